	.target	sm_90a

	.elftype	@"ET_EXEC"


//--------------------- .note.nv.tkinfo           --------------------------
	.section	.note.nv.tkinfo,"",@"SHT_NOTE"
	.sectionflags	@"SHF_NOTE_NV_TKINFO"
	.tkinfo
        /*0018*/ 	.word	0x00000002
        /*0030*/ 	.string	""
        /*0030*/ 	.string	"ptxas"
        /*0030*/ 	.string	"Cuda compilation tools, release 13.0, V13.0.88"
        /*0030*/ 	.string	"Build cuda_13.0.r13.0/compiler.36424714_0"
        /*0030*/ 	.string	"-v  -suppress-debug-info  -lineinfo  -arch sm_90a "



//--------------------- .note.nv.cuinfo           --------------------------
	.section	.note.nv.cuinfo,"",@"SHT_NOTE"
	.sectionflags	@"SHF_NOTE_NV_CUINFO"
        /*0018*/ 	.short	0x0002
        /*001a*/ 	.short	0x005a
        /*001c*/ 	.short	0x0082
	.zero		2


//--------------------- .nv.info                  --------------------------
	.section	.nv.info,"",@"SHT_CUDA_INFO"
	.align	4


	//----- nvinfo : EIATTR_REGCOUNT
	.align		4
        /*0000*/ 	.byte	0x04, 0x2f
        /*0002*/ 	.short	(.L_1 - .L_0)
	.align		4
.L_0:
        /*0004*/ 	.word	index@(matmul_kernel)
        /*0008*/ 	.word	0x000000ff


	//----- nvinfo : EIATTR_FRAME_SIZE
	.align		4
.L_1:
        /*000c*/ 	.byte	0x04, 0x11
        /*000e*/ 	.short	(.L_3 - .L_2)
	.align		4
.L_2:
        /*0010*/ 	.word	index@(matmul_kernel)
        /*0014*/ 	.word	0x00000590


	//----- nvinfo : EIATTR_MIN_STACK_SIZE
	.align		4
.L_3:
        /*0018*/ 	.byte	0x04, 0x12
        /*001a*/ 	.short	(.L_5 - .L_4)
	.align		4
.L_4:
        /*001c*/ 	.word	index@(matmul_kernel)
        /*0020*/ 	.word	0x00000590
.L_5:


//--------------------- .nv.compat                --------------------------
	.section	.nv.compat,"",@"SHT_CUDA_COMPAT_INFO"
	.align	4
        /*0000*/ 	.byte	0x02, 0x09, 0x01, 0x00, 0x02, 0x02, 0x04, 0x00, 0x02, 0x05, 0x05, 0x00, 0x03, 0x07, 0x01, 0x01
        /*0010*/ 	.byte	0x02, 0x03, 0x00, 0x00, 0x02, 0x06, 0x01, 0x00, 0x04, 0x0b, 0x08, 0x00, 0x00, 0x00, 0x00, 0x00
        /*0020*/ 	.byte	0x00, 0x00, 0x00, 0x00


//--------------------- .nv.info.matmul_kernel    --------------------------
	.section	.nv.info.matmul_kernel,"",@"SHT_CUDA_INFO"
	.sectionflags	@""
	.align	4


	//----- nvinfo : EIATTR_CUDA_API_VERSION
	.align		4
        /*0000*/ 	.byte	0x04, 0x37
        /*0002*/ 	.short	(.L_7 - .L_6)
.L_6:
        /*0004*/ 	.word	0x00000082


	//----- nvinfo : EIATTR_KPARAM_INFO
	.align		4
.L_7:
        /*0008*/ 	.byte	0x04, 0x17
        /*000a*/ 	.short	(.L_9 - .L_8)
.L_8:
        /*000c*/ 	.word	0x00000000
        /*0010*/ 	.short	0x000d
        /*0012*/ 	.short	0x0048
        /*0014*/ 	.byte	0x00, 0xf4, 0x21, 0x00


	//----- nvinfo : EIATTR_KPARAM_INFO
	.align		4
.L_9:
        /*0018*/ 	.byte	0x04, 0x17
        /*001a*/ 	.short	(.L_11 - .L_10)
.L_10:
        /*001c*/ 	.word	0x00000000
        /*0020*/ 	.short	0x000c
        /*0022*/ 	.short	0x0040
        /*0024*/ 	.byte	0x00, 0xf4, 0x21, 0x00


	//----- nvinfo : EIATTR_KPARAM_INFO
	.align		4
.L_11:
        /*0028*/ 	.byte	0x04, 0x17
        /*002a*/ 	.short	(.L_13 - .L_12)
.L_12:
        /*002c*/ 	.word	0x00000000
        /*0030*/ 	.short	0x000b
        /*0032*/ 	.short	0x0038
        /*0034*/ 	.byte	0x00, 0xf0, 0x11, 0x00


	//----- nvinfo : EIATTR_KPARAM_INFO
	.align		4
.L_13:
        /*0038*/ 	.byte	0x04, 0x17
        /*003a*/ 	.short	(.L_15 - .L_14)
.L_14:
        /*003c*/ 	.word	0x00000000
        /*0040*/ 	.short	0x000a
        /*0042*/ 	.short	0x0034
        /*0044*/ 	.byte	0x00, 0xf0, 0x11, 0x00


	//----- nvinfo : EIATTR_KPARAM_INFO
	.align		4
.L_15:
        /*0048*/ 	.byte	0x04, 0x17
        /*004a*/ 	.short	(.L_17 - .L_16)
.L_16:
        /*004c*/ 	.word	0x00000000
        /*0050*/ 	.short	0x0009
        /*0052*/ 	.short	0x0030
        /*0054*/ 	.byte	0x00, 0xf0, 0x11, 0x00


	//----- nvinfo : EIATTR_KPARAM_INFO
	.align		4
.L_17:
        /*0058*/ 	.byte	0x04, 0x17
        /*005a*/ 	.short	(.L_19 - .L_18)
.L_18:
        /*005c*/ 	.word	0x00000000
        /*0060*/ 	.short	0x0008
        /*0062*/ 	.short	0x002c
        /*0064*/ 	.byte	0x00, 0xf0, 0x11, 0x00


	//----- nvinfo : EIATTR_KPARAM_INFO
	.align		4
.L_19:
        /*0068*/ 	.byte	0x04, 0x17
        /*006a*/ 	.short	(.L_21 - .L_20)
.L_20:
        /*006c*/ 	.word	0x00000000
        /*0070*/ 	.short	0x0007
        /*0072*/ 	.short	0x0028
        /*0074*/ 	.byte	0x00, 0xf0, 0x11, 0x00


	//----- nvinfo : EIATTR_KPARAM_INFO
	.align		4
.L_21:
        /*0078*/ 	.byte	0x04, 0x17
        /*007a*/ 	.short	(.L_23 - .L_22)
.L_22:
        /*007c*/ 	.word	0x00000000
        /*0080*/ 	.short	0x0006
        /*0082*/ 	.short	0x0024
        /*0084*/ 	.byte	0x00, 0xf0, 0x11, 0x00


	//----- nvinfo : EIATTR_KPARAM_INFO
	.align		4
.L_23:
        /*0088*/ 	.byte	0x04, 0x17
        /*008a*/ 	.short	(.L_25 - .L_24)
.L_24:
        /*008c*/ 	.word	0x00000000
        /*0090*/ 	.short	0x0005
        /*0092*/ 	.short	0x0020
        /*0094*/ 	.byte	0x00, 0xf0, 0x11, 0x00


	//----- nvinfo : EIATTR_KPARAM_INFO
	.align		4
.L_25:
        /*0098*/ 	.byte	0x04, 0x17
        /*009a*/ 	.short	(.L_27 - .L_26)
.L_26:
        /*009c*/ 	.word	0x00000000
        /*00a0*/ 	.short	0x0004
        /*00a2*/ 	.short	0x001c
        /*00a4*/ 	.byte	0x00, 0xf0, 0x11, 0x00


	//----- nvinfo : EIATTR_KPARAM_INFO
	.align		4
.L_27:
        /*00a8*/ 	.byte	0x04, 0x17
        /*00aa*/ 	.short	(.L_29 - .L_28)
.L_28:
        /*00ac*/ 	.word	0x00000000
        /*00b0*/ 	.short	0x0003
        /*00b2*/ 	.short	0x0018
        /*00b4*/ 	.byte	0x00, 0xf0, 0x11, 0x00


	//----- nvinfo : EIATTR_KPARAM_INFO
	.align		4
.L_29:
        /*00b8*/ 	.byte	0x04, 0x17
        /*00ba*/ 	.short	(.L_31 - .L_30)
.L_30:
        /*00bc*/ 	.word	0x00000000
        /*00c0*/ 	.short	0x0002
        /*00c2*/ 	.short	0x0010
        /*00c4*/ 	.byte	0x00, 0xf4, 0x21, 0x00


	//----- nvinfo : EIATTR_KPARAM_INFO
	.align		4
.L_31:
        /*00c8*/ 	.byte	0x04, 0x17
        /*00ca*/ 	.short	(.L_33 - .L_32)
.L_32:
        /*00cc*/ 	.word	0x00000000
        /*00d0*/ 	.short	0x0001
        /*00d2*/ 	.short	0x0008
        /*00d4*/ 	.byte	0x00, 0xf4, 0x21, 0x00


	//----- nvinfo : EIATTR_KPARAM_INFO
	.align		4
.L_33:
        /*00d8*/ 	.byte	0x04, 0x17
        /*00da*/ 	.short	(.L_35 - .L_34)
.L_34:
        /*00dc*/ 	.word	0x00000000
        /*00e0*/ 	.short	0x0000
        /*00e2*/ 	.short	0x0000
        /*00e4*/ 	.byte	0x00, 0xf4, 0x21, 0x00


	//----- nvinfo : EIATTR_SPARSE_MMA_MASK
	.align		4
.L_35:
        /*00e8*/ 	.byte	0x03, 0x50
        /*00ea*/ 	.short	0x0000


	//----- nvinfo : EIATTR_MAXREG_COUNT
	.align		4
        /*00ec*/ 	.byte	0x03, 0x1b
        /*00ee*/ 	.short	0x00ff


	//----- nvinfo : EIATTR_NUM_BARRIERS
	.align		4
        /*00f0*/ 	.byte	0x02, 0x4c
        /*00f2*/ 	.byte	0x01
	.zero		1


	//----- nvinfo : EIATTR_ANNOTATIONS
	.align		4
        /*00f4*/ 	.byte	0x04, 0x55
        /*00f6*/ 	.short	(.L_37 - .L_36)


	//   ....[0]....
.L_36:
        /*00f8*/ 	.word	0x00000001
        /*00fc*/ 	.byte	0xd0, 0x05, 0x00, 0x00, 0x01, 0x00, 0x00, 0x00, 0x00, 0x06, 0x00, 0x00, 0x01, 0x00, 0x00, 0x00
        /* <DEDUP_REMOVED lines=569> */
        /*249c*/ 	.byte	0x10, 0x7a, 0x01, 0x00


	//----- nvinfo : EIATTR_MERCURY_ISA_VERSION
	.align		4
.L_37:
        /*24a0*/ 	.byte	0x03, 0x5f
        /*24a2*/ 	.short	0x0101


	//----- nvinfo : EIATTR_EXIT_INSTR_OFFSETS
	.align		4
        /*24a4*/ 	.byte	0x04, 0x1c
        /*24a6*/ 	.short	(.L_39 - .L_38)


	//   ....[0]....
.L_38:
        /*24a8*/ 	.word	0x00017db0


	//   ....[1]....
        /*24ac*/ 	.word	0x00017dd0


	//----- nvinfo : EIATTR_REQNTID
	.align		4
.L_39:
        /*24b0*/ 	.byte	0x04, 0x10
        /*24b2*/ 	.short	(.L_41 - .L_40)
.L_40:
        /*24b4*/ 	.word	0x00000080
        /*24b8*/ 	.word	0x00000001
        /*24bc*/ 	.word	0x00000001


	//----- nvinfo : EIATTR_CBANK_PARAM_SIZE
	.align		4
.L_41:
        /*24c0*/ 	.byte	0x03, 0x19
        /*24c2*/ 	.short	0x0050


	//----- nvinfo : EIATTR_PARAM_CBANK
	.align		4
        /*24c4*/ 	.byte	0x04, 0x0a
        /*24c6*/ 	.short	(.L_43 - .L_42)
	.align		4
.L_42:
        /*24c8*/ 	.word	index@(.nv.constant0.matmul_kernel)
        /*24cc*/ 	.short	0x0210
        /*24ce*/ 	.short	0x0050


	//----- nvinfo : EIATTR_SW_WAR
	.align		4
.L_43:
        /*24d0*/ 	.byte	0x04, 0x36
        /*24d2*/ 	.short	(.L_45 - .L_44)
.L_44:
        /*24d4*/ 	.word	0x00000008
.L_45:


//--------------------- .nv.callgraph             --------------------------
	.section	.nv.callgraph,"",@"SHT_CUDA_CALLGRAPH"
	.align	4
	.sectionentsize	8
	.align		4
        /*0000*/ 	.word	0x00000000
	.align		4
        /*0004*/ 	.word	0xffffffff
	.align		4
        /*0008*/ 	.word	0x00000000
	.align		4
        /*000c*/ 	.word	0xfffffffe
	.align		4
        /*0010*/ 	.word	0x00000000
	.align		4
        /*0014*/ 	.word	0xfffffffd
	.align		4
        /*0018*/ 	.word	0x00000000
	.align		4
        /*001c*/ 	.word	0xfffffffc


//--------------------- .text.matmul_kernel       --------------------------
	.section	.text.matmul_kernel,"ax",@progbits
	.align	128
        .global         matmul_kernel
        .type           matmul_kernel,@function
        .size           matmul_kernel,(.L_x_4 - matmul_kernel)
        .other          matmul_kernel,@"STO_CUDA_ENTRY STV_DEFAULT"
matmul_kernel:
.text.matmul_kernel:
[----:B------:R-:W0:Y:S08]  /*0000*/  LDC R1, c[0x0][0x28] ;  /* 0x00000a00ff017b82 */ /* 0x000e300000000800 */
[----:B------:R-:W1:Y:S01]  /*0010*/  LDC.64 R86, c[0x0][0x228] ;  /* 0x00008a00ff567b82 */ /* 0x000e620000000a00 */
[----:B------:R-:W2:Y:S01]  /*0020*/  S2R R5, SR_CTAID.X ;  /* 0x0000000000057919 */ /* 0x000ea20000002500 */
[----:B0-----:R-:W-:Y:S01]  /*0030*/  VIADD R1, R1, 0xfffffa70 ;  /* 0xfffffa7001017836 */ /* 0x001fe20000000000 */
[----:B------:R-:W-:Y:S01]  /*0040*/  UMOV UR12, 0x400 ;  /* 0x00000400000c7882 */ /* 0x000fe20000000000 */
[----:B------:R-:W-:Y:S01]  /*0050*/  ULDC.64 UR14, c[0x0][0x208] ;  /* 0x00008200000e7ab9 */ /* 0x000fe20000000a00 */
[----:B------:R-:W0:Y:S01]  /*0060*/  S2R R185, SR_TID.X ;  /* 0x0000000000b97919 */ /* 0x000e220000002100 */
[----:B------:R-:W-:-:S02]  /*0070*/  ULDC UR16, c[0x0][0x230] ;  /* 0x00008c0000107ab9 */ /* 0x000fc40000000800 */
[----:B------:R-:W3:Y:S08]  /*0080*/  LDC R132, c[0x0][0x230] ;  /* 0x00008c00ff847b82 */ /* 0x000ef00000000800 */
[----:B------:R-:W4:Y:S01]  /*0090*/  S2UR UR4, SR_CgaCtaId ;  /* 0x00000000000479c3 */ /* 0x000f220000008800 */
[----:B-1----:R-:W-:-:S05]  /*00a0*/  VIADD R0, R87, 0xff ;  /* 0x000000ff57007836 */ /* 0x002fca0000000000 */
[----:B------:R-:W-:Y:S01]  /*00b0*/  SHF.R.S32.HI R3, RZ, 0x1f, R0 ;  /* 0x0000001fff037819 */ /* 0x000fe20000011400 */
[----:B---3--:R-:W-:-:S03]  /*00c0*/  VIADD R132, R132, 0x3f ;  /* 0x0000003f84847836 */ /* 0x008fc60000000000 */
[----:B------:R-:W-:Y:S02]  /*00d0*/  LEA.HI R3, R3, R0, RZ, 0x8 ;  /* 0x0000000003037211 */ /* 0x000fe400078f40ff */
[----:B--2---:R-:W-:Y:S02]  /*00e0*/  IABS R8, R5 ;  /* 0x0000000500087213 */ /* 0x004fe40000000000 */
[----:B------:R-:W-:Y:S01]  /*00f0*/  SHF.R.S32.HI R4, RZ, 0x8, R3 ;  /* 0x00000008ff047819 */ /* 0x000fe20000011403 */
[----:B----4-:R-:W-:-:S03]  /*0100*/  ULEA UR12, UR4, UR12, 0x18 ;  /* 0x0000000c040c7291 */ /* 0x010fc6000f8ec03f */
[-C--:B------:R-:W-:Y:S02]  /*0110*/  IABS R7, R4.reuse ;  /* 0x0000000400077213 */ /* 0x080fe40000000000 */
[----:B------:R-:W-:Y:S02]  /*0120*/  IABS R10, R4 ;  /* 0x00000004000a7213 */ /* 0x000fe40000000000 */
[----:B------:R-:W1:Y:S08]  /*0130*/  I2F.RP R0, R7 ;  /* 0x0000000700007306 */ /* 0x000e700000209400 */
[----:B-1----:R-:W1:Y:S02]  /*0140*/  MUFU.RCP R0, R0 ;  /* 0x0000000000007308 */ /* 0x002e640000001000 */
[----:B-1----:R-:W-:-:S02]  /*0150*/  VIADD R2, R0, 0xffffffe ;  /* 0x0ffffffe00027836 */ /* 0x002fc40000000000 */
[----:B------:R-:W-:-:S04]  /*0160*/  IMAD.MOV R0, RZ, RZ, -R10 ;  /* 0x000000ffff007224 */ /* 0x000fc800078e0a0a */
[----:B------:R1:W2:Y:S02]  /*0170*/  F2I.FTZ.U32.TRUNC.NTZ R3, R2 ;  /* 0x0000000200037305 */ /* 0x0002a4000021f000 */
[----:B-1----:R-:W-:Y:S02]  /*0180*/  IMAD.MOV.U32 R2, RZ, RZ, RZ ;  /* 0x000000ffff027224 */ /* 0x002fe400078e00ff */
[----:B--2---:R-:W-:-:S04]  /*0190*/  IMAD.MOV R6, RZ, RZ, -R3 ;  /* 0x000000ffff067224 */ /* 0x004fc800078e0a03 */
[----:B------:R-:W-:Y:S02]  /*01a0*/  IMAD R9, R6, R7, RZ ;  /* 0x0000000706097224 */ /* 0x000fe400078e02ff */
[----:B------:R-:W-:Y:S02]  /*01b0*/  IMAD.MOV.U32 R6, RZ, RZ, R8 ;  /* 0x000000ffff067224 */ /* 0x000fe400078e0008 */
[----:B------:R-:W-:-:S06]  /*01c0*/  IMAD.HI.U32 R3, R3, R9, R2 ;  /* 0x0000000903037227 */ /* 0x000fcc00078e0002 */
[----:B------:R-:W-:-:S04]  /*01d0*/  IMAD.HI.U32 R3, R3, R6, RZ ;  /* 0x0000000603037227 */ /* 0x000fc800078e00ff */
[----:B------:R-:W-:-:S05]  /*01e0*/  IMAD R0, R3, R0, R6 ;  /* 0x0000000003007224 */ /* 0x000fca00078e0206 */
[----:B------:R-:W-:-:S13]  /*01f0*/  ISETP.GT.U32.AND P1, PT, R7, R0, PT ;  /* 0x000000000700720c */ /* 0x000fda0003f24070 */
[----:B------:R-:W-:Y:S02]  /*0200*/  @!P1 IMAD.IADD R0, R0, 0x1, -R7 ;  /* 0x0000000100009824 */ /* 0x000fe400078e0a07 */
[----:B------:R-:W-:Y:S01]  /*0210*/  @!P1 VIADD R3, R3, 0x1 ;  /* 0x0000000103039836 */ /* 0x000fe20000000000 */
[----:B------:R-:W-:Y:S02]  /*0220*/  ISETP.NE.AND P1, PT, R4, RZ, PT ;  /* 0x000000ff0400720c */ /* 0x000fe40003f25270 */
[----:B------:R-:W-:Y:S02]  /*0230*/  ISETP.GE.U32.AND P0, PT, R0, R7, PT ;  /* 0x000000070000720c */ /* 0x000fe40003f06070 */
[----:B------:R-:W-:-:S04]  /*0240*/  LOP3.LUT R0, R5, R4, RZ, 0x3c, !PT ;  /* 0x0000000405007212 */ /* 0x000fc800078e3cff */
[----:B------:R-:W-:Y:S01]  /*0250*/  ISETP.GE.AND P2, PT, R0, RZ, PT ;  /* 0x000000ff0000720c */ /* 0x000fe20003f46270 */
[----:B------:R-:W-:-:S06]  /*0260*/  VIADD R0, R86, 0x3f ;  /* 0x0000003f56007836 */ /* 0x000fcc0000000000 */
[----:B------:R-:W-:-:S04]  /*0270*/  @P0 VIADD R3, R3, 0x1 ;  /* 0x0000000103030836 */ /* 0x000fc80000000000 */
[----:B------:R-:W-:Y:S01]  /*0280*/  IMAD.MOV.U32 R8, RZ, RZ, R3 ;  /* 0x000000ffff087224 */ /* 0x000fe200078e0003 */
[----:B------:R-:W-:-:S03]  /*0290*/  SHF.R.S32.HI R3, RZ, 0x1f, R0 ;  /* 0x0000001fff037819 */ /* 0x000fc60000011400 */
[----:B------:R-:W-:Y:S01]  /*02a0*/  @!P2 IMAD.MOV R8, RZ, RZ, -R8 ;  /* 0x000000ffff08a224 */ /* 0x000fe200078e0a08 */
[----:B------:R-:W-:Y:S02]  /*02b0*/  LEA.HI R3, R3, R0, RZ, 0x6 ;  /* 0x0000000003037211 */ /* 0x000fe400078f30ff */
[----:B------:R-:W-:-:S04]  /*02c0*/  @!P1 LOP3.LUT R8, RZ, R4, RZ, 0x33, !PT ;  /* 0x00000004ff089212 */ /* 0x000fc800078e33ff */
[----:B------:R-:W-:Y:S01]  /*02d0*/  LEA.HI.SX32 R3, R3, -R8, 0x1a ;  /* 0x8000000803037211 */ /* 0x000fe200078fd2ff */
[----:B------:R-:W-:-:S03]  /*02e0*/  IMAD.MOV R6, RZ, RZ, -R8 ;  /* 0x000000ffff067224 */ /* 0x000fc600078e0a08 */
[----:B------:R-:W-:Y:S01]  /*02f0*/  VIMNMX R9, R3, 0x1, PT ;  /* 0x0000000103097848 */ /* 0x000fe20003fe0100 */
[----:B------:R-:W-:-:S03]  /*0300*/  IMAD R6, R4, R6, R5 ;  /* 0x0000000604067224 */ /* 0x000fc600078e0205 */
        /* <DEDUP_REMOVED lines=9> */
[----:B------:R-:W-:Y:S01]  /*03a0*/  IMAD.MOV.U32 R4, RZ, RZ, R10 ;  /* 0x000000ffff047224 */ /* 0x000fe200078e000a */
[----:B------:R-:W-:-:S03]  /*03b0*/  IABS R10, R6 ;  /* 0x00000006000a7213 */ /* 0x000fc60000000000 */
[----:B------:R-:W-:Y:S02]  /*03c0*/  IMAD R5, R4, R7, RZ ;  /* 0x0000000704057224 */ /* 0x000fe400078e02ff */
[----:B------:R-:W-:Y:S02]  /*03d0*/  IMAD.MOV.U32 R4, RZ, RZ, R10 ;  /* 0x000000ffff047224 */ /* 0x000fe400078e000a */
[----:B------:R-:W-:Y:S01]  /*03e0*/  IMAD.HI.U32 R3, R3, R5, R2 ;  /* 0x0000000503037227 */ /* 0x000fe200078e0002 */
[C---:B0-----:R-:W-:Y:S02]  /*03f0*/  LOP3.LUT R5, R185.reuse, 0x3f, RZ, 0xc0, !PT ;  /* 0x0000003fb9057812 */ /* 0x041fe400078ec0ff */
[----:B------:R-:W-:-:S03]  /*0400*/  LEA.HI R2, R185, 0xe, RZ, 0x1a ;  /* 0x0000000eb9027811 */ /* 0x000fc600078fd0ff */
[----:B------:R-:W-:-:S04]  /*0410*/  IMAD.HI.U32 R3, R3, R4, RZ ;  /* 0x0000000403037227 */ /* 0x000fc800078e00ff */
[----:B------:R-:W-:Y:S01]  /*0420*/  IMAD R0, R3, R0, R4 ;  /* 0x0000000003007224 */ /* 0x000fe200078e0204 */
[----:B------:R-:W-:-:S04]  /*0430*/  LEA.HI R4, R185, 0x1e, RZ, 0x1a ;  /* 0x0000001eb9047811 */ /* 0x000fc800078fd0ff */
[----:B------:R-:W-:-:S13]  /*0440*/  ISETP.GT.U32.AND P1, PT, R7, R0, PT ;  /* 0x000000000700720c */ /* 0x000fda0003f24070 */
[----:B------:R-:W-:Y:S02]  /*0450*/  @!P1 IMAD.IADD R0, R0, 0x1, -R7 ;  /* 0x0000000100009824 */ /* 0x000fe400078e0a07 */
[----:B------:R-:W-:Y:S01]  /*0460*/  @!P1 VIADD R3, R3, 0x1 ;  /* 0x0000000103039836 */ /* 0x000fe20000000000 */
[----:B------:R-:W-:Y:S02]  /*0470*/  ISETP.NE.AND P1, PT, R9, RZ, PT ;  /* 0x000000ff0900720c */ /* 0x000fe40003f25270 */
[----:B------:R-:W-:Y:S02]  /*0480*/  ISETP.GE.U32.AND P0, PT, R0, R7, PT ;  /* 0x000000070000720c */ /* 0x000fe40003f06070 */
[----:B------:R-:W-:-:S04]  /*0490*/  LOP3.LUT R0, R6, R9, RZ, 0x3c, !PT ;  /* 0x0000000906007212 */ /* 0x000fc800078e3cff */
[----:B------:R-:W-:-:S07]  /*04a0*/  ISETP.GE.AND P2, PT, R0, RZ, PT ;  /* 0x000000ff0000720c */ /* 0x000fce0003f46270 */
[----:B------:R-:W-:Y:S01]  /*04b0*/  @P0 VIADD R3, R3, 0x1 ;  /* 0x0000000103030836 */ /* 0x000fe20000000000 */
[----:B------:R-:W-:-:S05]  /*04c0*/  ISETP.GT.AND P0, PT, R132, 0x3f, PT ;  /* 0x0000003f8400780c */ /* 0x000fca0003f04270 */
[----:B------:R-:W-:Y:S01]  /*04d0*/  @!P2 IMAD.MOV R3, RZ, RZ, -R3 ;  /* 0x000000ffff03a224 */ /* 0x000fe200078e0a03 */
[----:B------:R-:W-:-:S05]  /*04e0*/  @!P1 LOP3.LUT R3, RZ, R9, RZ, 0x33, !PT ;  /* 0x00000009ff039212 */ /* 0x000fca00078e33ff */
[----:B------:R-:W-:Y:S02]  /*04f0*/  IMAD.MOV R0, RZ, RZ, -R3 ;  /* 0x000000ffff007224 */ /* 0x000fe400078e0a03 */
[----:B------:R-:W-:Y:S02]  /*0500*/  IMAD.SHL.U32 R3, R3, 0x100, RZ ;  /* 0x0000010003037824 */ /* 0x000fe400078e00ff */
[----:B------:R-:W-:Y:S01]  /*0510*/  IMAD R0, R9, R0, R6 ;  /* 0x0000000009007224 */ /* 0x000fe200078e0206 */
[----:B------:R-:W-:Y:S01]  /*0520*/  LEA.HI R6, R185, 0x2e, RZ, 0x1a ;  /* 0x0000002eb9067811 */ /* 0x000fe200078fd0ff */
[----:B------:R-:W-:Y:S02]  /*0530*/  IMAD.IADD R164, R3, 0x1, R2 ;  /* 0x0000000103a47824 */ /* 0x000fe400078e0202 */
[----:B------:R-:W-:Y:S01]  /*0540*/  IMAD.IADD R0, R8, 0x1, R0 ;  /* 0x0000000108007824 */ /* 0x000fe200078e0200 */
[----:B------:R-:W-:Y:S01]  /*0550*/  LEA.HI R8, R185, 0x3e, RZ, 0x1a ;  /* 0x0000003eb9087811 */ /* 0x000fe200078fd0ff */
[----:B------:R-:W-:Y:S01]  /*0560*/  IMAD.IADD R187, R3, 0x1, R4 ;  /* 0x0000000103bb7824 */ /* 0x000fe200078e0204 */
[----:B------:R-:W-:Y:S01]  /*0570*/  LEA.HI R4, R185, R3, RZ, 0x1a ;  /* 0x00000003b9047211 */ /* 0x000fe200078fd0ff */
[----:B------:R-:W-:Y:S01]  /*0580*/  IMAD R12, R0, 0x40, R5 ;  /* 0x00000040000c7824 */ /* 0x000fe200078e0205 */
[----:B------:R-:W-:Y:S01]  /*0590*/  SHF.R.U32.HI R0, RZ, 0x6, R185 ;  /* 0x00000006ff007819 */ /* 0x000fe200000116b9 */
[----:B------:R-:W-:-:S02]  /*05a0*/  IMAD.IADD R195, R3, 0x1, R6 ;  /* 0x0000000103c37824 */ /* 0x000fc400078e0206 */
[C---:B------:R-:W-:Y:S01]  /*05b0*/  IMAD.IADD R203, R3.reuse, 0x1, R8 ;  /* 0x0000000103cb7824 */ /* 0x040fe200078e0208 */
[----:B------:R-:W-:Y:S01]  /*05c0*/  SGXT.U32 R0, R0, 0x1 ;  /* 0x000000010000781a */ /* 0x000fe20000000000 */
[----:B------:R-:W-:Y:S01]  /*05d0*/  STL [R1+0x380], R12 ;  /* 0x0003800c01007387 */ /* 0x000fe20000100800 */
[C---:B------:R-:W-:Y:S02]  /*05e0*/  VIADD R211, R4.reuse, 0x4e ;  /* 0x0000004e04d37836 */ /* 0x040fe40000000000 */
[C-C-:B------:R-:W-:Y:S01]  /*05f0*/  LOP3.LUT R152, R3.reuse, 0x2, R0.reuse, 0xfe, !PT ;  /* 0x0000000203987812 */ /* 0x140fe200078efe00 */
[----:B------:R-:W-:Y:S01]  /*0600*/  STL [R1+0x364], R164 ;  /* 0x000364a401007387 */ /* 0x000fe20000100800 */
[C-C-:B------:R-:W-:Y:S01]  /*0610*/  LOP3.LUT R154, R3.reuse, 0x4, R0.reuse, 0xfe, !PT ;  /* 0x00000004039a7812 */ /* 0x140fe200078efe00 */
[C---:B------:R-:W-:Y:S01]  /*0620*/  VIADD R224, R4.reuse, 0x5e ;  /* 0x0000005e04e07836 */ /* 0x040fe20000000000 */
        /* <DEDUP_REMOVED lines=23> */
[----:B------:R-:W-:Y:S01]  /*07a0*/  VIADD R17, R4, 0xee ;  /* 0x000000ee04117836 */ /* 0x000fe20000000000 */
[C-C-:B------:R-:W-:Y:S01]  /*07b0*/  LOP3.LUT R189, R3.reuse, 0x22, R0.reuse, 0xfe, !PT ;  /* 0x0000002203bd7812 */ /* 0x140fe200078efe00 */
[----:B------:R-:W-:Y:S01]  /*07c0*/  STL [R1+0x370], R158 ;  /* 0x0003709e01007387 */ /* 0x000fe20000100800 */
[----:B------:R-:W-:-:S02]  /*07d0*/  LOP3.LUT R190, R3, 0x24, R0, 0xfe, !PT ;  /* 0x0000002403be7812 */ /* 0x000fc400078efe00 */
[C-C-:B------:R-:W-:Y:S01]  /*07e0*/  LOP3.LUT R191, R3.reuse, 0x26, R0.reuse, 0xfe, !PT ;  /* 0x0000002603bf7812 */ /* 0x140fe200078efe00 */
[----:B------:R-:W-:Y:S01]  /*07f0*/  STL [R1+0x36c], R160 ;  /* 0x00036ca001007387 */ /* 0x000fe20000100800 */
[C-C-:B------:R-:W-:Y:S02]  /*0800*/  LOP3.LUT R192, R3.reuse, 0x28, R0.reuse, 0xfe, !PT ;  /* 0x0000002803c07812 */ /* 0x140fe400078efe00 */
[C-C-:B------:R-:W-:Y:S01]  /*0810*/  LOP3.LUT R193, R3.reuse, 0x2a, R0.reuse, 0xfe, !PT ;  /* 0x0000002a03c17812 */ /* 0x140fe200078efe00 */
[----:B------:R-:W-:Y:S01]  /*0820*/  STL [R1+0x368], R162 ;  /* 0x000368a201007387 */ /* 0x000fe20000100800 */
[C-C-:B------:R-:W-:Y:S02]  /*0830*/  LOP3.LUT R194, R3.reuse, 0x2c, R0.reuse, 0xfe, !PT ;  /* 0x0000002c03c27812 */ /* 0x140fe400078efe00 */
        /* <DEDUP_REMOVED lines=9> */
[C---:B------:R-:W-:Y:S01]  /*08d0*/  LOP3.LUT R202, R3.reuse, 0x3c, R0, 0xfe, !PT ;  /* 0x0000003c03ca7812 */ /* 0x040fe200078efe00 */
[----:B------:R-:W-:Y:S01]  /*08e0*/  STL [R1+0x354], R169 ;  /* 0x000354a901007387 */ /* 0x000fe20000100800 */
[----:B------:R-:W-:Y:S01]  /*08f0*/  LOP3.LUT R2, R3, R0, RZ, 0xfc, !PT ;  /* 0x0000000003027212 */ /* 0x000fe200078efcff */
[----:B------:R-:W-:Y:S01]  /*0900*/  VIADD R3, R4, 0x8e ;  /* 0x0000008e04037836 */ /* 0x000fe20000000000 */
[----:B------:R-:W-:Y:S01]  /*0910*/  LOP3.LUT R172, R0, 0x2, RZ, 0xfc, !PT ;  /* 0x0000000200ac7812 */ /* 0x000fe200078efcff */
[----:B------:R-:W-:Y:S01]  /*0920*/  STL [R1+0x350], R170 ;  /* 0x000350aa01007387 */ /* 0x000fe20000100800 */
[----:B------:R-:W-:-:S02]  /*0930*/  LOP3.LUT R204, R2, 0x40, RZ, 0xfc, !PT ;  /* 0x0000004002cc7812 */ /* 0x000fc400078efcff */
[C---:B------:R-:W-:Y:S01]  /*0940*/  LOP3.LUT R205, R2.reuse, 0x42, RZ, 0xfc, !PT ;  /* 0x0000004202cd7812 */ /* 0x040fe200078efcff */
[----:B------:R-:W-:Y:S01]  /*0950*/  STL [R1+0x34c], R171 ;  /* 0x00034cab01007387 */ /* 0x000fe20000100800 */
[C---:B------:R-:W-:Y:S02]  /*0960*/  LOP3.LUT R206, R2.reuse, 0x44, RZ, 0xfc, !PT ;  /* 0x0000004402ce7812 */ /* 0x040fe400078efcff */
[C---:B------:R-:W-:Y:S01]  /*0970*/  LOP3.LUT R207, R2.reuse, 0x46, RZ, 0xfc, !PT ;  /* 0x0000004602cf7812 */ /* 0x040fe200078efcff */
[----:B------:R-:W-:Y:S01]  /*0980*/  STL [R1+0x348], R186 ;  /* 0x000348ba01007387 */ /* 0x000fe20000100800 */
[C---:B------:R-:W-:Y:S02]  /*0990*/  LOP3.LUT R208, R2.reuse, 0x48, RZ, 0xfc, !PT ;  /* 0x0000004802d07812 */ /* 0x040fe400078efcff */
[C---:B------:R-:W-:Y:S01]  /*09a0*/  LOP3.LUT R209, R2.reuse, 0x4a, RZ, 0xfc, !PT ;  /* 0x0000004a02d17812 */ /* 0x040fe200078efcff */
        /* <DEDUP_REMOVED lines=48> */
[----:B------:R0:W-:Y:S01]  /*0cb0*/  STL [R1+0x2f0], R5 ;  /* 0x0002f00501007387 */ /* 0x0001e20000100800 */
[C---:B------:R-:W-:Y:S02]  /*0cc0*/  LOP3.LUT R227, R2.reuse, 0xcc, RZ, 0xfc, !PT ;  /* 0x000000cc02e37812 */ /* 0x040fe400078efcff */
[C---:B------:R-:W-:Y:S01]  /*0cd0*/  LOP3.LUT R223, R2.reuse, 0xd0, RZ, 0xfc, !PT ;  /* 0x000000d002df7812 */ /* 0x040fe200078efcff */
[----:B------:R-:W-:Y:S01]  /*0ce0*/  STL [R1+0x2f4], R239 ;  /* 0x0002f4ef01007387 */ /* 0x000fe20000100800 */
[C---:B------:R-:W-:Y:S02]  /*0cf0*/  LOP3.LUT R221, R2.reuse, 0xd2, RZ, 0xfc, !PT ;  /* 0x000000d202dd7812 */ /* 0x040fe400078efcff */
[C---:B------:R-:W-:Y:S01]  /*0d00*/  LOP3.LUT R219, R2.reuse, 0xd4, RZ, 0xfc, !PT ;  /* 0x000000d402db7812 */ /* 0x040fe200078efcff */
[----:B------:R1:W-:Y:S01]  /*0d10*/  STL [R1+0x2ec], R3 ;  /* 0x0002ec0301007387 */ /* 0x0003e20000100800 */
[----:B------:R-:W-:Y:S01]  /*0d20*/  LOP3.LUT R217, R2, 0xd6, RZ, 0xfc, !PT ;  /* 0x000000d602d97812 */ /* 0x000fe200078efcff */
[----:B0-----:R-:W-:Y:S01]  /*0d30*/  VIADD R5, R4, 0x9e ;  /* 0x0000009e04057836 */ /* 0x001fe20000000000 */
[----:B------:R-:W-:-:S02]  /*0d40*/  LOP3.LUT R215, R2, 0xd8, RZ, 0xfc, !PT ;  /* 0x000000d802d77812 */ /* 0x000fc400078efcff */
[C---:B------:R-:W-:Y:S02]  /*0d50*/  LOP3.LUT R165, R2.reuse, 0xda, RZ, 0xfc, !PT ;  /* 0x000000da02a57812 */ /* 0x040fe400078efcff */
[----:B------:R0:W-:Y:S01]  /*0d60*/  STL [R1+0x2e8], R5 ;  /* 0x0002e80501007387 */ /* 0x0001e20000100800 */
[----:B------:R-:W-:Y:S01]  /*0d70*/  LOP3.LUT R163, R2, 0xdc, RZ, 0xfc, !PT ;  /* 0x000000dc02a37812 */ /* 0x000fe200078efcff */
[----:B-1----:R-:W-:Y:S01]  /*0d80*/  VIADD R3, R4, 0xae ;  /* 0x000000ae04037836 */ /* 0x002fe20000000000 */
[C---:B------:R-:W-:Y:S02]  /*0d90*/  LOP3.LUT R159, R2.reuse, 0xe0, RZ, 0xfc, !PT ;  /* 0x000000e0029f7812 */ /* 0x040fe400078efcff */
[C---:B------:R-:W-:Y:S02]  /*0da0*/  LOP3.LUT R157, R2.reuse, 0xe2, RZ, 0xfc, !PT ;  /* 0x000000e2029d7812 */ /* 0x040fe400078efcff */
[----:B------:R1:W-:Y:S01]  /*0db0*/  STL [R1+0x2e4], R3 ;  /* 0x0002e40301007387 */ /* 0x0003e20000100800 */
[----:B------:R-:W-:-:S02]  /*0dc0*/  LOP3.LUT R155, R2, 0xe4, RZ, 0xfc, !PT ;  /* 0x000000e4029b7812 */ /* 0x000fc400078efcff */
[C---:B0-----:R-:W-:Y:S01]  /*0dd0*/  LOP3.LUT R5, R2.reuse, 0x84, RZ, 0xfc, !PT ;  /* 0x0000008402057812 */ /* 0x041fe200078efcff */
[----:B------:R-:W-:Y:S01]  /*0de0*/  STL [R1+0x2e0], R242 ;  /* 0x0002e0f201007387 */ /* 0x000fe20000100800 */
[C---:B------:R-:W-:Y:S02]  /*0df0*/  LOP3.LUT R153, R2.reuse, 0xe6, RZ, 0xfc, !PT ;  /* 0x000000e602997812 */ /* 0x040fe400078efcff */
[C---:B------:R-:W-:Y:S01]  /*0e00*/  LOP3.LUT R23, R2.reuse, 0xea, RZ, 0xfc, !PT ;  /* 0x000000ea02177812 */ /* 0x040fe200078efcff */
[----:B------:R-:W-:Y:S01]  /*0e10*/  STL [R1+0x2dc], R225 ;  /* 0x0002dce101007387 */ /* 0x000fe20000100800 */
[----:B------:R-:W-:Y:S01]  /*0e20*/  LOP3.LUT R10, R2, 0xec, RZ, 0xfc, !PT ;  /* 0x000000ec020a7812 */ /* 0x000fe200078efcff */
[----:B-1----:R-:W-:Y:S01]  /*0e30*/  VIADD R3, R4, 0xfe ;  /* 0x000000fe04037836 */ /* 0x002fe20000000000 */
[C---:B------:R-:W-:Y:S01]  /*0e40*/  LOP3.LUT R4, R2.reuse, 0x80, RZ, 0xfc, !PT ;  /* 0x0000008002047812 */ /* 0x040fe200078efcff */
[----:B------:R-:W-:Y:S01]  /*0e50*/  STL [R1+0x2d8], R161 ;  /* 0x0002d8a101007387 */ /* 0x000fe20000100800 */
[----:B------:R-:W-:-:S02]  /*0e60*/  LOP3.LUT R20, R2, 0xf0, RZ, 0xfc, !PT ;  /* 0x000000f002147812 */ /* 0x000fc400078efcff */
[C---:B------:R-:W-:Y:S01]  /*0e70*/  LOP3.LUT R19, R2.reuse, 0xf2, RZ, 0xfc, !PT ;  /* 0x000000f202137812 */ /* 0x040fe200078efcff */
[----:B------:R-:W-:Y:S01]  /*0e80*/  STL [R1+0x2d4], R17 ;  /* 0x0002d41101007387 */ /* 0x000fe20000100800 */
[C---:B------:R-:W-:Y:S02]  /*0e90*/  LOP3.LUT R21, R2.reuse, 0xf4, RZ, 0xfc, !PT ;  /* 0x000000f402157812 */ /* 0x040fe400078efcff */
[C---:B------:R-:W-:Y:S01]  /*0ea0*/  LOP3.LUT R22, R2.reuse, 0xf6, RZ, 0xfc, !PT ;  /* 0x000000f602167812 */ /* 0x040fe200078efcff */
[----:B------:R0:W-:Y:S01]  /*0eb0*/  STL [R1+0x2d0], R3 ;  /* 0x0002d00301007387 */ /* 0x0001e20000100800 */
[C---:B------:R-:W-:Y:S02]  /*0ec0*/  LOP3.LUT R15, R2.reuse, 0xf8, RZ, 0xfc, !PT ;  /* 0x000000f8020f7812 */ /* 0x040fe400078efcff */
[----:B------:R-:W-:Y:S01]  /*0ed0*/  LOP3.LUT R14, R2, 0xfa, RZ, 0xfc, !PT ;  /* 0x000000fa020e7812 */ /* 0x000fe200078efcff */
[----:B------:R-:W-:Y:S01]  /*0ee0*/  STL [R1+0x300], R204 ;  /* 0x000300cc01007387 */ /* 0x000fe20000100800 */
[----:B------:R-:W-:-:S02]  /*0ef0*/  LOP3.LUT R173, R0, 0x4, RZ, 0xfc, !PT ;  /* 0x0000000400ad7812 */ /* 0x000fc400078efcff */
[C---:B------:R-:W-:Y:S01]  /*0f00*/  LOP3.LUT R174, R0.reuse, 0x6, RZ, 0xfc, !PT ;  /* 0x0000000600ae7812 */ /* 0x040fe200078efcff */
[----:B------:R-:W-:Y:S01]  /*0f10*/  STL [R1+0x3b8], R205 ;  /* 0x0003b8cd01007387 */ /* 0x000fe20000100800 */
[----:B------:R-:W-:Y:S02]  /*0f20*/  LOP3.LUT R175, R0, 0x8, RZ, 0xfc, !PT ;  /* 0x0000000800af7812 */ /* 0x000fe400078efcff */
[----:B0-----:R-:W-:Y:S01]  /*0f30*/  LOP3.LUT R3, R2, 0x7c, RZ, 0xfc, !PT ;  /* 0x0000007c02037812 */ /* 0x001fe200078efcff */
        /* <DEDUP_REMOVED lines=28> */
[----:B------:R-:W-:-:S03]  /*1100*/  LOP3.LUT R133, R0, 0x34, RZ, 0xfc, !PT ;  /* 0x0000003400857812 */ /* 0x000fc600078efcff */
[----:B------:R-:W-:Y:S04]  /*1110*/  STL [R1+0x4e8], R220 ;  /* 0x0004e8dc01007387 */ /* 0x000fe80000100800 */
        /* <DEDUP_REMOVED lines=13> */
[----:B------:R0:W-:Y:S04]  /*11f0*/  STL [R1+0x474], R3 ;  /* 0x0004740301007387 */ /* 0x0001e80000100800 */
[----:B------:R-:W-:Y:S04]  /*1200*/  STL [R1+0x4b0], R251 ;  /* 0x0004b0fb01007387 */ /* 0x000fe80000100800 */
[----:B------:R1:W-:Y:S01]  /*1210*/  STL [R1+0x470], R4 ;  /* 0x0004700401007387 */ /* 0x0003e20000100800 */
[----:B0-----:R-:W-:-:S05]  /*1220*/  LOP3.LUT R3, R2, 0x82, RZ, 0xfc, !PT ;  /* 0x0000008202037812 */ /* 0x001fca00078efcff */
[----:B------:R0:W-:Y:S01]  /*1230*/  STL [R1+0x46c], R3 ;  /* 0x00046c0301007387 */ /* 0x0001e20000100800 */
[----:B-1----:R-:W-:-:S03]  /*1240*/  LOP3.LUT R4, R2, 0x86, RZ, 0xfc, !PT ;  /* 0x0000008602047812 */ /* 0x002fc600078efcff */
[----:B------:R1:W-:Y:S04]  /*1250*/  STL [R1+0x468], R5 ;  /* 0x0004680501007387 */ /* 0x0003e80000100800 */
[----:B------:R2:W-:Y:S01]  /*1260*/  STL [R1+0x464], R4 ;  /* 0x0004640401007387 */ /* 0x0005e20000100800 */
[C---:B0-----:R-:W-:Y:S02]  /*1270*/  LOP3.LUT R3, R2.reuse, 0x88, RZ, 0xfc, !PT ;  /* 0x0000008802037812 */ /* 0x041fe400078efcff */
[----:B-1----:R-:W-:-:S03]  /*1280*/  LOP3.LUT R5, R2, 0x8a, RZ, 0xfc, !PT ;  /* 0x0000008a02057812 */ /* 0x002fc600078efcff */
[----:B------:R0:W-:Y:S01]  /*1290*/  STL [R1+0x460], R3 ;  /* 0x0004600301007387 */ /* 0x0001e20000100800 */
[----:B--2---:R-:W-:-:S03]  /*12a0*/  LOP3.LUT R4, R2, 0x8c, RZ, 0xfc, !PT ;  /* 0x0000008c02047812 */ /* 0x004fc600078efcff */
        /* <DEDUP_REMOVED lines=30> */
[----:B------:R-:W-:Y:S04]  /*1490*/  STL [R1+0x420], R5 ;  /* 0x0004200501007387 */ /* 0x000fe80000100800 */
[----:B------:R1:W-:Y:S01]  /*14a0*/  STL [R1+0x41c], R4 ;  /* 0x00041c0401007387 */ /* 0x0003e20000100800 */
[----:B0-----:R-:W-:-:S05]  /*14b0*/  LOP3.LUT R3, R2, 0xb2, RZ, 0xfc, !PT ;  /* 0x000000b202037812 */ /* 0x001fca00078efcff */
[----:B------:R0:W-:Y:S01]  /*14c0*/  STL [R1+0x418], R3 ;  /* 0x0004180301007387 */ /* 0x0001e20000100800 */
[----:B-1----:R-:W-:-:S03]  /*14d0*/  LOP3.LUT R4, R2, 0xfc, RZ, 0xfc, !PT ;  /* 0x000000fc02047812 */ /* 0x002fc600078efcff */
[----:B------:R1:W-:Y:S04]  /*14e0*/  STL [R1+0x414], R252 ;  /* 0x000414fc01007387 */ /* 0x0003e80000100800 */
[----:B------:R1:W-:Y:S01]  /*14f0*/  STL [R1+0x410], R250 ;  /* 0x000410fa01007387 */ /* 0x0003e20000100800 */
[----:B0-----:R-:W-:-:S03]  /*1500*/  LOP3.LUT R3, R2, 0xe8, RZ, 0xfc, !PT ;  /* 0x000000e802037812 */ /* 0x001fc600078efcff */
[----:B------:R1:W-:Y:S04]  /*1510*/  STL [R1+0x40c], R248 ;  /* 0x00040cf801007387 */ /* 0x0003e80000100800 */
        /* <DEDUP_REMOVED lines=29> */
[----:B------:R1:W-:Y:S01]  /*16f0*/  STL [R1+0x388], R14 ;  /* 0x0003880e01007387 */ /* 0x0003e20000100800 */
[----:B------:R-:W-:Y:S05]  /*1700*/  @P0 BRA `(.L_x_0) ;  /* 0x00000004000c0947 */ /* 0x000fea0003800000 */
[----:B------:R-:W-:Y:S01]  /*1710*/  IMAD.SHL.U32 R0, R185, 0x8, RZ ;  /* 0x00000008b9007824 */ /* 0x000fe200078e00ff */
[----:B------:R-:W-:Y:S02]  /*1720*/  CS2R R24, SRZ ;  /* 0x0000000000187805 */ /* 0x000fe4000001ff00 */
[----:B------:R-:W-:Y:S02]  /*1730*/  CS2R R26, SRZ ;  /* 0x00000000001a7805 */ /* 0x000fe4000001ff00 */
[----:B------:R-:W-:Y:S02]  /*1740*/  CS2R R28, SRZ ;  /* 0x00000000001c7805 */ /* 0x000fe4000001ff00 */
[----:B------:R-:W-:Y:S01]  /*1750*/  CS2R R30, SRZ ;  /* 0x00000000001e7805 */ /* 0x000fe2000001ff00 */
[----:B------:R0:W-:Y:S01]  /*1760*/  STL [R1+0x4ac], R0 ;  /* 0x0004ac0001007387 */ /* 0x0001e20000100800 */
[----:B------:R-:W-:Y:S02]  /*1770*/  CS2R R32, SRZ ;  /* 0x0000000000207805 */ /* 0x000fe4000001ff00 */
[----:B------:R-:W-:-:S02]  /*1780*/  CS2R R34, SRZ ;  /* 0x0000000000227805 */ /* 0x000fc4000001ff00 */
[----:B------:R-:W-:Y:S02]  /*1790*/  CS2R R36, SRZ ;  /* 0x0000000000247805 */ /* 0x000fe4000001ff00 */
[----:B------:R-:W-:Y:S02]  /*17a0*/  CS2R R38, SRZ ;  /* 0x0000000000267805 */ /* 0x000fe4000001ff00 */
[----:B------:R-:W-:Y:S02]  /*17b0*/  CS2R R40, SRZ ;  /* 0x0000000000287805 */ /* 0x000fe4000001ff00 */
[----:B------:R-:W-:Y:S02]  /*17c0*/  CS2R R42, SRZ ;  /* 0x00000000002a7805 */ /* 0x000fe4000001ff00 */
        /* <DEDUP_REMOVED lines=53> */
[----:B------:R-:W-:Y:S01]  /*1b20*/  CS2R R150, SRZ ;  /* 0x0000000000967805 */ /* 0x000fe2000001ff00 */
[----:B0-----:R-:W-:Y:S06]  /*1b30*/  BRA `(.L_x_1) ;  /* 0x0000010800147947 */ /* 0x001fec0003800000 */
.L_x_0:
[----:B------:R0:W-:Y:S01]  /*1b40*/  STL [R1+0x57c], R160 ;  /* 0x00057ca001007387 */ /* 0x0001e20000100800 */
[----:B------:R-:W-:Y:S01]  /*1b50*/  IABS R16, R87 ;  /* 0x0000005700107213 */ /* 0x000fe20000000000 */
[----:B------:R-:W-:Y:S01]  /*1b60*/  ULDC UR4, c[0x0][0x240] ;  /* 0x0000900000047ab9 */ /* 0x000fe20000000800 */
[----:B------:R-:W-:Y:S01]  /*1b70*/  IABS R18, R86 ;  /* 0x0000005600127213 */ /* 0x000fe20000000000 */
[----:B------:R-:W-:Y:S01]  /*1b80*/  STL [R1+0x578], R158 ;  /* 0x0005789e01007387 */ /* 0x000fe20000100800 */
[----:B------:R-:W-:Y:S01]  /*1b90*/  IABS R9, R2 ;  /* 0x0000000200097213 */ /* 0x000fe20000000000 */
[----:B------:R-:W-:Y:S01]  /*1ba0*/  ULDC.64 UR6, c[0x0][0x218] ;  /* 0x0000860000067ab9 */ /* 0x000fe20000000a00 */
[----:B-1----:R-:W-:Y:S01]  /*1bb0*/  IABS R15, R15 ;  /* 0x0000000f000f7213 */ /* 0x002fe20000000000 */
[----:B------:R-:W-:Y:S01]  /*1bc0*/  STL [R1+0x574], R156 ;  /* 0x0005749c01007387 */ /* 0x000fe20000100800 */
[----:B------:R-:W-:Y:S01]  /*1bd0*/  IABS R19, R19 ;  /* 0x0000001300137213 */ /* 0x000fe20000000000 */
[----:B0-----:R-:W-:Y:S01]  /*1be0*/  IMAD.MOV.U32 R160, RZ, RZ, R3 ;  /* 0x000000ffffa07224 */ /* 0x001fe200078e0003 */
[----:B------:R-:W-:Y:S01]  /*1bf0*/  IABS R155, R155 ;  /* 0x0000009b009b7213 */ /* 0x000fe20000000000 */
[----:B------:R0:W-:Y:S01]  /*1c00*/  STL [R1+0x570], R154 ;  /* 0x0005709a01007387 */ /* 0x0001e20000100800 */
[----:B------:R-:W-:Y:S01]  /*1c10*/  IABS R157, R157 ;  /* 0x0000009d009d7213 */ /* 0x000fe20000000000 */
[----:B------:R-:W-:Y:S01]  /*1c20*/  ULDC.64 UR8, c[0x0][0x218] ;  /* 0x0000860000087ab9 */ /* 0x000fe20000000a00 */
[----:B------:R-:W-:Y:S01]  /*1c30*/  IABS R159, R159 ;  /* 0x0000009f009f7213 */ /* 0x000fe20000000000 */
[----:B------:R-:W-:Y:S01]  /*1c40*/  ULDC UR10, c[0x0][0x238] ;  /* 0x00008e00000a7ab9 */ /* 0x000fe20000000800 */
[----:B------:R-:W-:Y:S01]  /*1c50*/  IABS R165, R165 ;  /* 0x000000a500a57213 */ /* 0x000fe20000000000 */
[----:B------:R-:W-:Y:S01]  /*1c60*/  ULDC UR20, c[0x0][0x238] ;  /* 0x00008e0000147ab9 */ /* 0x000fe20000000800 */
[----:B------:R-:W-:Y:S01]  /*1c70*/  IABS R153, R153 ;  /* 0x0000009900997213 */ /* 0x000fe20000000000 */
[----:B------:R-:W-:Y:S01]  /*1c80*/  ULDC UR23, c[0x0][0x238] ;  /* 0x00008e0000177ab9 */ /* 0x000fe20000000800 */
[----:B------:R-:W-:Y:S01]  /*1c90*/  IABS R215, R215 ;  /* 0x000000d700d77213 */ /* 0x000fe20000000000 */
[----:B0-----:R-:W2:Y:S01]  /*1ca0*/  LDL R154, [R1+0x384] ;  /* 0x00038400019a7983 */ /* 0x001ea20000100800 */
[----:B------:R-:W-:Y:S01]  /*1cb0*/  IABS R217, R217 ;  /* 0x000000d900d97213 */ /* 0x000fe20000000000 */
[----:B------:R-:W-:Y:S01]  /*1cc0*/  ULDC UR25, c[0x0][0x238] ;  /* 0x00008e0000197ab9 */ /* 0x000fe20000000800 */
[----:B------:R-:W-:Y:S01]  /*1cd0*/  IABS R161, R161 ;  /* 0x000000a100a17213 */ /* 0x000fe20000000000 */
[----:B------:R0:W-:Y:S01]  /*1ce0*/  STL [R1+0x56c], R152 ;  /* 0x00056c9801007387 */ /* 0x0001e20000100800 */
[----:B------:R-:W-:Y:S01]  /*1cf0*/  IABS R163, R163 ;  /* 0x000000a300a37213 */ /* 0x000fe20000000000 */
[----:B------:R-:W-:Y:S01]  /*1d00*/  ULDC UR18, c[0x0][0x21c] ;  /* 0x0000870000127ab9 */ /* 0x000fe20000000800 */
[----:B------:R-:W-:Y:S01]  /*1d10*/  IABS R223, R223 ;  /* 0x000000df00df7213 */ /* 0x000fe20000000000 */
[----:B------:R-:W-:Y:S01]  /*1d20*/  ULDC UR5, c[0x0][0x234] ;  /* 0x00008d0000057ab9 */ /* 0x000fe20000000800 */
[----:B------:R-:W-:Y:S01]  /*1d30*/  IABS R219, R219 ;  /* 0x000000db00db7213 */ /* 0x000fe20000000000 */
[----:B------:R-:W-:Y:S01]  /*1d40*/  ULDC UR11, c[0x0][0x238] ;  /* 0x00008e00000b7ab9 */ /* 0x000fe20000000800 */
[----:B------:R-:W-:Y:S01]  /*1d50*/  IABS R225, R225 ;  /* 0x000000e100e17213 */ /* 0x000fe20000000000 */
[----:B------:R-:W-:Y:S01]  /*1d60*/  ULDC UR21, c[0x0][0x238] ;  /* 0x00008e0000157ab9 */ /* 0x000fe20000000800 */
[----:B------:R-:W-:Y:S01]  /*1d70*/  IABS R221, R221 ;  /* 0x000000dd00dd7213 */ /* 0x000fe20000000000 */
[----:B0-----:R-:W3:Y:S01]  /*1d80*/  LDL R152, [R1+0x2d0] ;  /* 0x0002d00001987983 */ /* 0x001ee20000100800 */
        /* <DEDUP_REMOVED lines=13> */
[----:B0-----:R-:W4:Y:S01]  /*1e60*/  LDL R185, [R1+0x444] ;  /* 0x0004440001b97983 */ /* 0x001f220000100800 */
        /* <DEDUP_REMOVED lines=36> */
[----:B0-----:R-:W4:Y:S04]  /*20b0*/  LDL R182, [R1+0x450] ;  /* 0x0004500001b67983 */ /* 0x001f280000100800 */
[----:B------:R0:W-:Y:S04]  /*20c0*/  STL [R1+0x53c], R181 ;  /* 0x00053cb501007387 */ /* 0x0001e80000100800 */
        /* <DEDUP_REMOVED lines=9> */
[----:B------:R0:W-:Y:S01]  /*2160*/  STL [R1+0x528], R176 ;  /* 0x000528b001007387 */ /* 0x0001e20000100800 */
[----:B------:R-:W-:-:S03]  /*2170*/  IABS R24, R160 ;  /* 0x000000a000187213 */ /* 0x000fc60000000000 */
        /* <DEDUP_REMOVED lines=10> */
[----:B------:R-:W4:Y:S01]  /*2220*/  LDL R160, [R1+0x418] ;  /* 0x0004180001a07983 */ /* 0x000f220000100800 */
[----:B------:R-:W1:Y:S08]  /*2230*/  I2F.RP R3, R16 ;  /* 0x0000001000037306 */ /* 0x000e700000209400 */
[----:B------:R-:W1:Y:S01]  /*2240*/  I2F.RP R8, R18 ;  /* 0x0000001200087306 */ /* 0x000e620000209400 */
[----:B------:R-:W-:Y:S01]  /*2250*/  IMAD.MOV.U32 R156, RZ, RZ, R10 ;  /* 0x000000ffff9c7224 */ /* 0x000fe200078e000a */
[----:B0-----:R-:W4:Y:S01]  /*2260*/  LDL R0, [R1+0x474] ;  /* 0x0004740001007983 */ /* 0x001f220000100800 */
[----:B------:R-:W-:Y:S01]  /*2270*/  IMAD.MOV.U32 R158, RZ, RZ, R23 ;  /* 0x000000ffff9e7224 */ /* 0x000fe200078e0017 */
[----:B------:R-:W-:-:S04]  /*2280*/  IABS R23, R17 ;  /* 0x0000001100177213 */ /* 0x000fc80000000000 */
[----:B-1----:R-:W0:Y:S08]  /*2290*/  MUFU.RCP R3, R3 ;  /* 0x0000000300037308 */ /* 0x002e300000001000 */
[----:B------:R-:W1:Y:S01]  /*22a0*/  MUFU.RCP R8, R8 ;  /* 0x0000000800087308 */ /* 0x000e620000001000 */
[----:B0-----:R-:W-:-:S07]  /*22b0*/  VIADD R6, R3, 0xffffffe ;  /* 0x0ffffffe03067836 */ /* 0x001fce0000000000 */
[----:B------:R0:W0:Y:S01]  /*22c0*/  F2I.FTZ.U32.TRUNC.NTZ R7, R6 ;  /* 0x0000000600077305 */ /* 0x000022000021f000 */
[----:B-1----:R-:W-:-:S07]  /*22d0*/  VIADD R4, R8, 0xffffffe ;  /* 0x0ffffffe08047836 */ /* 0x002fce0000000000 */
[----:B------:R1:W1:Y:S01]  /*22e0*/  F2I.FTZ.U32.TRUNC.NTZ R5, R4 ;  /* 0x0000000400057305 */ /* 0x000262000021f000 */
[----:B0-----:R-:W-:Y:S02]  /*22f0*/  IMAD.MOV.U32 R6, RZ, RZ, RZ ;  /* 0x000000ffff067224 */ /* 0x001fe400078e00ff */
[----:B------:R-:W-:Y:S02]  /*2300*/  IMAD.MOV R11, RZ, RZ, -R7 ;  /* 0x000000ffff0b7224 */ /* 0x000fe400078e0a07 */
[----:B-1----:R-:W-:Y:S02]  /*2310*/  IMAD.MOV.U32 R4, RZ, RZ, RZ ;  /* 0x000000ffff047224 */ /* 0x002fe400078e00ff */
[----:B------:R-:W-:Y:S02]  /*2320*/  IMAD R11, R11, R16, RZ ;  /* 0x000000100b0b7224 */ /* 0x000fe400078e02ff */
[----:B------:R-:W-:Y:S02]  /*2330*/  IMAD.MOV R13, RZ, RZ, -R5 ;  /* 0x000000ffff0d7224 */ /* 0x000fe400078e0a05 */
[----:B------:R-:W-:-:S04]  /*2340*/  IMAD.HI.U32 R11, R7, R11, R6 ;  /* 0x0000000b070b7227 */ /* 0x000fc800078e0006 */
[----:B------:R-:W-:Y:S01]  /*2350*/  IMAD R3, R13, R18, RZ ;  /* 0x000000120d037224 */ /* 0x000fe200078e02ff */
[----:B------:R-:W-:Y:S01]  /*2360*/  IABS R13, R12 ;  /* 0x0000000c000d7213 */ /* 0x000fe20000000000 */
[----:B------:R-:W-:Y:S01]  /*2370*/  IMAD.MOV.U32 R6, RZ, RZ, R9 ;  /* 0x000000ffff067224 */ /* 0x000fe200078e0009 */
[----:B------:R-:W-:Y:S01]  /*2380*/  IABS R9, R14 ;  /* 0x0000000e00097213 */ /* 0x000fe20000000000 */
[----:B------:R-:W-:-:S04]  /*2390*/  IMAD.HI.U32 R4, R5, R3, R4 ;  /* 0x0000000305047227 */ /* 0x000fc800078e0004 */
[----:B------:R-:W-:-:S04]  /*23a0*/  IMAD.HI.U32 R3, R11, R6, RZ ;  /* 0x000000060b037227 */ /* 0x000fc800078e00ff */
[----:B------:R-:W-:Y:S02]  /*23b0*/  IMAD.MOV R3, RZ, RZ, -R3 ;  /* 0x000000ffff037224 */ /* 0x000fe400078e0a03 */
[----:B------:R-:W-:Y:S01]  /*23c0*/  IMAD.HI.U32 R7, R4, R13, RZ ;  /* 0x0000000d04077227 */ /* 0x000fe200078e00ff */
[----:B--2---:R-:W-:-:S03]  /*23d0*/  IABS R8, R154 ;  /* 0x0000009a00087213 */ /* 0x004fc60000000000 */
[----:B------:R-:W-:Y:S02]  /*23e0*/  IMAD R4, R16, R3, R6 ;  /* 0x0000000310047224 */ /* 0x000fe400078e0206 */
[----:B------:R-:W-:-:S04]  /*23f0*/  IMAD.HI.U32 R5, R11, R8, RZ ;  /* 0x000000080b057227 */ /* 0x000fc800078e00ff */
[----:B------:R-:W-:Y:S02]  /*2400*/  IMAD.MOV R14, RZ, RZ, -R7 ;  /* 0x000000ffff0e7224 */ /* 0x000fe400078e0a07 */
[----:B------:R-:W-:Y:S01]  /*2410*/  IMAD.HI.U32 R6, R11, R9, RZ ;  /* 0x000000090b067227 */ /* 0x000fe200078e00ff */
[----:B---3--:R-:W-:-:S03]  /*2420*/  IABS R12, R152 ;  /* 0x00000098000c7213 */ /* 0x008fc60000000000 */
[----:B------:R-:W-:Y:S02]  /*2430*/  IMAD.MOV R5, RZ, RZ, -R5 ;  /* 0x000000ffff057224 */ /* 0x000fe400078e0a05 */
[----:B------:R-:W-:Y:S02]  /*2440*/  IMAD.MOV R10, RZ, RZ, -R6 ;  /* 0x000000ffff0a7224 */ /* 0x000fe400078e0a06 */
[----:B------:R-:W-:-:S04]  /*2450*/  IMAD.HI.U32 R3, R11, R12, RZ ;  /* 0x0000000c0b037227 */ /* 0x000fc800078e00ff */
[----:B------:R-:W-:Y:S02]  /*2460*/  IMAD.MOV R7, RZ, RZ, -R3 ;  /* 0x000000ffff077224 */ /* 0x000fe400078e0a03 */
[----:B------:R-:W-:Y:S01]  /*2470*/  IMAD R3, R18, R14, R13 ;  /* 0x0000000e12037224 */ /* 0x000fe200078e020d */
[----:B------:R-:W-:Y:S01]  /*2480*/  IABS R14, R22 ;  /* 0x00000016000e7213 */ /* 0x000fe20000000000 */
[----:B------:R-:W-:Y:S01]  /*2490*/  IMAD.MOV.U32 R13, RZ, RZ, R15 ;  /* 0x000000ffff0d7224 */ /* 0x000fe200078e000f */
[----:B------:R-:W-:Y:S01]  /*24a0*/  IABS R15, R21 ;  /* 0x00000015000f7213 */ /* 0x000fe20000000000 */
[----:B------:R-:W-:Y:S01]  /*24b0*/  IMAD R6, R16, R5, R8 ;  /* 0x0000000510067224 */ /* 0x000fe200078e0208 */
[----:B------:R-:W-:Y:S01]  /*24c0*/  IABS R21, R20 ;  /* 0x0000001400157213 */ /* 0x000fe20000000000 */
[----:B------:R-:W-:-:S04]  /*24d0*/  IMAD.HI.U32 R5, R11, R13, RZ ;  /* 0x0000000d0b057227 */ /* 0x000fc800078e00ff */
[----:B------:R-:W-:Y:S02]  /*24e0*/  IMAD.MOV R8, RZ, RZ, -R5 ;  /* 0x000000ffff087224 */ /* 0x000fe400078e0a05 */
[----:B------:R-:W-:-:S04]  /*24f0*/  IMAD.HI.U32 R5, R11, R14, RZ ;  /* 0x0000000e0b057227 */ /* 0x000fc800078e00ff */
[C---:B------:R-:W-:Y:S02]  /*2500*/  IMAD R12, R16.reuse, R7, R12 ;  /* 0x00000007100c7224 */ /* 0x040fe400078e020c */
[C---:B------:R-:W-:Y:S02]  /*2510*/  IMAD R7, R16.reuse, R10, R9 ;  /* 0x0000000a10077224 */ /* 0x040fe400078e0209 */
[----:B------:R-:W-:Y:S02]  /*2520*/  IMAD R8, R16, R8, R13 ;  /* 0x0000000810087224 */ /* 0x000fe400078e020d */
[----:B------:R-:W-:-:S04]  /*2530*/  IMAD.HI.U32 R9, R11, R15, RZ ;  /* 0x0000000f0b097227 */ /* 0x000fc800078e00ff */
[----:B------:R-:W-:-:S04]  /*2540*/  IMAD.HI.U32 R13, R11, R21, RZ ;  /* 0x000000150b0d7227 */ /* 0x000fc800078e00ff */
[----:B------:R-:W-:Y:S02]  /*2550*/  IMAD.MOV R5, RZ, RZ, -R5 ;  /* 0x000000ffff057224 */ /* 0x000fe400078e0a05 */
[----:B------:R-:W-:-:S04]  /*2560*/  IMAD.HI.U32 R10, R11, R19, RZ ;  /* 0x000000130b0a7227 */ /* 0x000fc800078e00ff */
[----:B------:R-:W-:Y:S02]  /*2570*/  IMAD.MOV R17, RZ, RZ, -R9 ;  /* 0x000000ffff117224 */ /* 0x000fe400078e0a09 */
[----:B------:R-:W-:Y:S02]  /*2580*/  IMAD.MOV R22, RZ, RZ, -R13 ;  /* 0x000000ffff167224 */ /* 0x000fe400078e0a0d */
[C---:B------:R-:W-:Y:S02]  /*2590*/  IMAD R9, R16.reuse, R5, R14 ;  /* 0x0000000510097224 */ /* 0x040fe400078e020e */
[----:B------:R-:W-:Y:S02]  /*25a0*/  IMAD.MOV.U32 R14, RZ, RZ, R23 ;  /* 0x000000ffff0e7224 */ /* 0x000fe400078e0017 */
[----:B------:R-:W-:Y:S02]  /*25b0*/  IMAD.MOV R20, RZ, RZ, -R10 ;  /* 0x000000ffff147224 */ /* 0x000fe400078e0a0a */
[----:B------:R-:W-:-:S02]  /*25c0*/  IMAD R10, R16, R17, R15 ;  /* 0x00000011100a7224 */ /* 0x000fc400078e020f */
[C---:B------:R-:W-:Y:S01]  /*25d0*/  IMAD R15, R16.reuse, R22, R21 ;  /* 0x00000016100f7224 */ /* 0x040fe200078e0215 */
[----:B------:R-:W-:Y:S01]  /*25e0*/  IABS R21, R156 ;  /* 0x0000009c00157213 */ /* 0x000fe20000000000 */
[C---:B------:R-:W-:Y:S01]  /*25f0*/  IMAD.HI.U32 R5, R11.reuse, R14, RZ ;  /* 0x0000000e0b057227 */ /* 0x040fe200078e00ff */
[----:B------:R-:W-:Y:S01]  /*2600*/  IABS R22, R158 ;  /* 0x0000009e00167213 */ /* 0x000fe20000000000 */
[----:B------:R-:W2:Y:S02]  /*2610*/  LDL R156, [R1+0x424] ;  /* 0x00042400019c7983 */ /* 0x000ea40000100800 */
[----:B------:R-:W-:Y:S02]  /*2620*/  IMAD.MOV R17, RZ, RZ, -R5 ;  /* 0x000000ffff117224 */ /* 0x000fe400078e0a05 */
[----:B------:R-:W-:Y:S01]  /*2630*/  IMAD.HI.U32 R5, R11, R21, RZ ;  /* 0x000000150b057227 */ /* 0x000fe200078e00ff */
[----:B------:R-:W3:Y:S03]  /*2640*/  LDL R158, [R1+0x428] ;  /* 0x00042800019e7983 */ /* 0x000ee60000100800 */
[----:B------:R-:W-:-:S02]  /*2650*/  IMAD R13, R16, R20, R19 ;  /* 0x00000014100d7224 */ /* 0x000fc400078e0213 */
[----:B------:R-:W-:-:S04]  /*2660*/  IMAD.HI.U32 R19, R11, R24, RZ ;  /* 0x000000180b137227 */ /* 0x000fc800078e00ff */
[----:B------:R-:W-:Y:S02]  /*2670*/  IMAD.MOV R5, RZ, RZ, -R5 ;  /* 0x000000ffff057224 */ /* 0x000fe400078e0a05 */
[----:B------:R-:W-:Y:S02]  /*2680*/  IMAD R17, R16, R17, R14 ;  /* 0x0000001110117224 */ /* 0x000fe400078e020e */
[----:B------:R-:W-:Y:S02]  /*2690*/  IMAD.MOV R25, RZ, RZ, -R19 ;  /* 0x000000ffff197224 */ /* 0x000fe400078e0a13 */
[----:B------:R-:W-:-:S04]  /*26a0*/  IMAD.HI.U32 R14, R11, R22, RZ ;  /* 0x000000160b0e7227 */ /* 0x000fc800078e00ff */
[----:B------:R-:W-:Y:S02]  /*26b0*/  IMAD R19, R16, R5, R21 ;  /* 0x0000000510137224 */ /* 0x000fe400078e0215 */
[----:B------:R-:W-:-:S04]  /*26c0*/  IMAD.HI.U32 R5, R11, R155, RZ ;  /* 0x0000009b0b057227 */ /* 0x000fc800078e00ff */
[----:B------:R-:W-:Y:S02]  /*26d0*/  IMAD.MOV R23, RZ, RZ, -R14 ;  /* 0x000000ffff177224 */ /* 0x000fe400078e0a0e */
[----:B------:R-:W-:Y:S02]  /*26e0*/  IMAD.MOV R14, RZ, RZ, -R5 ;  /* 0x000000ffff0e7224 */ /* 0x000fe400078e0a05 */
[----:B------:R-:W-:-:S04]  /*26f0*/  IMAD.HI.U32 R5, R11, R157, RZ ;  /* 0x0000009d0b057227 */ /* 0x000fc800078e00ff */
[----:B------:R-:W-:Y:S02]  /*2700*/  IMAD R155, R16, R14, R155 ;  /* 0x0000000e109b7224 */ /* 0x000fe400078e029b */
[----:B------:R-:W-:-:S04]  /*2710*/  IMAD.HI.U32 R14, R11, R159, RZ ;  /* 0x0000009f0b0e7227 */ /* 0x000fc800078e00ff */
[----:B------:R-:W-:Y:S02]  /*2720*/  IMAD.MOV R5, RZ, RZ, -R5 ;  /* 0x000000ffff057224 */ /* 0x000fe400078e0a05 */
[----:B------:R-:W-:Y:S02]  /*2730*/  IMAD.MOV R14, RZ, RZ, -R14 ;  /* 0x000000ffff0e7224 */ /* 0x000fe400078e0a0e */
[----:B------:R-:W-:Y:S02]  /*2740*/  IMAD R157, R16, R5, R157 ;  /* 0x00000005109d7224 */ /* 0x000fe400078e029d */
[----:B------:R-:W-:-:S04]  /*2750*/  IMAD.HI.U32 R5, R11, R165, RZ ;  /* 0x000000a50b057227 */ /* 0x000fc800078e00ff */
[----:B------:R-:W-:-:S04]  /*2760*/  IMAD.HI.U32 R20, R11, R153, RZ ;  /* 0x000000990b147227 */ /* 0x000fc800078e00ff */
[----:B------:R-:W-:Y:S02]  /*2770*/  IMAD R159, R16, R14, R159 ;  /* 0x0000000e109f7224 */ /* 0x000fe400078e029f */
[----:B------:R-:W-:Y:S02]  /*2780*/  IMAD.MOV R14, RZ, RZ, -R5 ;  /* 0x000000ffff0e7224 */ /* 0x000fe400078e0a05 */
[----:B------:R-:W-:Y:S02]  /*2790*/  IMAD.MOV R20, RZ, RZ, -R20 ;  /* 0x000000ffff147224 */ /* 0x000fe400078e0a14 */
[----:B------:R-:W-:-:S04]  /*27a0*/  IMAD.HI.U32 R5, R11, R215, RZ ;  /* 0x000000d70b057227 */ /* 0x000fc800078e00ff */
[C---:B------:R-:W-:Y:S02]  /*27b0*/  IMAD R165, R16.reuse, R14, R165 ;  /* 0x0000000e10a57224 */ /* 0x040fe400078e02a5 */
[----:B------:R-:W-:Y:S02]  /*27c0*/  IMAD R153, R16, R20, R153 ;  /* 0x0000001410997224 */ /* 0x000fe400078e0299 */
[----:B------:R-:W-:-:S04]  /*27d0*/  IMAD.HI.U32 R14, R11, R217, RZ ;  /* 0x000000d90b0e7227 */ /* 0x000fc800078e00ff */
[----:B------:R-:W-:Y:S02]  /*27e0*/  IMAD.MOV R5, RZ, RZ, -R5 ;  /* 0x000000ffff057224 */ /* 0x000fe400078e0a05 */
[----:B------:R-:W-:Y:S02]  /*27f0*/  IMAD R21, R16, R23, R22 ;  /* 0x0000001710157224 */ /* 0x000fe400078e0216 */
[----:B------:R-:W-:-:S04]  /*2800*/  IMAD.HI.U32 R20, R11, R161, RZ ;  /* 0x000000a10b147227 */ /* 0x000fc800078e00ff */
[----:B------:R-:W-:-:S04]  /*2810*/  IMAD.HI.U32 R22, R11, R163, RZ ;  /* 0x000000a30b167227 */ /* 0x000fc800078e00ff */
[----:B------:R-:W-:Y:S02]  /*2820*/  IMAD.MOV R14, RZ, RZ, -R14 ;  /* 0x000000ffff0e7224 */ /* 0x000fe400078e0a0e */
[----:B------:R-:W-:Y:S02]  /*2830*/  IMAD R215, R16, R5, R215 ;  /* 0x0000000510d77224 */ /* 0x000fe400078e02d7 */
[----:B------:R-:W-:Y:S02]  /*2840*/  IMAD.MOV R20, RZ, RZ, -R20 ;  /* 0x000000ffff147224 */ /* 0x000fe400078e0a14 */
[----:B------:R-:W-:-:S04]  /*2850*/  IMAD.HI.U32 R5, R11, R223, RZ ;  /* 0x000000df0b057227 */ /* 0x000fc800078e00ff */
[----:B------:R-:W-:Y:S02]  /*2860*/  IMAD.MOV R22, RZ, RZ, -R22 ;  /* 0x000000ffff167224 */ /* 0x000fe400078e0a16 */
[C---:B------:R-:W-:Y:S02]  /*2870*/  IMAD R217, R16.reuse, R14, R217 ;  /* 0x0000000e10d97224 */ /* 0x040fe400078e02d9 */
[C---:B------:R-:W-:Y:S02]  /*2880*/  IMAD R161, R16.reuse, R20, R161 ;  /* 0x0000001410a17224 */ /* 0x040fe400078e02a1 */
[----:B------:R-:W-:Y:S02]  /*2890*/  IMAD.MOV R14, RZ, RZ, -R5 ;  /* 0x000000ffff0e7224 */ /* 0x000fe400078e0a05 */
[----:B------:R-:W-:Y:S02]  /*28a0*/  IMAD R163, R16, R22, R163 ;  /* 0x0000001610a37224 */ /* 0x000fe400078e02a3 */
[----:B------:R-:W-:-:S04]  /*28b0*/  IMAD.HI.U32 R20, R11, R219, RZ ;  /* 0x000000db0b147227 */ /* 0x000fc800078e00ff */
[----:B------:R-:W-:-:S04]  /*28c0*/  IMAD.HI.U32 R5, R11, R225, RZ ;  /* 0x000000e10b057227 */ /* 0x000fc800078e00ff */
[----:B------:R-:W-:-:S04]  /*28d0*/  IMAD.HI.U32 R22, R11, R221, RZ ;  /* 0x000000dd0b167227 */ /* 0x000fc800078e00ff */
[----:B------:R-:W-:Y:S02]  /*28e0*/  IMAD R223, R16, R14, R223 ;  /* 0x0000000e10df7224 */ /* 0x000fe400078e02df */
[----:B------:R-:W-:Y:S02]  /*28f0*/  IMAD.MOV R20, RZ, RZ, -R20 ;  /* 0x000000ffff147224 */ /* 0x000fe400078e0a14 */
[----:B------:R-:W-:-:S04]  /*2900*/  IMAD.HI.U32 R14, R11, R227, RZ ;  /* 0x000000e30b0e7227 */ /* 0x000fc800078e00ff */
[----:B------:R-:W-:Y:S02]  /*2910*/  IMAD.MOV R5, RZ, RZ, -R5 ;  /* 0x000000ffff057224 */ /* 0x000fe400078e0a05 */
[----:B------:R-:W-:Y:S02]  /*2920*/  IMAD.MOV R22, RZ, RZ, -R22 ;  /* 0x000000ffff167224 */ /* 0x000fe400078e0a16 */
[C---:B------:R-:W-:Y:S02]  /*2930*/  IMAD R219, R16.reuse, R20, R219 ;  /* 0x0000001410db7224 */ /* 0x040fe400078e02db */
[----:B------:R-:W-:Y:S02]  /*2940*/  IMAD.MOV R14, RZ, RZ, -R14 ;  /* 0x000000ffff0e7224 */ /* 0x000fe400078e0a0e */
[C---:B------:R-:W-:Y:S02]  /*2950*/  IMAD R225, R16.reuse, R5, R225 ;  /* 0x0000000510e17224 */ /* 0x040fe400078e02e1 */
[----:B------:R-:W-:-:S02]  /*2960*/  IMAD R221, R16, R22, R221 ;  /* 0x0000001610dd7224 */ /* 0x000fc400078e02dd */
[----:B------:R-:W-:-:S04]  /*2970*/  IMAD.HI.U32 R20, R11, R229, RZ ;  /* 0x000000e50b147227 */ /* 0x000fc800078e00ff */
[----:B------:R-:W-:-:S04]  /*2980*/  IMAD.HI.U32 R5, R11, R233, RZ ;  /* 0x000000e90b057227 */ /* 0x000fc800078e00ff */
[----:B------:R-:W-:-:S04]  /*2990*/  IMAD.HI.U32 R22, R11, R231, RZ ;  /* 0x000000e70b167227 */ /* 0x000fc800078e00ff */
[----:B------:R-:W-:Y:S02]  /*29a0*/  IMAD R227, R16, R14, R227 ;  /* 0x0000000e10e37224 */ /* 0x000fe400078e02e3 */
[----:B------:R-:W-:Y:S02]  /*29b0*/  IMAD.MOV R20, RZ, RZ, -R20 ;  /* 0x000000ffff147224 */ /* 0x000fe400078e0a14 */
[----:B------:R-:W-:Y:S02]  /*29c0*/  IMAD.MOV R14, RZ, RZ, -R5 ;  /* 0x000000ffff0e7224 */ /* 0x000fe400078e0a05 */
        /* <DEDUP_REMOVED lines=9> */
[C---:B------:R-:W-:Y:S02]  /*2a60*/  IMAD R23, R16.reuse, R25, R24 ;  /* 0x0000001910177224 */ /* 0x040fe400078e0218 */
[----:B------:R-:W-:Y:S02]  /*2a70*/  IMAD.MOV R14, RZ, RZ, -R14 ;  /* 0x000000ffff0e7224 */ /* 0x000fe400078e0a0e */
[----:B------:R-:W-:Y:S02]  /*2a80*/  IMAD.MOV R25, RZ, RZ, -R20 ;  /* 0x000000ffff197224 */ /* 0x000fe400078e0a14 */
[----:B------:R-:W-:Y:S02]  /*2a90*/  IMAD R235, R16, R5, R235 ;  /* 0x0000000510eb7224 */ /* 0x000fe400078e02eb */
[----:B------:R-:W-:Y:S02]  /*2aa0*/  IMAD.MOV R27, RZ, RZ, -R22 ;  /* 0x000000ffff1b7224 */ /* 0x000fe400078e0a16 */
[----:B------:R-:W-:-:S04]  /*2ab0*/  IMAD.HI.U32 R5, R11, R244, RZ ;  /* 0x000000f40b057227 */ /* 0x000fc800078e00ff */
[C---:B------:R-:W-:Y:S01]  /*2ac0*/  IMAD.HI.U32 R22, R11.reuse, R252, RZ ;  /* 0x000000fc0b167227 */ /* 0x040fe200078e00ff */
[----:B----4-:R-:W-:Y:S02]  /*2ad0*/  IABS R111, R160 ;  /* 0x000000a0006f7213 */ /* 0x010fe40000000000 */
[----:B------:R-:W4:Y:S01]  /*2ae0*/  LDL.LU R160, [R1+0x57c] ;  /* 0x00057c0001a07983 */ /* 0x000f220000300800 */
[C---:B------:R-:W-:Y:S02]  /*2af0*/  IMAD R237, R16.reuse, R14, R237 ;  /* 0x0000000e10ed7224 */ /* 0x040fe400078e02ed */
[----:B------:R-:W-:Y:S02]  /*2b00*/  IMAD R240, R16, R25, R240 ;  /* 0x0000001910f07224 */ /* 0x000fe400078e02f0 */
[----:B------:R-:W-:Y:S02]  /*2b10*/  IMAD.MOV R25, RZ, RZ, -R5 ;  /* 0x000000ffff197224 */ /* 0x000fe400078e0a05 */
[----:B------:R-:W-:-:S04]  /*2b20*/  IMAD.HI.U32 R14, R11, R248, RZ ;  /* 0x000000f80b0e7227 */ /* 0x000fc800078e00ff */
[----:B------:R-:W-:Y:S02]  /*2b30*/  IMAD.MOV R29, RZ, RZ, -R22 ;  /* 0x000000ffff1d7224 */ /* 0x000fe400078e0a16 */
[----:B------:R-:W4:Y:S01]  /*2b40*/  LDL R22, [R1+0x41c] ;  /* 0x00041c0001167983 */ /* 0x000f220000100800 */
[----:B------:R-:W-:Y:S02]  /*2b50*/  IMAD R244, R16, R25, R244 ;  /* 0x0000001910f47224 */ /* 0x000fe400078e02f4 */
[----:B------:R-:W-:-:S04]  /*2b60*/  IMAD.HI.U32 R20, R11, R250, RZ ;  /* 0x000000fa0b147227 */ /* 0x000fc800078e00ff */
[----:B------:R-:W-:Y:S02]  /*2b70*/  IMAD.MOV R25, RZ, RZ, -R14 ;  /* 0x000000ffff197224 */ /* 0x000fe400078e0a0e */
[----:B------:R-:W4:Y:S01]  /*2b80*/  LDL R14, [R1+0x420] ;  /* 0x00042000010e7983 */ /* 0x000f220000100800 */
[----:B------:R-:W-:Y:S02]  /*2b90*/  IMAD R242, R16, R27, R242 ;  /* 0x0000001b10f27224 */ /* 0x000fe400078e02f2 */
[----:B------:R-:W-:Y:S02]  /*2ba0*/  IMAD.MOV R27, RZ, RZ, -R20 ;  /* 0x000000ffff1b7224 */ /* 0x000fe400078e0a14 */
[----:B------:R-:W4:Y:S01]  /*2bb0*/  LDL R20, [R1+0x2e4] ;  /* 0x0002e40001147983 */ /* 0x000f220000100800 */
[----:B------:R-:W-:-:S04]  /*2bc0*/  IMAD.HI.U32 R5, R11, R246, RZ ;  /* 0x000000f60b057227 */ /* 0x000fc800078e00ff */
[----:B------:R-:W-:-:S04]  /*2bd0*/  IMAD.MOV R5, RZ, RZ, -R5 ;  /* 0x000000ffff057224 */ /* 0x000fc800078e0a05 */
[----:B------:R-:W-:Y:S02]  /*2be0*/  IMAD R246, R16, R5, R246 ;  /* 0x0000000510f67224 */ /* 0x000fe400078e02f6 */
[----:B------:R-:W-:-:S04]  /*2bf0*/  IMAD.HI.U32 R5, R11, R111, RZ ;  /* 0x0000006f0b057227 */ /* 0x000fc800078e00ff */
[----:B------:R-:W-:Y:S01]  /*2c00*/  IMAD R248, R16, R25, R248 ;  /* 0x0000001910f87224 */ /* 0x000fe200078e02f8 */
[----:B--2---:R-:W-:Y:S02]  /*2c10*/  IABS R107, R156 ;  /* 0x0000009c006b7213 */ /* 0x004fe40000000000 */
[----:B------:R-:W2:Y:S01]  /*2c20*/  LDL R156, [R1+0x2e8] ;  /* 0x0002e800019c7983 */ /* 0x000ea20000100800 */
[----:B---3--:R-:W-:-:S03]  /*2c30*/  IABS R106, R158 ;  /* 0x0000009e006a7213 */ /* 0x008fc60000000000 */
[----:B------:R-:W3:Y:S01]  /*2c40*/  LDL.LU R158, [R1+0x578] ;  /* 0x00057800019e7983 */ /* 0x000ee20000300800 */
[----:B----4-:R-:W-:Y:S01]  /*2c50*/  IABS R110, R22 ;  /* 0x00000016006e7213 */ /* 0x010fe20000000000 */
[----:B------:R-:W-:Y:S01]  /*2c60*/  IMAD.HI.U32 R22, R11, R107, RZ ;  /* 0x0000006b0b167227 */ /* 0x000fe200078e00ff */
[----:B------:R-:W-:-:S03]  /*2c70*/  IABS R108, R14 ;  /* 0x0000000e006c7213 */ /* 0x000fc60000000000 */
[----:B------:R-:W-:Y:S02]  /*2c80*/  IMAD.MOV R14, RZ, RZ, -R5 ;  /* 0x000000ffff0e7224 */ /* 0x000fe400078e0a05 */
[----:B------:R-:W-:Y:S01]  /*2c90*/  IMAD.HI.U32 R5, R11, R110, RZ ;  /* 0x0000006e0b057227 */ /* 0x000fe200078e00ff */
[----:B------:R-:W-:-:S03]  /*2ca0*/  IABS R109, R20 ;  /* 0x00000014006d7213 */ /* 0x000fc60000000000 */
[----:B------:R-:W-:Y:S02]  /*2cb0*/  IMAD.MOV R5, RZ, RZ, -R5 ;  /* 0x000000ffff057224 */ /* 0x000fe400078e0a05 */
[----:B------:R-:W-:Y:S02]  /*2cc0*/  IMAD R111, R16, R14, R111 ;  /* 0x0000000e106f7224 */ /* 0x000fe400078e026f */
[----:B------:R-:W-:-:S04]  /*2cd0*/  IMAD.HI.U32 R14, R11, R109, RZ ;  /* 0x0000006d0b0e7227 */ /* 0x000fc800078e00ff */
[----:B------:R-:W-:Y:S02]  /*2ce0*/  IMAD.MOV R22, RZ, RZ, -R22 ;  /* 0x000000ffff167224 */ /* 0x000fe400078e0a16 */
[----:B------:R-:W-:-:S04]  /*2cf0*/  IMAD.HI.U32 R20, R11, R108, RZ ;  /* 0x0000006c0b147227 */ /* 0x000fc800078e00ff */
[C---:B------:R-:W-:Y:S02]  /*2d00*/  IMAD R110, R16.reuse, R5, R110 ;  /* 0x00000005106e7224 */ /* 0x040fe400078e026e */
[----:B------:R-:W4:Y:S01]  /*2d10*/  LDL R5, [R1+0x42c] ;  /* 0x00042c0001057983 */ /* 0x000f220000100800 */
[----:B------:R-:W-:Y:S02]  /*2d20*/  IMAD.MOV R14, RZ, RZ, -R14 ;  /* 0x000000ffff0e7224 */ /* 0x000fe400078e0a0e */
[C---:B------:R-:W-:Y:S02]  /*2d30*/  IMAD R107, R16.reuse, R22, R107 ;  /* 0x00000016106b7224 */ /* 0x040fe400078e026b */
[----:B------:R-:W-:Y:S01]  /*2d40*/  IMAD.MOV R25, RZ, RZ, -R20 ;  /* 0x000000ffff197224 */ /* 0x000fe200078e0a14 */
[----:B------:R-:W3:Y:S01]  /*2d50*/  LDL R22, [R1+0x430] ;  /* 0x0004300001167983 */ /* 0x000ee20000100800 */
[----:B------:R-:W-:-:S03]  /*2d60*/  IMAD R109, R16, R14, R109 ;  /* 0x0000000e106d7224 */ /* 0x000fc600078e026d */
[----:B------:R-:W3:Y:S04]  /*2d70*/  LDL R20, [R1+0x438] ;  /* 0x0004380001147983 */ /* 0x000ee80000100800 */
[----:B------:R-:W3:Y:S01]  /*2d80*/  LDL R14, [R1+0x434] ;  /* 0x00043400010e7983 */ /* 0x000ee20000100800 */
[C---:B------:R-:W-:Y:S02]  /*2d90*/  IMAD R108, R16.reuse, R25, R108 ;  /* 0x00000019106c7224 */ /* 0x040fe400078e026c */
[----:B------:R-:W-:Y:S01]  /*2da0*/  IMAD R250, R16, R27, R250 ;  /* 0x0000001b10fa7224 */ /* 0x000fe200078e02fa */
[----:B--2---:R-:W-:Y:S02]  /*2db0*/  IABS R101, R156 ;  /* 0x0000009c00657213 */ /* 0x004fe40000000000 */
[----:B------:R-:W2:Y:S01]  /*2dc0*/  LDL.LU R156, [R1+0x574] ;  /* 0x00057400019c7983 */ /* 0x000ea20000300800 */
[----:B------:R-:W-:-:S02]  /*2dd0*/  ISETP.GT.U32.AND P2, PT, R18, R3, PT ;  /* 0x000000031200720c */ /* 0x000fc40003f44070 */
[C---:B------:R-:W-:Y:S02]  /*2de0*/  ISETP.GT.U32.AND P1, PT, R16.reuse, R4, PT ;  /* 0x000000041000720c */ /* 0x040fe40003f24070 */
[----:B------:R-:W-:-:S09]  /*2df0*/  ISETP.GT.U32.AND P0, PT, R16, R12, PT ;  /* 0x0000000c1000720c */ /* 0x000fd20003f04070 */
[----:B------:R-:W-:Y:S02]  /*2e00*/  @!P2 IMAD.IADD R3, R3, 0x1, -R18 ;  /* 0x000000010303a824 */ /* 0x000fe400078e0a12 */
[----:B------:R-:W-:-:S03]  /*2e10*/  @!P1 IMAD.IADD R4, R4, 0x1, -R16 ;  /* 0x0000000104049824 */ /* 0x000fc600078e0a10 */
[----:B------:R-:W-:Y:S01]  /*2e20*/  ISETP.GT.U32.AND P1, PT, R18, R3, PT ;  /* 0x000000031200720c */ /* 0x000fe20003f24070 */
[----:B------:R-:W-:Y:S01]  /*2e30*/  @!P0 IMAD.IADD R12, R12, 0x1, -R16 ;  /* 0x000000010c0c8824 */ /* 0x000fe200078e0a10 */
[C---:B------:R-:W-:Y:S02]  /*2e40*/  ISETP.GT.U32.AND P2, PT, R16.reuse, R4, PT ;  /* 0x000000041000720c */ /* 0x040fe40003f44070 */
[----:B------:R-:W-:-:S09]  /*2e50*/  ISETP.GT.U32.AND P0, PT, R16, R8, PT ;  /* 0x000000081000720c */ /* 0x000fd20003f04070 */
[----:B------:R-:W-:Y:S01]  /*2e60*/  @!P1 IMAD.IADD R3, R3, 0x1, -R18 ;  /* 0x0000000103039824 */ /* 0x000fe200078e0a12 */
[----:B------:R-:W-:Y:S01]  /*2e70*/  ISETP.GT.U32.AND P1, PT, R16, R9, PT ;  /* 0x000000091000720c */ /* 0x000fe20003f24070 */
[--C-:B------:R-:W-:Y:S01]  /*2e80*/  @!P2 IMAD.IADD R4, R4, 0x1, -R16.reuse ;  /* 0x000000010404a824 */ /* 0x100fe200078e0a10 */
[----:B------:R-:W-:Y:S01]  /*2e90*/  ISETP.GT.U32.AND P2, PT, R16, R10, PT ;  /* 0x0000000a1000720c */ /* 0x000fe20003f44070 */
[----:B------:R-:W-:Y:S01]  /*2ea0*/  @!P0 IMAD.IADD R8, R8, 0x1, -R16 ;  /* 0x0000000108088824 */ /* 0x000fe200078e0a10 */
[C---:B------:R-:W-:Y:S02]  /*2eb0*/  ISETP.GT.U32.AND P0, PT, R16.reuse, R21, PT ;  /* 0x000000151000720c */ /* 0x040fe40003f04070 */
[C---:B------:R-:W-:Y:S02]  /*2ec0*/  ISETP.GT.U32.AND P6, PT, R16.reuse, R12, PT ;  /* 0x0000000c1000720c */ /* 0x040fe40003fc4070 */
[C---:B------:R-:W-:Y:S02]  /*2ed0*/  ISETP.GT.U32.AND P5, PT, R16.reuse, R6, PT ;  /* 0x000000061000720c */ /* 0x040fe40003fa4070 */
[----:B------:R-:W-:-:S03]  /*2ee0*/  ISETP.GT.U32.AND P3, PT, R16, R13, PT ;  /* 0x0000000d1000720c */ /* 0x000fc60003f64070 */
[--C-:B------:R-:W-:Y:S01]  /*2ef0*/  @!P1 IMAD.IADD R9, R9, 0x1, -R16.reuse ;  /* 0x0000000109099824 */ /* 0x100fe200078e0a10 */
[----:B------:R-:W-:Y:S01]  /*2f00*/  ISETP.GT.U32.AND P1, PT, R16, R23, PT ;  /* 0x000000171000720c */ /* 0x000fe20003f24070 */
[--C-:B------:R-:W-:Y:S01]  /*2f10*/  @!P2 IMAD.IADD R10, R10, 0x1, -R16.reuse ;  /* 0x000000010a0aa824 */ /* 0x100fe200078e0a10 */
[C---:B------:R-:W-:Y:S01]  /*2f20*/  ISETP.GT.U32.AND P4, PT, R16.reuse, R7, PT ;  /* 0x000000071000720c */ /* 0x040fe20003f84070 */
[--C-:B------:R-:W-:Y:S01]  /*2f30*/  @!P0 IMAD.IADD R21, R21, 0x1, -R16.reuse ;  /* 0x0000000115158824 */ /* 0x100fe200078e0a10 */
[C---:B------:R-:W-:Y:S02]  /*2f40*/  ISETP.GT.U32.AND P2, PT, R16.reuse, R153, PT ;  /* 0x000000991000720c */ /* 0x040fe40003f44070 */
[----:B------:R-:W-:Y:S01]  /*2f50*/  ISETP.GT.U32.AND P0, PT, R16, R9, PT ;  /* 0x000000091000720c */ /* 0x000fe20003f04070 */
[--C-:B------:R-:W-:Y:S01]  /*2f60*/  @!P6 IMAD.IADD R12, R12, 0x1, -R16.reuse ;  /* 0x000000010c0ce824 */ /* 0x100fe200078e0a10 */
[----:B------:R-:W-:Y:S01]  /*2f70*/  ISETP.GT.U32.AND P6, PT, R16, R15, PT ;  /* 0x0000000f1000720c */ /* 0x000fe20003fc4070 */
[----:B------:R-:W-:Y:S01]  /*2f80*/  @!P5 IMAD.IADD R6, R6, 0x1, -R16 ;  /* 0x000000010606d824 */ /* 0x000fe200078e0a10 */
[----:B------:R-:W-:-:S02]  /*2f90*/  ISETP.GT.U32.AND P5, PT, R16, R17, PT ;  /* 0x000000111000720c */ /* 0x000fc40003fa4070 */
[----:B----4-:R-:W-:Y:S01]  /*2fa0*/  IABS R105, R5 ;  /* 0x0000000500697213 */ /* 0x010fe20000000000 */
[----:B------:R-:W-:Y:S01]  /*2fb0*/  IMAD.HI.U32 R5, R11, R106, RZ ;  /* 0x0000006a0b057227 */ /* 0x000fe200078e00ff */
[----:B---3--:R-:W-:-:S03]  /*2fc0*/  IABS R104, R22 ;  /* 0x0000001600687213 */ /* 0x008fc60000000000 */
[----:B------:R-:W-:Y:S01]  /*2fd0*/  IMAD.MOV R25, RZ, RZ, -R5 ;  /* 0x000000ffff197224 */ /* 0x000fe200078e0a05 */
[----:B------:R-:W-:Y:S01]  /*2fe0*/  IABS R102, R20 ;  /* 0x0000001400667213 */ /* 0x000fe20000000000 */
[----:B------:R-:W-:Y:S01]  /*2ff0*/  IMAD.HI.U32 R5, R11, R105, RZ ;  /* 0x000000690b057227 */ /* 0x000fe200078e00ff */
[----:B------:R-:W-:-:S03]  /*3000*/  IABS R103, R14 ;  /* 0x0000000e00677213 */ /* 0x000fc60000000000 */
[----:B------:R-:W-:-:S04]  /*3010*/  IMAD.HI.U32 R14, R11, R104, RZ ;  /* 0x000000680b0e7227 */ /* 0x000fc800078e00ff */
[----:B------:R-:W-:-:S04]  /*3020*/  IMAD.HI.U32 R22, R11, R102, RZ ;  /* 0x000000660b167227 */ /* 0x000fc800078e00ff */
[----:B------:R-:W-:Y:S02]  /*3030*/  IMAD.MOV R5, RZ, RZ, -R5 ;  /* 0x000000ffff057224 */ /* 0x000fe400078e0a05 */
[C---:B------:R-:W-:Y:S02]  /*3040*/  IMAD R106, R16.reuse, R25, R106 ;  /* 0x00000019106a7224 */ /* 0x040fe400078e026a */
[----:B------:R-:W-:Y:S02]  /*3050*/  IMAD.MOV R25, RZ, RZ, -R14 ;  /* 0x000000ffff197224 */ /* 0x000fe400078e0a0e */
[----:B------:R-:W-:Y:S01]  /*3060*/  IMAD.MOV R27, RZ, RZ, -R22 ;  /* 0x000000ffff1b7224 */ /* 0x000fe200078e0a16 */
[----:B------:R-:W3:Y:S01]  /*3070*/  LDL R14, [R1+0x380] ;  /* 0x00038000010e7983 */ /* 0x000ee20000100800 */
[----:B------:R-:W-:Y:S02]  /*3080*/  IMAD.MOV.U32 R22, RZ, RZ, R154 ;  /* 0x000000ffff167224 */ /* 0x000fe400078e009a */
[----:B------:R-:W-:Y:S01]  /*3090*/  IMAD R105, R16, R5, R105 ;  /* 0x0000000510697224 */ /* 0x000fe200078e0269 */
[----:B------:R-:W4:Y:S04]  /*30a0*/  LDL.LU R154, [R1+0x570] ;  /* 0x00057000019a7983 */ /* 0x000f280000300800 */
[----:B------:R-:W2:Y:S01]  /*30b0*/  LDL R5, [R1+0x43c] ;  /* 0x00043c0001057983 */ /* 0x000ea20000100800 */
[----:B------:R-:W-:-:S04]  /*30c0*/  IMAD.HI.U32 R20, R11, R103, RZ ;  /* 0x000000670b147227 */ /* 0x000fc800078e00ff */
[----:B------:R-:W-:-:S04]  /*30d0*/  IMAD.MOV R20, RZ, RZ, -R20 ;  /* 0x000000ffff147224 */ /* 0x000fc800078e0a14 */
[C---:B------:R-:W-:Y:S02]  /*30e0*/  IMAD R103, R16.reuse, R20, R103 ;  /* 0x0000001410677224 */ /* 0x040fe400078e0267 */
[----:B------:R-:W4:Y:S01]  /*30f0*/  LDL R20, [R1+0x440] ;  /* 0x0004400001147983 */ /* 0x000f220000100800 */
[--C-:B------:R-:W-:Y:S01]  /*3100*/  @!P3 IMAD.IADD R13, R13, 0x1, -R16.reuse ;  /* 0x000000010d0db824 */ /* 0x100fe200078e0a10 */
[C---:B------:R-:W-:Y:S01]  /*3110*/  ISETP.GT.U32.AND P3, PT, R16.reuse, R155, PT ;  /* 0x0000009b1000720c */ /* 0x040fe20003f64070 */
[--C-:B------:R-:W-:Y:S01]  /*3120*/  @!P1 IMAD.IADD R23, R23, 0x1, -R16.reuse ;  /* 0x0000000117179824 */ /* 0x100fe200078e0a10 */
[C---:B------:R-:W-:Y:S01]  /*3130*/  ISETP.GT.U32.AND P1, PT, R16.reuse, R10, PT ;  /* 0x0000000a1000720c */ /* 0x040fe20003f24070 */
[--C-:B------:R-:W-:Y:S01]  /*3140*/  @!P4 IMAD.IADD R7, R7, 0x1, -R16.reuse ;  /* 0x000000010707c824 */ /* 0x100fe200078e0a10 */
[C---:B------:R-:W-:Y:S01]  /*3150*/  ISETP.GT.U32.AND P4, PT, R16.reuse, R19, PT ;  /* 0x000000131000720c */ /* 0x040fe20003f84070 */
[--C-:B------:R-:W-:Y:S01]  /*3160*/  @!P2 IMAD.IADD R153, R153, 0x1, -R16.reuse ;  /* 0x000000019999a824 */ /* 0x100fe200078e0a10 */
[C---:B------:R-:W-:Y:S01]  /*3170*/  ISETP.GT.U32.AND P2, PT, R16.reuse, R13, PT ;  /* 0x0000000d1000720c */ /* 0x040fe20003f44070 */
[--C-:B------:R-:W-:Y:S01]  /*3180*/  @!P0 IMAD.IADD R9, R9, 0x1, -R16.reuse ;  /* 0x0000000109098824 */ /* 0x100fe200078e0a10 */
[----:B------:R-:W-:Y:S01]  /*3190*/  ISETP.GT.U32.AND P0, PT, R16, R21, PT ;  /* 0x000000151000720c */ /* 0x000fe20003f04070 */
[----:B------:R-:W-:-:S02]  /*31a0*/  @!P6 IMAD.IADD R15, R15, 0x1, -R16 ;  /* 0x000000010f0fe824 */ /* 0x000fc400078e0a10 */
[--C-:B------:R-:W-:Y:S01]  /*31b0*/  @!P5 IMAD.IADD R17, R17, 0x1, -R16.reuse ;  /* 0x000000011111d824 */ /* 0x100fe200078e0a10 */
[C---:B------:R-:W-:Y:S01]  /*31c0*/  ISETP.GT.U32.AND P5, PT, R16.reuse, R7, PT ;  /* 0x000000071000720c */ /* 0x040fe20003fa4070 */
[--C-:B------:R-:W-:Y:S01]  /*31d0*/  @!P3 IMAD.IADD R155, R155, 0x1, -R16.reuse ;  /* 0x000000019b9bb824 */ /* 0x100fe200078e0a10 */
[----:B------:R-:W-:Y:S01]  /*31e0*/  ISETP.GT.U32.AND P6, PT, R16, R6, PT ;  /* 0x000000061000720c */ /* 0x000fe20003fc4070 */
[--C-:B------:R-:W-:Y:S01]  /*31f0*/  @!P1 IMAD.IADD R10, R10, 0x1, -R16.reuse ;  /* 0x000000010a0a9824 */ /* 0x100fe200078e0a10 */
[C---:B------:R-:W-:Y:S02]  /*3200*/  ISETP.GT.U32.AND P3, PT, R16.reuse, R15, PT ;  /* 0x0000000f1000720c */ /* 0x040fe40003f64070 */
        /* <DEDUP_REMOVED lines=48> */
[----:B------:R-:W-:Y:S01]  /*3510*/  @!P5 IMAD.IADD R221, R221, 0x1, -R16 ;  /* 0x00000001ddddd824 */ /* 0x000fe200078e0a10 */
[----:B------:R-:W-:-:S02]  /*3520*/  ISETP.GT.U32.AND P6, PT, R16, R157, PT ;  /* 0x0000009d1000720c */ /* 0x000fc40003fc4070 */
        /* <DEDUP_REMOVED lines=39> */
[----:B------:R-:W-:-:S02]  /*37a0*/  @!P6 IMAD.IADD R244, R244, 0x1, -R16 ;  /* 0x00000001f4f4e824 */ /* 0x000fc400078e0a10 */
[----:B------:R-:W-:Y:S01]  /*37b0*/  @!P5 IMAD.IADD R235, R235, 0x1, -R16 ;  /* 0x00000001ebebd824 */ /* 0x000fe200078e0a10 */
[C---:B------:R-:W-:Y:S01]  /*37c0*/  ISETP.GT.U32.AND P5, PT, R16.reuse, R250, PT ;  /* 0x000000fa1000720c */ /* 0x040fe20003fa4070 */
[C---:B------:R-:W-:Y:S01]  /*37d0*/  IMAD R252, R16.reuse, R29, R252 ;  /* 0x0000001d10fc7224 */ /* 0x040fe200078e02fc */
[----:B------:R-:W-:Y:S01]  /*37e0*/  ISETP.GT.U32.AND P6, PT, R16, R231, PT ;  /* 0x000000e71000720c */ /* 0x000fe20003fc4070 */
        /* <DEDUP_REMOVED lines=9> */
[----:B------:R-:W-:Y:S01]  /*3880*/  ISETP.GT.U32.AND P0, PT, R16, R111, PT ;  /* 0x0000006f1000720c */ /* 0x000fe20003f04070 */
[----:B------:R-:W-:Y:S01]  /*3890*/  @!P5 IMAD.IADD R250, R250, 0x1, -R16 ;  /* 0x00000001fafad824 */ /* 0x000fe200078e0a10 */
[C---:B------:R-:W-:Y:S01]  /*38a0*/  ISETP.GT.U32.AND P5, PT, R16.reuse, R237, PT ;  /* 0x000000ed1000720c */ /* 0x040fe20003fa4070 */
[C---:B------:R-:W-:Y:S01]  /*38b0*/  IMAD R104, R16.reuse, R25, R104 ;  /* 0x0000001910687224 */ /* 0x040fe200078e0268 */
[----:B------:R-:W-:Y:S01]  /*38c0*/  IABS R97, R184 ;  /* 0x000000b800617213 */ /* 0x000fe20000000000 */
[--C-:B------:R-:W-:Y:S01]  /*38d0*/  @!P6 IMAD.IADD R231, R231, 0x1, -R16.reuse ;  /* 0x00000001e7e7e824 */ /* 0x100fe200078e0a10 */
[C---:B------:R-:W-:Y:S01]  /*38e0*/  ISETP.GT.U32.AND P6, PT, R16.reuse, R110, PT ;  /* 0x0000006e1000720c */ /* 0x040fe20003fc4070 */
[--C-:B------:R-:W-:Y:S01]  /*38f0*/  @!P3 IMAD.IADD R235, R235, 0x1, -R16.reuse ;  /* 0x00000001ebebb824 */ /* 0x100fe200078e0a10 */
[----:B------:R-:W-:Y:S01]  /*3900*/  ISETP.GT.U32.AND P3, PT, R16, R248, PT ;  /* 0x000000f81000720c */ /* 0x000fe20003f64070 */
[--C-:B------:R-:W-:Y:S01]  /*3910*/  @!P1 IMAD.IADD R244, R244, 0x1, -R16.reuse ;  /* 0x00000001f4f49824 */ /* 0x100fe200078e0a10 */
[----:B------:R-:W-:Y:S01]  /*3920*/  ISETP.GT.U32.AND P1, PT, R16, R109, PT ;  /* 0x0000006d1000720c */ /* 0x000fe20003f24070 */
[----:B------:R0:W-:Y:S01]  /*3930*/  STL [R1+0x550], R185 ;  /* 0x000550b901007387 */ /* 0x0001e20000100800 */
[----:B------:R-:W-:Y:S01]  /*3940*/  IABS R98, R185 ;  /* 0x000000b900627213 */ /* 0x000fe20000000000 */
[--C-:B------:R-:W-:Y:S01]  /*3950*/  @!P4 IMAD.IADD R252, R252, 0x1, -R16.reuse ;  /* 0x00000001fcfcc824 */ /* 0x100fe200078e0a10 */
[----:B------:R-:W-:Y:S01]  /*3960*/  ISETP.GT.U32.AND P4, PT, R16, R240, PT ;  /* 0x000000f01000720c */ /* 0x000fe20003f84070 */
[--C-:B------:R-:W-:Y:S01]  /*3970*/  @!P2 IMAD.IADD R246, R246, 0x1, -R16.reuse ;  /* 0x00000001f6f6a824 */ /* 0x100fe200078e0a10 */
[C---:B------:R-:W-:Y:S01]  /*3980*/  ISETP.GT.U32.AND P2, PT, R16.reuse, R108, PT ;  /* 0x0000006c1000720c */ /* 0x040fe20003f44070 */
[----:B------:R-:W-:Y:S01]  /*3990*/  @!P0 IMAD.IADD R111, R111, 0x1, -R16 ;  /* 0x000000016f6f8824 */ /* 0x000fe200078e0a10 */
[----:B------:R-:W-:Y:S01]  /*39a0*/  ISETP.GT.U32.AND P0, PT, R16, R104, PT ;  /* 0x000000681000720c */ /* 0x000fe20003f04070 */
[----:B0-----:R-:W-:-:S02]  /*39b0*/  IMAD.MOV.U32 R185, RZ, RZ, R22 ;  /* 0x000000ffffb97224 */ /* 0x001fc400078e0016 */
[----:B------:R-:W-:Y:S01]  /*39c0*/  IMAD.HI.U32 R22, R11, R97, RZ ;  /* 0x000000610b167227 */ /* 0x000fe200078e00ff */
[----:B------:R3:W-:Y:S03]  /*39d0*/  STL [R1+0x554], R184 ;  /* 0x000554b801007387 */ /* 0x0007e60000100800 */
[C---:B------:R-:W-:Y:S02]  /*39e0*/  IMAD R102, R16.reuse, R27, R102 ;  /* 0x0000001b10667224 */ /* 0x040fe400078e0266 */
[----:B------:R-:W-:Y:S02]  /*39f0*/  IMAD.MOV R22, RZ, RZ, -R22 ;  /* 0x000000ffff167224 */ /* 0x000fe400078e0a16 */
[----:B------:R-:W-:Y:S01]  /*3a00*/  @!P5 IMAD.IADD R237, R237, 0x1, -R16 ;  /* 0x00000001ededd824 */ /* 0x000fe200078e0a10 */
[C---:B------:R-:W-:Y:S01]  /*3a10*/  ISETP.GT.U32.AND P5, PT, R16.reuse, R250, PT ;  /* 0x000000fa1000720c */ /* 0x040fe20003fa4070 */
[----:B------:R-:W-:-:S02]  /*3a20*/  IMAD R97, R16, R22, R97 ;  /* 0x0000001610617224 */ /* 0x000fc400078e0261 */
[--C-:B------:R-:W-:Y:S01]  /*3a30*/  @!P3 IMAD.IADD R248, R248, 0x1, -R16.reuse ;  /* 0x00000001f8f8b824 */ /* 0x100fe200078e0a10 */
[----:B------:R-:W-:Y:S01]  /*3a40*/  ISETP.GT.U32.AND P3, PT, R16, R107, PT ;  /* 0x0000006b1000720c */ /* 0x000fe20003f64070 */
[--C-:B------:R-:W-:Y:S01]  /*3a50*/  @!P6 IMAD.IADD R110, R110, 0x1, -R16.reuse ;  /* 0x000000016e6ee824 */ /* 0x100fe200078e0a10 */
[C---:B------:R-:W-:Y:S01]  /*3a60*/  ISETP.GT.U32.AND P6, PT, R16.reuse, R103, PT ;  /* 0x000000671000720c */ /* 0x040fe20003fc4070 */
[--C-:B------:R-:W-:Y:S01]  /*3a70*/  @!P1 IMAD.IADD R109, R109, 0x1, -R16.reuse ;  /* 0x000000016d6d9824 */ /* 0x100fe200078e0a10 */
[----:B------:R-:W-:Y:S01]  /*3a80*/  ISETP.GT.U32.AND P1, PT, R16, R102, PT ;  /* 0x000000661000720c */ /* 0x000fe20003f24070 */
[--C-:B------:R-:W-:Y:S01]  /*3a90*/  @!P4 IMAD.IADD R240, R240, 0x1, -R16.reuse ;  /* 0x00000001f0f0c824 */ /* 0x100fe200078e0a10 */
[----:B------:R-:W-:Y:S01]  /*3aa0*/  ISETP.GT.U32.AND P4, PT, R16, R252, PT ;  /* 0x000000fc1000720c */ /* 0x000fe20003f84070 */
[--C-:B------:R-:W-:Y:S02]  /*3ab0*/  @!P2 IMAD.IADD R108, R108, 0x1, -R16.reuse ;  /* 0x000000016c6ca824 */ /* 0x100fe400078e0a10 */
[--C-:B------:R-:W-:Y:S01]  /*3ac0*/  @!P0 IMAD.IADD R104, R104, 0x1, -R16.reuse ;  /* 0x0000000168688824 */ /* 0x100fe200078e0a10 */
[----:B------:R-:W-:Y:S01]  /*3ad0*/  ISETP.GT.U32.AND P0, PT, R16, R97, PT ;  /* 0x000000611000720c */ /* 0x000fe20003f04070 */
[----:B------:R-:W-:Y:S01]  /*3ae0*/  @!P5 IMAD.IADD R250, R250, 0x1, -R16 ;  /* 0x00000001fafad824 */ /* 0x000fe200078e0a10 */
[----:B------:R-:W-:-:S02]  /*3af0*/  IABS R96, R183 ;  /* 0x000000b700607213 */ /* 0x000fc40000000000 */
[----:B------:R-:W-:Y:S01]  /*3b00*/  ISETP.GT.U32.AND P5, PT, R16, R106, PT ;  /* 0x0000006a1000720c */ /* 0x000fe20003fa4070 */
[--C-:B------:R-:W-:Y:S01]  /*3b10*/  @!P3 IMAD.IADD R107, R107, 0x1, -R16.reuse ;  /* 0x000000016b6bb824 */ /* 0x100fe200078e0a10 */
[----:B------:R-:W-:Y:S01]  /*3b20*/  IABS R95, R182 ;  /* 0x000000b6005f7213 */ /* 0x000fe20000000000 */
[--C-:B------:R-:W-:Y:S02]  /*3b30*/  @!P6 IMAD.IADD R103, R103, 0x1, -R16.reuse ;  /* 0x000000016767e824 */ /* 0x100fe400078e0a10 */
[--C-:B------:R-:W-:Y:S01]  /*3b40*/  @!P1 IMAD.IADD R102, R102, 0x1, -R16.reuse ;  /* 0x0000000166669824 */ /* 0x100fe200078e0a10 */
[----:B------:R-:W-:Y:S01]  /*3b50*/  ISETP.GT.U32.AND P1, PT, R16, R108, PT ;  /* 0x0000006c1000720c */ /* 0x000fe20003f24070 */
[--C-:B------:R-:W-:Y:S01]  /*3b60*/  @!P4 IMAD.IADD R252, R252, 0x1, -R16.reuse ;  /* 0x00000001fcfcc824 */ /* 0x100fe200078e0a10 */
[----:B------:R-:W-:Y:S01]  /*3b70*/  IABS R94, R181 ;  /* 0x000000b5005e7213 */ /* 0x000fe20000000000 */
[----:B------:R-:W-:Y:S01]  /*3b80*/  @!P0 IMAD.IADD R97, R97, 0x1, -R16 ;  /* 0x0000000161618824 */ /* 0x000fe200078e0a10 */
[----:B------:R-:W-:-:S02]  /*3b90*/  ISETP.GT.U32.AND P4, PT, R16, R105, PT ;  /* 0x000000691000720c */ /* 0x000fc40003f84070 */
[----:B------:R-:W-:Y:S01]  /*3ba0*/  ISETP.GT.U32.AND P0, PT, R16, R103, PT ;  /* 0x000000671000720c */ /* 0x000fe20003f04070 */
[----:B------:R-:W-:Y:S01]  /*3bb0*/  @!P5 IMAD.IADD R106, R106, 0x1, -R16 ;  /* 0x000000016a6ad824 */ /* 0x000fe200078e0a10 */
[----:B------:R-:W-:Y:S02]  /*3bc0*/  IABS R88, R178 ;  /* 0x000000b200587213 */ /* 0x000fe40000000000 */
[----:B------:R-:W-:-:S03]  /*3bd0*/  IABS R85, R176 ;  /* 0x000000b000557213 */ /* 0x000fc60000000000 */
[----:B------:R-:W-:Y:S01]  /*3be0*/  @!P1 IMAD.IADD R108, R108, 0x1, -R16 ;  /* 0x000000016c6c9824 */ /* 0x000fe200078e0a10 */
[----:B------:R-:W-:-:S03]  /*3bf0*/  ISETP.GT.U32.AND P1, PT, R16, R102, PT ;  /* 0x000000661000720c */ /* 0x000fc60003f24070 */
[--C-:B------:R-:W-:Y:S02]  /*3c00*/  @!P4 IMAD.IADD R105, R105, 0x1, -R16.reuse ;  /* 0x000000016969c824 */ /* 0x100fe400078e0a10 */
[--C-:B------:R-:W-:Y:S01]  /*3c10*/  @!P0 IMAD.IADD R103, R103, 0x1, -R16.reuse ;  /* 0x0000000167678824 */ /* 0x100fe200078e0a10 */
[----:B------:R-:W-:Y:S02]  /*3c20*/  IABS R92, R180 ;  /* 0x000000b4005c7213 */ /* 0x000fe40000000000 */
[----:B------:R-:W-:Y:S02]  /*3c30*/  IABS R90, R179 ;  /* 0x000000b3005a7213 */ /* 0x000fe40000000000 */
[----:B------:R-:W-:Y:S02]  /*3c40*/  IABS R84, R175 ;  /* 0x000000af00547213 */ /* 0x000fe40000000000 */
[----:B------:R-:W-:Y:S01]  /*3c50*/  IABS R24, R177 ;  /* 0x000000b100187213 */ /* 0x000fe20000000000 */
[----:B------:R-:W-:Y:S01]  /*3c60*/  @!P1 IMAD.IADD R102, R102, 0x1, -R16 ;  /* 0x0000000166669824 */ /* 0x000fe200078e0a10 */
[----:B------:R-:W-:Y:S01]  /*3c70*/  IABS R83, R174 ;  /* 0x000000ae00537213 */ /* 0x000fe20000000000 */
[----:B------:R-:W-:-:S04]  /*3c80*/  IMAD.HI.U32 R22, R11, R90, RZ ;  /* 0x0000005a0b167227 */ /* 0x000fc800078e00ff */
[----:B------:R-:W-:Y:S02]  /*3c90*/  IMAD.MOV R29, RZ, RZ, -R22 ;  /* 0x000000ffff1d7224 */ /* 0x000fe400078e0a16 */
[C---:B------:R-:W-:Y:S01]  /*3ca0*/  IMAD.HI.U32 R22, R11.reuse, R83, RZ ;  /* 0x000000530b167227 */ /* 0x040fe200078e00ff */
[----:B------:R-:W-:Y:S02]  /*3cb0*/  ISETP.GT.U32.AND P6, PT, R16, R109, PT ;  /* 0x0000006d1000720c */ /* 0x000fe40003fc4070 */
[----:B------:R-:W-:Y:S01]  /*3cc0*/  IABS R82, R173 ;  /* 0x000000ad00527213 */ /* 0x000fe20000000000 */
[----:B------:R-:W-:Y:S02]  /*3cd0*/  IMAD.MOV R22, RZ, RZ, -R22 ;  /* 0x000000ffff167224 */ /* 0x000fe400078e0a16 */
[----:B---3--:R-:W-:Y:S01]  /*3ce0*/  IMAD.MOV.U32 R184, RZ, RZ, R14 ;  /* 0x000000ffffb87224 */ /* 0x008fe200078e000e */
[----:B--2---:R-:W-:Y:S01]  /*3cf0*/  IABS R100, R5 ;  /* 0x0000000500647213 */ /* 0x004fe20000000000 */
[----:B------:R-:W-:-:S04]  /*3d00*/  IMAD.HI.U32 R5, R11, R101, RZ ;  /* 0x000000650b057227 */ /* 0x000fc800078e00ff */
[----:B------:R-:W-:Y:S02]  /*3d10*/  IMAD.MOV R14, RZ, RZ, -R5 ;  /* 0x000000ffff0e7224 */ /* 0x000fe400078e0a05 */
[----:B------:R-:W-:-:S04]  /*3d20*/  IMAD.HI.U32 R5, R11, R100, RZ ;  /* 0x000000640b057227 */ /* 0x000fc800078e00ff */
[----:B------:R-:W-:Y:S01]  /*3d30*/  IMAD R101, R16, R14, R101 ;  /* 0x0000000e10657224 */ /* 0x000fe200078e0265 */
[----:B----4-:R-:W-:Y:S01]  /*3d40*/  IABS R99, R20 ;  /* 0x0000001400637213 */ /* 0x010fe20000000000 */
[----:B------:R-:W-:-:S03]  /*3d50*/  IMAD.MOV R5, RZ, RZ, -R5 ;  /* 0x000000ffff057224 */ /* 0x000fc600078e0a05 */
[----:B------:R-:W-:Y:S01]  /*3d60*/  ISETP.GT.U32.AND P2, PT, R16, R101, PT ;  /* 0x000000651000720c */ /* 0x000fe20003f44070 */
[----:B------:R-:W-:-:S04]  /*3d70*/  IMAD.HI.U32 R20, R11, R98, RZ ;  /* 0x000000620b147227 */ /* 0x000fc800078e00ff */
[----:B------:R-:W-:Y:S02]  /*3d80*/  IMAD R100, R16, R5, R100 ;  /* 0x0000000510647224 */ /* 0x000fe400078e0264 */
[----:B------:R-:W-:-:S03]  /*3d90*/  IMAD.HI.U32 R14, R11, R99, RZ ;  /* 0x000000630b0e7227 */ /* 0x000fc600078e00ff */
[----:B------:R-:W-:Y:S01]  /*3da0*/  ISETP.GT.U32.AND P3, PT, R16, R100, PT ;  /* 0x000000641000720c */ /* 0x000fe20003f64070 */
[----:B------:R-:W-:Y:S02]  /*3db0*/  IMAD.MOV R25, RZ, RZ, -R20 ;  /* 0x000000ffff197224 */ /* 0x000fe400078e0a14 */
[----:B------:R-:W-:-:S04]  /*3dc0*/  IMAD.HI.U32 R5, R11, R96, RZ ;  /* 0x000000600b057227 */ /* 0x000fc800078e00ff */
[----:B------:R-:W-:Y:S02]  /*3dd0*/  IMAD.MOV R14, RZ, RZ, -R14 ;  /* 0x000000ffff0e7224 */ /* 0x000fe400078e0a0e */
[C---:B------:R-:W-:Y:S02]  /*3de0*/  IMAD R98, R16.reuse, R25, R98 ;  /* 0x0000001910627224 */ /* 0x040fe400078e0262 */
[----:B------:R-:W-:Y:S01]  /*3df0*/  @!P2 IMAD.IADD R101, R101, 0x1, -R16 ;  /* 0x000000016565a824 */ /* 0x000fe200078e0a10 */
[C---:B------:R-:W-:Y:S01]  /*3e00*/  ISETP.GT.U32.AND P2, PT, R16.reuse, R107, PT ;  /* 0x0000006b1000720c */ /* 0x040fe20003f44070 */
[----:B------:R-:W-:Y:S02]  /*3e10*/  IMAD.MOV R25, RZ, RZ, -R5 ;  /* 0x000000ffff197224 */ /* 0x000fe400078e0a05 */
[----:B------:R-:W-:Y:S02]  /*3e20*/  IMAD R99, R16, R14, R99 ;  /* 0x0000000e10637224 */ /* 0x000fe400078e0263 */
[----:B------:R-:W-:-:S03]  /*3e30*/  IMAD.HI.U32 R5, R11, R95, RZ ;  /* 0x0000005f0b057227 */ /* 0x000fc600078e00ff */
[----:B------:R-:W-:Y:S01]  /*3e40*/  ISETP.GT.U32.AND P5, PT, R16, R99, PT ;  /* 0x000000631000720c */ /* 0x000fe20003fa4070 */
[----:B------:R-:W-:-:S04]  /*3e50*/  IMAD.HI.U32 R14, R11, R94, RZ ;  /* 0x0000005e0b0e7227 */ /* 0x000fc800078e00ff */
[----:B------:R-:W-:Y:S02]  /*3e60*/  IMAD.MOV R5, RZ, RZ, -R5 ;  /* 0x000000ffff057224 */ /* 0x000fe400078e0a05 */
[C---:B------:R-:W-:Y:S02]  /*3e70*/  IMAD R96, R16.reuse, R25, R96 ;  /* 0x0000001910607224 */ /* 0x040fe400078e0260 */
[----:B------:R-:W-:Y:S02]  /*3e80*/  IMAD.MOV R25, RZ, RZ, -R14 ;  /* 0x000000ffff197224 */ /* 0x000fe400078e0a0e */
[----:B------:R-:W-:Y:S02]  /*3e90*/  IMAD R95, R16, R5, R95 ;  /* 0x00000005105f7224 */ /* 0x000fe400078e025f */
[----:B------:R-:W-:Y:S01]  /*3ea0*/  @!P3 IMAD.IADD R100, R100, 0x1, -R16 ;  /* 0x000000016464b824 */ /* 0x000fe200078e0a10 */
[C---:B------:R-:W-:Y:S01]  /*3eb0*/  ISETP.GT.U32.AND P3, PT, R16.reuse, R106, PT ;  /* 0x0000006a1000720c */ /* 0x040fe20003f64070 */
[----:B------:R-:W-:Y:S01]  /*3ec0*/  IMAD.HI.U32 R5, R11, R88, RZ ;  /* 0x000000580b057227 */ /* 0x000fe200078e00ff */
[----:B------:R-:W-:-:S02]  /*3ed0*/  ISETP.GT.U32.AND P4, PT, R16, R98, PT ;  /* 0x000000621000720c */ /* 0x000fc40003f84070 */
[C---:B------:R-:W-:Y:S01]  /*3ee0*/  ISETP.GT.U32.AND P0, PT, R16.reuse, R96, PT ;  /* 0x000000601000720c */ /* 0x040fe20003f04070 */
[C---:B------:R-:W-:Y:S02]  /*3ef0*/  IMAD R94, R16.reuse, R25, R94 ;  /* 0x00000019105e7224 */ /* 0x040fe400078e025e */
[----:B------:R-:W-:Y:S01]  /*3f00*/  @!P2 IMAD.IADD R107, R107, 0x1, -R16 ;  /* 0x000000016b6ba824 */ /* 0x000fe200078e0a10 */
[----:B------:R-:W-:Y:S01]  /*3f10*/  ISETP.GT.U32.AND P2, PT, R16, R101, PT ;  /* 0x000000651000720c */ /* 0x000fe20003f44070 */
[----:B------:R-:W-:Y:S02]  /*3f20*/  IMAD.MOV R25, RZ, RZ, -R5 ;  /* 0x000000ffff197224 */ /* 0x000fe400078e0a05 */
[----:B------:R-:W-:-:S04]  /*3f30*/  IMAD.HI.U32 R14, R11, R85, RZ ;  /* 0x000000550b0e7227 */ /* 0x000fc800078e00ff */
[C---:B------:R-:W-:Y:S02]  /*3f40*/  IMAD R88, R16.reuse, R25, R88 ;  /* 0x0000001910587224 */ /* 0x040fe400078e0258 */
[----:B------:R-:W-:Y:S02]  /*3f50*/  IMAD.MOV R25, RZ, RZ, -R14 ;  /* 0x000000ffff197224 */ /* 0x000fe400078e0a0e */
[----:B------:R-:W-:Y:S01]  /*3f60*/  @!P5 IMAD.IADD R99, R99, 0x1, -R16 ;  /* 0x000000016363d824 */ /* 0x000fe200078e0a10 */
[C---:B------:R-:W-:Y:S01]  /*3f70*/  ISETP.GT.U32.AND P5, PT, R16.reuse, R105, PT ;  /* 0x000000691000720c */ /* 0x040fe20003fa4070 */
[----:B------:R-:W-:Y:S01]  /*3f80*/  IMAD.HI.U32 R20, R11, R92, RZ ;  /* 0x0000005c0b147227 */ /* 0x000fe200078e00ff */
[----:B------:R-:W-:-:S03]  /*3f90*/  ISETP.GT.U32.AND P1, PT, R16, R95, PT ;  /* 0x0000005f1000720c */ /* 0x000fc60003f24070 */
[----:B------:R-:W-:Y:S02]  /*3fa0*/  IMAD R85, R16, R25, R85 ;  /* 0x0000001910557224 */ /* 0x000fe400078e0255 */
[----:B------:R-:W-:Y:S01]  /*3fb0*/  @!P3 IMAD.IADD R106, R106, 0x1, -R16 ;  /* 0x000000016a6ab824 */ /* 0x000fe200078e0a10 */
[----:B------:R-:W-:Y:S01]  /*3fc0*/  ISETP.GT.U32.AND P3, PT, R16, R100, PT ;  /* 0x000000641000720c */ /* 0x000fe20003f64070 */
[----:B------:R-:W-:Y:S02]  /*3fd0*/  IMAD.MOV R27, RZ, RZ, -R20 ;  /* 0x000000ffff1b7224 */ /* 0x000fe400078e0a14 */
[----:B------:R-:W-:-:S04]  /*3fe0*/  IMAD.HI.U32 R20, R11, R84, RZ ;  /* 0x000000540b147227 */ /* 0x000fc800078e00ff */
[--C-:B------:R-:W-:Y:S01]  /*3ff0*/  @!P4 IMAD.IADD R98, R98, 0x1, -R16.reuse ;  /* 0x000000016262c824 */ /* 0x100fe200078e0a10 */
[C---:B------:R-:W-:Y:S01]  /*4000*/  ISETP.GT.U32.AND P4, PT, R16.reuse, R104, PT ;  /* 0x000000681000720c */ /* 0x040fe20003f84070 */
[--C-:B------:R-:W-:Y:S01]  /*4010*/  @!P2 IMAD.IADD R101, R101, 0x1, -R16.reuse ;  /* 0x000000016565a824 */ /* 0x100fe200078e0a10 */
[----:B------:R-:W-:Y:S01]  /*4020*/  ISETP.GT.U32.AND P2, PT, R16, R94, PT ;  /* 0x0000005e1000720c */ /* 0x000fe20003f44070 */
[----:B------:R-:W-:Y:S01]  /*4030*/  @!P0 IMAD.IADD R96, R96, 0x1, -R16 ;  /* 0x0000000160608824 */ /* 0x000fe200078e0a10 */
[C---:B------:R-:W-:Y:S01]  /*4040*/  ISETP.GT.U32.AND P0, PT, R16.reuse, R85, PT ;  /* 0x000000551000720c */ /* 0x040fe20003f04070 */
[----:B------:R-:W-:Y:S02]  /*4050*/  IMAD R92, R16, R27, R92 ;  /* 0x0000001b105c7224 */ /* 0x000fe400078e025c */
[----:B------:R-:W-:-:S04]  /*4060*/  IMAD.HI.U32 R5, R11, R24, RZ ;  /* 0x000000180b057227 */ /* 0x000fc800078e00ff */
[----:B------:R-:W-:Y:S02]  /*4070*/  IMAD.MOV R27, RZ, RZ, -R20 ;  /* 0x000000ffff1b7224 */ /* 0x000fe400078e0a14 */
[----:B------:R-:W-:Y:S02]  /*4080*/  IMAD.MOV R5, RZ, RZ, -R5 ;  /* 0x000000ffff057224 */ /* 0x000fe400078e0a05 */
[C---:B------:R-:W-:Y:S02]  /*4090*/  IMAD R84, R16.reuse, R27, R84 ;  /* 0x0000001b10547224 */ /* 0x040fe400078e0254 */
[----:B------:R-:W-:Y:S01]  /*40a0*/  @!P5 IMAD.IADD R105, R105, 0x1, -R16 ;  /* 0x000000016969d824 */ /* 0x000fe200078e0a10 */
[C---:B------:R-:W-:Y:S01]  /*40b0*/  ISETP.GT.U32.AND P5, PT, R16.reuse, R99, PT ;  /* 0x000000631000720c */ /* 0x040fe20003fa4070 */
[C---:B------:R-:W-:Y:S01]  /*40c0*/  IMAD R14, R16.reuse, R5, R24 ;  /* 0x00000005100e7224 */ /* 0x040fe200078e0218 */
[----:B------:R-:W-:Y:S01]  /*40d0*/  IABS R81, R172 ;  /* 0x000000ac00517213 */ /* 0x000fe20000000000 */
[----:B------:R-:W-:-:S02]  /*40e0*/  IMAD R83, R16, R22, R83 ;  /* 0x0000001610537224 */ /* 0x000fc400078e0253 */
[--C-:B------:R-:W-:Y:S01]  /*40f0*/  @!P3 IMAD.IADD R100, R100, 0x1, -R16.reuse ;  /* 0x000000016464b824 */ /* 0x100fe200078e0a10 */
[C---:B------:R-:W-:Y:S01]  /*4100*/  ISETP.GT.U32.AND P3, PT, R16.reuse, R92, PT ;  /* 0x0000005c1000720c */ /* 0x040fe20003f64070 */
[----:B------:R-:W-:Y:S01]  /*4110*/  @!P1 IMAD.IADD R95, R95, 0x1, -R16 ;  /* 0x000000015f5f9824 */ /* 0x000fe200078e0a10 */
[----:B------:R-:W-:Y:S01]  /*4120*/  ISETP.GT.U32.AND P1, PT, R16, R84, PT ;  /* 0x000000541000720c */ /* 0x000fe20003f24070 */
[----:B------:R-:W-:-:S04]  /*4130*/  IMAD.HI.U32 R5, R11, R82, RZ ;  /* 0x000000520b057227 */ /* 0x000fc800078e00ff */
[--C-:B------:R-:W-:Y:S01]  /*4140*/  @!P4 IMAD.IADD R104, R104, 0x1, -R16.reuse ;  /* 0x000000016868c824 */ /* 0x100fe200078e0a10 */
[----:B------:R-:W-:Y:S01]  /*4150*/  ISETP.GT.U32.AND P4, PT, R16, R98, PT ;  /* 0x000000621000720c */ /* 0x000fe20003f84070 */
[--C-:B------:R-:W-:Y:S01]  /*4160*/  @!P2 IMAD.IADD R94, R94, 0x1, -R16.reuse ;  /* 0x000000015e5ea824 */ /* 0x100fe200078e0a10 */
[C---:B------:R-:W-:Y:S01]  /*4170*/  ISETP.GT.U32.AND P2, PT, R16.reuse, R83, PT ;  /* 0x000000531000720c */ /* 0x040fe20003f44070 */
[----:B------:R-:W-:Y:S01]  /*4180*/  @!P0 IMAD.IADD R85, R85, 0x1, -R16 ;  /* 0x0000000155558824 */ /* 0x000fe200078e0a10 */
[C---:B------:R-:W-:Y:S01]  /*4190*/  ISETP.GT.U32.AND P0, PT, R16.reuse, R95, PT ;  /* 0x0000005f1000720c */ /* 0x040fe20003f04070 */
[----:B------:R-:W-:Y:S02]  /*41a0*/  IMAD.MOV R25, RZ, RZ, -R5 ;  /* 0x000000ffff197224 */ /* 0x000fe400078e0a05 */
[----:B------:R-:W-:Y:S02]  /*41b0*/  IMAD R90, R16, R29, R90 ;  /* 0x0000001d105a7224 */ /* 0x000fe400078e025a */
[----:B------:R-:W-:Y:S01]  /*41c0*/  IMAD.HI.U32 R5, R11, R81, RZ ;  /* 0x000000510b057227 */ /* 0x000fe200078e00ff */
[----:B------:R-:W-:-:S03]  /*41d0*/  IABS R80, R0 ;  /* 0x0000000000507213 */ /* 0x000fc60000000000 */
[----:B------:R-:W-:Y:S01]  /*41e0*/  @!P6 IMAD.IADD R109, R109, 0x1, -R16 ;  /* 0x000000016d6de824 */ /* 0x000fe200078e0a10 */
[C---:B------:R-:W-:Y:S01]  /*41f0*/  ISETP.GT.U32.AND P6, PT, R16.reuse, R97, PT ;  /* 0x000000611000720c */ /* 0x040fe20003fc4070 */
[C---:B------:R-:W-:Y:S02]  /*4200*/  IMAD R82, R16.reuse, R25, R82 ;  /* 0x0000001910527224 */ /* 0x040fe400078e0252 */
[----:B------:R-:W-:Y:S02]  /*4210*/  IMAD.MOV R5, RZ, RZ, -R5 ;  /* 0x000000ffff057224 */ /* 0x000fe400078e0a05 */
[----:B------:R-:W-:Y:S01]  /*4220*/  @!P5 IMAD.IADD R99, R99, 0x1, -R16 ;  /* 0x000000016363d824 */ /* 0x000fe200078e0a10 */
[----:B------:R-:W-:Y:S01]  /*4230*/  ISETP.GT.U32.AND P5, PT, R16, R90, PT ;  /* 0x0000005a1000720c */ /* 0x000fe20003fa4070 */
[----:B------:R-:W-:-:S04]  /*4240*/  IMAD.HI.U32 R20, R11, R80, RZ ;  /* 0x000000500b147227 */ /* 0x000fc800078e00ff */
[----:B------:R-:W-:Y:S02]  /*4250*/  IMAD R81, R16, R5, R81 ;  /* 0x0000000510517224 */ /* 0x000fe400078e0251 */
[--C-:B------:R-:W-:Y:S01]  /*4260*/  @!P3 IMAD.IADD R92, R92, 0x1, -R16.reuse ;  /* 0x000000015c5cb824 */ /* 0x100fe200078e0a10 */
[----:B------:R-:W-:Y:S01]  /*4270*/  ISETP.GT.U32.AND P3, PT, R16, R82, PT ;  /* 0x000000521000720c */ /* 0x000fe20003f64070 */
[----:B------:R-:W-:Y:S01]  /*4280*/  @!P1 IMAD.IADD R84, R84, 0x1, -R16 ;  /* 0x0000000154549824 */ /* 0x000fe200078e0a10 */
[----:B------:R-:W-:Y:S01]  /*4290*/  ISETP.GT.U32.AND P1, PT, R16, R94, PT ;  /* 0x0000005e1000720c */ /* 0x000fe20003f24070 */
[----:B------:R-:W-:-:S04]  /*42a0*/  IMAD.HI.U32 R22, R11, R79, RZ ;  /* 0x0000004f0b167227 */ /* 0x000fc800078e00ff */
[----:B------:R-:W-:-:S04]  /*42b0*/  IMAD.HI.U32 R5, R11, R77, RZ ;  /* 0x0000004d0b057227 */ /* 0x000fc800078e00ff */
[----:B------:R-:W-:Y:S02]  /*42c0*/  IMAD.MOV R25, RZ, RZ, -R20 ;  /* 0x000000ffff197224 */ /* 0x000fe400078e0a14 */
[--C-:B------:R-:W-:Y:S01]  /*42d0*/  @!P4 IMAD.IADD R98, R98, 0x1, -R16.reuse ;  /* 0x000000016262c824 */ /* 0x100fe200078e0a10 */
[C---:B------:R-:W-:Y:S01]  /*42e0*/  ISETP.GT.U32.AND P4, PT, R16.reuse, R88, PT ;  /* 0x000000581000720c */ /* 0x040fe20003f84070 */
[--C-:B------:R-:W-:Y:S01]  /*42f0*/  @!P2 IMAD.IADD R83, R83, 0x1, -R16.reuse ;  /* 0x000000015353a824 */ /* 0x100fe200078e0a10 */
[C---:B------:R-:W-:Y:S01]  /*4300*/  ISETP.GT.U32.AND P2, PT, R16.reuse, R92, PT ;  /* 0x0000005c1000720c */ /* 0x040fe20003f44070 */
[----:B------:R-:W-:Y:S01]  /*4310*/  @!P0 IMAD.IADD R95, R95, 0x1, -R16 ;  /* 0x000000015f5f8824 */ /* 0x000fe200078e0a10 */
[----:B------:R-:W-:Y:S01]  /*4320*/  ISETP.GT.U32.AND P0, PT, R16, R85, PT ;  /* 0x000000551000720c */ /* 0x000fe20003f04070 */
[----:B------:R-:W-:Y:S02]  /*4330*/  IMAD.MOV R22, RZ, RZ, -R22 ;  /* 0x000000ffff167224 */ /* 0x000fe400078e0a16 */
[----:B------:R-:W-:-:S02]  /*4340*/  IMAD.MOV R20, RZ, RZ, -R5 ;  /* 0x000000ffff147224 */ /* 0x000fc400078e0a05 */
[----:B------:R-:W-:-:S04]  /*4350*/  IMAD.HI.U32 R24, R11, R78, RZ ;  /* 0x0000004e0b187227 */ /* 0x000fc800078e00ff */
[----:B------:R-:W-:-:S04]  /*4360*/  IMAD.HI.U32 R5, R11, R76, RZ ;  /* 0x0000004c0b057227 */ /* 0x000fc800078e00ff */
[----:B------:R-:W-:Y:S01]  /*4370*/  @!P6 IMAD.IADD R97, R97, 0x1, -R16 ;  /* 0x000000016161e824 */ /* 0x000fe200078e0a10 */
[C---:B------:R-:W-:Y:S01]  /*4380*/  ISETP.GT.U32.AND P6, PT, R16.reuse, R14, PT ;  /* 0x0000000e1000720c */ /* 0x040fe20003fc4070 */
[----:B------:R-:W-:Y:S02]  /*4390*/  IMAD R79, R16, R22, R79 ;  /* 0x00000016104f7224 */ /* 0x000fe400078e024f */
[----:B------:R-:W-:Y:S02]  /*43a0*/  IMAD.MOV R27, RZ, RZ, -R24 ;  /* 0x000000ffff1b7224 */ /* 0x000fe400078e0a18 */
[----:B------:R-:W-:-:S04]  /*43b0*/  IMAD.HI.U32 R22, R11, R74, RZ ;  /* 0x0000004a0b167227 */ /* 0x000fc800078e00ff */
[----:B------:R-:W-:Y:S02]  /*43c0*/  IMAD.MOV R5, RZ, RZ, -R5 ;  /* 0x000000ffff057224 */ /* 0x000fe400078e0a05 */
[----:B------:R-:W-:Y:S01]  /*43d0*/  @!P5 IMAD.IADD R90, R90, 0x1, -R16 ;  /* 0x000000015a5ad824 */ /* 0x000fe200078e0a10 */
[C---:B------:R-:W-:Y:S01]  /*43e0*/  ISETP.GT.U32.AND P5, PT, R16.reuse, R81, PT ;  /* 0x000000511000720c */ /* 0x040fe20003fa4070 */
[C---:B------:R-:W-:Y:S02]  /*43f0*/  IMAD R80, R16.reuse, R25, R80 ;  /* 0x0000001910507224 */ /* 0x040fe400078e0250 */
[C---:B------:R-:W-:Y:S02]  /*4400*/  IMAD R78, R16.reuse, R27, R78 ;  /* 0x0000001b104e7224 */ /* 0x040fe400078e024e */
[----:B------:R-:W-:Y:S02]  /*4410*/  IMAD.MOV R25, RZ, RZ, -R22 ;  /* 0x000000ffff197224 */ /* 0x000fe400078e0a16 */
[----:B------:R-:W-:-:S02]  /*4420*/  IMAD R76, R16, R5, R76 ;  /* 0x00000005104c7224 */ /* 0x000fc400078e024c */
[--C-:B------:R-:W-:Y:S01]  /*4430*/  @!P3 IMAD.IADD R82, R82, 0x1, -R16.reuse ;  /* 0x000000015252b824 */ /* 0x100fe200078e0a10 */
[----:B------:R-:W-:Y:S01]  /*4440*/  ISETP.GT.U32.AND P3, PT, R16, R90, PT ;  /* 0x0000005a1000720c */ /* 0x000fe20003f64070 */
[----:B------:R-:W-:Y:S01]  /*4450*/  @!P1 IMAD.IADD R94, R94, 0x1, -R16 ;  /* 0x000000015e5e9824 */ /* 0x000fe200078e0a10 */
[----:B------:R-:W-:Y:S01]  /*4460*/  ISETP.GT.U32.AND P1, PT, R16, R84, PT ;  /* 0x000000541000720c */ /* 0x000fe20003f24070 */
[----:B------:R-:W-:-:S04]  /*4470*/  IMAD.HI.U32 R5, R11, R72, RZ ;  /* 0x000000480b057227 */ /* 0x000fc800078e00ff */
[----:B------:R-:W-:Y:S02]  /*4480*/  IMAD R74, R16, R25, R74 ;  /* 0x00000019104a7224 */ /* 0x000fe400078e024a */
[--C-:B------:R-:W-:Y:S01]  /*4490*/  @!P4 IMAD.IADD R88, R88, 0x1, -R16.reuse ;  /* 0x000000015858c824 */ /* 0x100fe200078e0a10 */
[----:B------:R-:W-:Y:S01]  /*44a0*/  ISETP.GT.U32.AND P4, PT, R16, R80, PT ;  /* 0x000000501000720c */ /* 0x000fe20003f84070 */
[--C-:B------:R-:W-:Y:S01]  /*44b0*/  @!P2 IMAD.IADD R92, R92, 0x1, -R16.reuse ;  /* 0x000000015c5ca824 */ /* 0x100fe200078e0a10 */
[C---:B------:R-:W-:Y:S01]  /*44c0*/  ISETP.GT.U32.AND P2, PT, R16.reuse, R83, PT ;  /* 0x000000531000720c */ /* 0x040fe20003f44070 */
[----:B------:R-:W-:Y:S01]  /*44d0*/  @!P0 IMAD.IADD R85, R85, 0x1, -R16 ;  /* 0x0000000155558824 */ /* 0x000fe200078e0a10 */
[C---:B------:R-:W-:Y:S01]  /*44e0*/  ISETP.GT.U32.AND P0, PT, R16.reuse, R78, PT ;  /* 0x0000004e1000720c */ /* 0x040fe20003f04070 */
[----:B------:R-:W-:Y:S02]  /*44f0*/  IMAD.MOV R25, RZ, RZ, -R5 ;  /* 0x000000ffff197224 */ /* 0x000fe400078e0a05 */
[----:B------:R-:W-:-:S02]  /*4500*/  IMAD R77, R16, R20, R77 ;  /* 0x00000014104d7224 */ /* 0x000fc400078e024d */
[----:B------:R-:W-:-:S04]  /*4510*/  IMAD.HI.U32 R5, R11, R71, RZ ;  /* 0x000000470b057227 */ /* 0x000fc800078e00ff */
[----:B------:R-:W-:-:S04]  /*4520*/  IMAD.HI.U32 R20, R11, R75, RZ ;  /* 0x0000004b0b147227 */ /* 0x000fc800078e00ff */
[--C-:B------:R-:W-:Y:S01]  /*4530*/  @!P6 IMAD.IADD R14, R14, 0x1, -R16.reuse ;  /* 0x000000010e0ee824 */ /* 0x100fe200078e0a10 */
[C---:B------:R-:W-:Y:S01]  /*4540*/  ISETP.GT.U32.AND P6, PT, R16.reuse, R96, PT ;  /* 0x000000601000720c */ /* 0x040fe20003fc4070 */
[----:B------:R-:W-:Y:S02]  /*4550*/  IMAD.MOV R5, RZ, RZ, -R5 ;  /* 0x000000ffff057224 */ /* 0x000fe400078e0a05 */
[----:B------:R-:W-:Y:S01]  /*4560*/  @!P5 IMAD.IADD R81, R81, 0x1, -R16 ;  /* 0x000000015151d824 */ /* 0x000fe200078e0a10 */
[C---:B------:R-:W-:Y:S01]  /*4570*/  ISETP.GT.U32.AND P5, PT, R16.reuse, R88, PT ;  /* 0x000000581000720c */ /* 0x040fe20003fa4070 */
[----:B------:R-:W-:Y:S02]  /*4580*/  IMAD.MOV R20, RZ, RZ, -R20 ;  /* 0x000000ffff147224 */ /* 0x000fe400078e0a14 */
[----:B------:R-:W-:Y:S02]  /*4590*/  IMAD R71, R16, R5, R71 ;  /* 0x0000000510477224 */ /* 0x000fe400078e0247 */
[--C-:B------:R-:W-:Y:S01]  /*45a0*/  @!P3 IMAD.IADD R90, R90, 0x1, -R16.reuse ;  /* 0x000000015a5ab824 */ /* 0x100fe200078e0a10 */
[----:B------:R-:W-:Y:S01]  /*45b0*/  ISETP.GT.U32.AND P3, PT, R16, R82, PT ;  /* 0x000000521000720c */ /* 0x000fe20003f64070 */
[----:B------:R-:W-:Y:S01]  /*45c0*/  @!P1 IMAD.IADD R84, R84, 0x1, -R16 ;  /* 0x0000000154549824 */ /* 0x000fe200078e0a10 */
[C---:B------:R-:W-:Y:S01]  /*45d0*/  ISETP.GT.U32.AND P1, PT, R16.reuse, R77, PT ;  /* 0x0000004d1000720c */ /* 0x040fe20003f24070 */
[----:B------:R-:W-:-:S02]  /*45e0*/  IMAD R75, R16, R20, R75 ;  /* 0x00000014104b7224 */ /* 0x000fc400078e024b */
        /* <DEDUP_REMOVED lines=10> */
[----:B------:R-:W-:Y:S01]  /*4690*/  IMAD.HI.U32 R24, R11, R73, RZ ;  /* 0x000000490b187227 */ /* 0x000fe200078e00ff */
[----:B------:R-:W-:-:S03]  /*46a0*/  IABS R68, R230 ;  /* 0x000000e600447213 */ /* 0x000fc60000000000 */
[----:B------:R-:W-:Y:S01]  /*46b0*/  @!P6 IMAD.IADD R96, R96, 0x1, -R16 ;  /* 0x000000016060e824 */ /* 0x000fe200078e0a10 */
[C---:B------:R-:W-:Y:S01]  /*46c0*/  ISETP.GT.U32.AND P6, PT, R16.reuse, R80, PT ;  /* 0x000000501000720c */ /* 0x040fe20003fc4070 */
[----:B------:R-:W-:Y:S02]  /*46d0*/  IMAD.MOV R22, RZ, RZ, -R22 ;  /* 0x000000ffff167224 */ /* 0x000fe400078e0a16 */
[----:B------:R-:W-:Y:S02]  /*46e0*/  IMAD R70, R16, R25, R70 ;  /* 0x0000001910467224 */ /* 0x000fe400078e0246 */
[----:B------:R-:W-:Y:S01]  /*46f0*/  @!P5 IMAD.IADD R88, R88, 0x1, -R16 ;  /* 0x000000015858d824 */ /* 0x000fe200078e0a10 */
[----:B------:R-:W-:Y:S01]  /*4700*/  ISETP.GT.U32.AND P5, PT, R16, R81, PT ;  /* 0x000000511000720c */ /* 0x000fe20003fa4070 */
[----:B------:R-:W-:Y:S02]  /*4710*/  IMAD.MOV R24, RZ, RZ, -R24 ;  /* 0x000000ffff187224 */ /* 0x000fe400078e0a18 */
[----:B------:R-:W-:Y:S01]  /*4720*/  IMAD.HI.U32 R5, R11, R67, RZ ;  /* 0x000000430b057227 */ /* 0x000fe200078e00ff */
[----:B------:R-:W-:-:S03]  /*4730*/  IABS R63, R220 ;  /* 0x000000dc003f7213 */ /* 0x000fc60000000000 */
[----:B------:R-:W-:Y:S02]  /*4740*/  IMAD R69, R16, R22, R69 ;  /* 0x0000001610457224 */ /* 0x000fe400078e0245 */
[--C-:B------:R-:W-:Y:S01]  /*4750*/  @!P3 IMAD.IADD R82, R82, 0x1, -R16.reuse ;  /* 0x000000015252b824 */ /* 0x100fe200078e0a10 */
[C---:B------:R-:W-:Y:S01]  /*4760*/  ISETP.GT.U32.AND P3, PT, R16.reuse, R75, PT ;  /* 0x0000004b1000720c */ /* 0x040fe20003f64070 */
[----:B------:R-:W-:Y:S01]  /*4770*/  @!P1 IMAD.IADD R77, R77, 0x1, -R16 ;  /* 0x000000014d4d9824 */ /* 0x000fe200078e0a10 */
[C---:B------:R-:W-:Y:S01]  /*4780*/  ISETP.GT.U32.AND P1, PT, R16.reuse, R70, PT ;  /* 0x000000461000720c */ /* 0x040fe20003f24070 */
[----:B------:R-:W-:Y:S02]  /*4790*/  IMAD R73, R16, R24, R73 ;  /* 0x0000001810497224 */ /* 0x000fe400078e0249 */
[----:B------:R-:W-:-:S04]  /*47a0*/  IMAD.HI.U32 R24, R11, R68, RZ ;  /* 0x000000440b187227 */ /* 0x000fc800078e00ff */
[----:B------:R-:W-:Y:S02]  /*47b0*/  IMAD.MOV R5, RZ, RZ, -R5 ;  /* 0x000000ffff057224 */ /* 0x000fe400078e0a05 */
        /* <DEDUP_REMOVED lines=8> */
[----:B------:R-:W-:Y:S01]  /*4840*/  IMAD.HI.U32 R5, R11, R63, RZ ;  /* 0x0000003f0b057227 */ /* 0x000fe200078e00ff */
[----:B------:R-:W-:-:S03]  /*4850*/  IABS R62, R218 ;  /* 0x000000da003e7213 */ /* 0x000fc60000000000 */
[----:B------:R-:W-:Y:S01]  /*4860*/  @!P6 IMAD.IADD R80, R80, 0x1, -R16 ;  /* 0x000000015050e824 */ /* 0x000fe200078e0a10 */
[C---:B------:R-:W-:Y:S01]  /*4870*/  ISETP.GT.U32.AND P6, PT, R16.reuse, R73, PT ;  /* 0x000000491000720c */ /* 0x040fe20003fc4070 */
[C---:B------:R-:W-:Y:S02]  /*4880*/  IMAD R68, R16.reuse, R27, R68 ;  /* 0x0000001b10447224 */ /* 0x040fe400078e0244 */
[--C-:B------:R-:W-:Y:S01]  /*4890*/  @!P5 IMAD.IADD R81, R81, 0x1, -R16.reuse ;  /* 0x000000015151d824 */ /* 0x100fe200078e0a10 */
[C---:B------:R-:W-:Y:S01]  /*48a0*/  ISETP.GT.U32.AND P5, PT, R16.reuse, R74, PT ;  /* 0x0000004a1000720c */ /* 0x040fe20003fa4070 */
[----:B------:R-:W-:Y:S01]  /*48b0*/  IMAD.MOV R5, RZ, RZ, -R5 ;  /* 0x000000ffff057224 */ /* 0x000fe200078e0a05 */
[----:B------:R-:W-:Y:S01]  /*48c0*/  IABS R64, R222 ;  /* 0x000000de00407213 */ /* 0x000fe20000000000 */
[--C-:B------:R-:W-:Y:S01]  /*48d0*/  @!P3 IMAD.IADD R75, R75, 0x1, -R16.reuse ;  /* 0x000000014b4bb824 */ /* 0x100fe200078e0a10 */
[----:B------:R-:W-:Y:S01]  /*48e0*/  ISETP.GT.U32.AND P3, PT, R16, R68, PT ;  /* 0x000000441000720c */ /* 0x000fe20003f64070 */
[----:B------:R-:W-:Y:S01]  /*48f0*/  @!P1 IMAD.IADD R70, R70, 0x1, -R16 ;  /* 0x0000000146469824 */ /* 0x000fe200078e0a10 */
[C---:B------:R-:W-:Y:S01]  /*4900*/  ISETP.GT.U32.AND P1, PT, R16.reuse, R76, PT ;  /* 0x0000004c1000720c */ /* 0x040fe20003f24070 */
[----:B------:R-:W-:-:S02]  /*4910*/  IMAD R63, R16, R5, R63 ;  /* 0x00000005103f7224 */ /* 0x000fc400078e023f */
[----:B------:R-:W-:Y:S01]  /*4920*/  IMAD.HI.U32 R5, R11, R62, RZ ;  /* 0x0000003e0b057227 */ /* 0x000fe200078e00ff */
[----:B------:R-:W-:-:S03]  /*4930*/  IABS R58, R212 ;  /* 0x000000d4003a7213 */ /* 0x000fc60000000000 */
[--C-:B------:R-:W-:Y:S01]  /*4940*/  @!P4 IMAD.IADD R79, R79, 0x1, -R16.reuse ;  /* 0x000000014f4fc824 */ /* 0x100fe200078e0a10 */
[C---:B------:R-:W-:Y:S01]  /*4950*/  ISETP.GT.U32.AND P4, PT, R16.reuse, R72, PT ;  /* 0x000000481000720c */ /* 0x040fe20003f84070 */
[--C-:B------:R-:W-:Y:S01]  /*4960*/  @!P2 IMAD.IADD R69, R69, 0x1, -R16.reuse ;  /* 0x000000014545a824 */ /* 0x100fe200078e0a10 */
[C---:B------:R-:W-:Y:S01]  /*4970*/  ISETP.GT.U32.AND P2, PT, R16.reuse, R75, PT ;  /* 0x0000004b1000720c */ /* 0x040fe20003f44070 */
[----:B------:R-:W-:Y:S01]  /*4980*/  @!P0 IMAD.IADD R77, R77, 0x1, -R16 ;  /* 0x000000014d4d8824 */ /* 0x000fe200078e0a10 */
[----:B------:R-:W-:Y:S01]  /*4990*/  ISETP.GT.U32.AND P0, PT, R16, R71, PT ;  /* 0x000000471000720c */ /* 0x000fe20003f04070 */
[----:B------:R-:W-:-:S04]  /*49a0*/  IMAD.HI.U32 R25, R11, R64, RZ ;  /* 0x000000400b197227 */ /* 0x000fc800078e00ff */
[----:B------:R-:W-:Y:S02]  /*49b0*/  IMAD.MOV R5, RZ, RZ, -R5 ;  /* 0x000000ffff057224 */ /* 0x000fe400078e0a05 */
[----:B------:R-:W-:Y:S01]  /*49c0*/  @!P6 IMAD.IADD R73, R73, 0x1, -R16 ;  /* 0x000000014949e824 */ /* 0x000fe200078e0a10 */
[C---:B------:R-:W-:Y:S01]  /*49d0*/  ISETP.GT.U32.AND P6, PT, R16.reuse, R79, PT ;  /* 0x0000004f1000720c */ /* 0x040fe20003fc4070 */
[----:B------:R-:W-:Y:S02]  /*49e0*/  IMAD.MOV R25, RZ, RZ, -R25 ;  /* 0x000000ffff197224 */ /* 0x000fe400078e0a19 */
[----:B------:R-:W-:Y:S02]  /*49f0*/  IMAD R62, R16, R5, R62 ;  /* 0x00000005103e7224 */ /* 0x000fe400078e023e */
[----:B------:R-:W-:Y:S02]  /*4a00*/  @!P5 IMAD.IADD R74, R74, 0x1, -R16 ;  /* 0x000000014a4ad824 */ /* 0x000fe400078e0a10 */
[----:B------:R-:W-:Y:S01]  /*4a10*/  IMAD.HI.U32 R5, R11, R58, RZ ;  /* 0x0000003a0b057227 */ /* 0x000fe200078e00ff */
[----:B------:R-:W-:-:S03]  /*4a20*/  IABS R57, R211 ;  /* 0x000000d300397213 */ /* 0x000fc60000000000 */
[----:B------:R-:W-:Y:S02]  /*4a30*/  IMAD R64, R16, R25, R64 ;  /* 0x0000001910407224 */ /* 0x000fe400078e0240 */
[--C-:B------:R-:W-:Y:S01]  /*4a40*/  @!P3 IMAD.IADD R68, R68, 0x1, -R16.reuse ;  /* 0x000000014444b824 */ /* 0x100fe200078e0a10 */
[----:B------:R-:W-:Y:S01]  /*4a50*/  ISETP.GT.U32.AND P3, PT, R16, R74, PT ;  /* 0x0000004a1000720c */ /* 0x000fe20003f64070 */
[--C-:B------:R-:W-:Y:S01]  /*4a60*/  @!P1 IMAD.IADD R76, R76, 0x1, -R16.reuse ;  /* 0x000000014c4c9824 */ /* 0x100fe200078e0a10 */
[----:B------:R-:W-:Y:S01]  /*4a70*/  ISETP.GT.U32.AND P1, PT, R16, R70, PT ;  /* 0x000000461000720c */ /* 0x000fe20003f24070 */
[----:B------:R-:W-:Y:S01]  /*4a80*/  IMAD.MOV R5, RZ, RZ, -R5 ;  /* 0x000000ffff057224 */ /* 0x000fe200078e0a05 */
[----:B------:R-:W-:Y:S01]  /*4a90*/  IABS R61, R216 ;  /* 0x000000d8003d7213 */ /* 0x000fe20000000000 */
[--C-:B------:R-:W-:Y:S01]  /*4aa0*/  @!P4 IMAD.IADD R72, R72, 0x1, -R16.reuse ;  /* 0x000000014848c824 */ /* 0x100fe200078e0a10 */
[----:B------:R-:W-:Y:S01]  /*4ab0*/  IABS R65, R224 ;  /* 0x000000e000417213 */ /* 0x000fe20000000000 */
[--C-:B------:R-:W-:Y:S01]  /*4ac0*/  @!P2 IMAD.IADD R75, R75, 0x1, -R16.reuse ;  /* 0x000000014b4ba824 */ /* 0x100fe200078e0a10 */
[C---:B------:R-:W-:Y:S01]  /*4ad0*/  ISETP.GT.U32.AND P2, PT, R16.reuse, R69, PT ;  /* 0x000000451000720c */ /* 0x040fe20003f44070 */
[----:B------:R-:W-:Y:S01]  /*4ae0*/  @!P0 IMAD.IADD R71, R71, 0x1, -R16 ;  /* 0x0000000147478824 */ /* 0x000fe200078e0a10 */
[C---:B------:R-:W-:Y:S01]  /*4af0*/  ISETP.GT.U32.AND P0, PT, R16.reuse, R64, PT ;  /* 0x000000401000720c */ /* 0x040fe20003f04070 */
[C---:B------:R-:W-:Y:S01]  /*4b00*/  IMAD R58, R16.reuse, R5, R58 ;  /* 0x00000005103a7224 */ /* 0x040fe200078e023a */
[----:B------:R-:W-:Y:S01]  /*4b10*/  IABS R60, R214 ;  /* 0x000000d6003c7213 */ /* 0x000fe20000000000 */
[----:B------:R-:W-:Y:S01]  /*4b20*/  IMAD.HI.U32 R5, R11, R57, RZ ;  /* 0x000000390b057227 */ /* 0x000fe200078e00ff */
[----:B------:R-:W-:-:S03]  /*4b30*/  ISETP.GT.U32.AND P5, PT, R16, R67, PT ;  /* 0x000000431000720c */ /* 0x000fc60003fa4070 */
[----:B------:R-:W-:Y:S01]  /*4b40*/  IMAD.HI.U32 R24, R11, R61, RZ ;  /* 0x0000003d0b187227 */ /* 0x000fe200078e00ff */
[----:B------:R-:W-:-:S03]  /*4b50*/  IABS R56, R210 ;  /* 0x000000d200387213 */ /* 0x000fc60000000000 */
[----:B------:R-:W-:Y:S01]  /*4b60*/  @!P6 IMAD.IADD R79, R79, 0x1, -R16 ;  /* 0x000000014f4fe824 */ /* 0x000fe200078e0a10 */
[C---:B------:R-:W-:Y:S01]  /*4b70*/  ISETP.GT.U32.AND P6, PT, R16.reuse, R72, PT ;  /* 0x000000481000720c */ /* 0x040fe20003fc4070 */
[----:B------:R-:W-:Y:S01]  /*4b80*/  IMAD.HI.U32 R20, R11, R65, RZ ;  /* 0x000000410b147227 */ /* 0x000fe200078e00ff */
[----:B------:R-:W-:-:S03]  /*4b90*/  ISETP.GT.U32.AND P4, PT, R16, R78, PT ;  /* 0x0000004e1000720c */ /* 0x000fc60003f84070 */
[----:B------:R-:W-:Y:S02]  /*4ba0*/  IMAD.MOV R5, RZ, RZ, -R5 ;  /* 0x000000ffff057224 */ /* 0x000fe400078e0a05 */
[----:B------:R-:W-:-:S04]  /*4bb0*/  IMAD.HI.U32 R22, R11, R60, RZ ;  /* 0x0000003c0b167227 */ /* 0x000fc800078e00ff */
[----:B------:R-:W-:Y:S01]  /*4bc0*/  IMAD.MOV R24, RZ, RZ, -R24 ;  /* 0x000000ffff187224 */ /* 0x000fe200078e0a18 */
[----:B------:R-:W-:Y:S01]  /*4bd0*/  IABS R55, R209 ;  /* 0x000000d100377213 */ /* 0x000fe20000000000 */
[----:B------:R-:W-:Y:S02]  /*4be0*/  IMAD.MOV R20, RZ, RZ, -R20 ;  /* 0x000000ffff147224 */ /* 0x000fe400078e0a14 */
[----:B------:R-:W-:Y:S02]  /*4bf0*/  IMAD R57, R16, R5, R57 ;  /* 0x0000000510397224 */ /* 0x000fe400078e0239 */
[--C-:B------:R-:W-:Y:S01]  /*4c00*/  @!P3 IMAD.IADD R74, R74, 0x1, -R16.reuse ;  /* 0x000000014a4ab824 */ /* 0x100fe200078e0a10 */
[----:B------:R-:W-:Y:S01]  /*4c10*/  ISETP.GT.U32.AND P3, PT, R16, R68, PT ;  /* 0x000000441000720c */ /* 0x000fe20003f64070 */
[----:B------:R-:W-:Y:S01]  /*4c20*/  @!P1 IMAD.IADD R70, R70, 0x1, -R16 ;  /* 0x0000000146469824 */ /* 0x000fe200078e0a10 */
[C---:B------:R-:W-:Y:S01]  /*4c30*/  ISETP.GT.U32.AND P1, PT, R16.reuse, R63, PT ;  /* 0x0000003f1000720c */ /* 0x040fe20003f24070 */
[----:B------:R-:W-:Y:S01]  /*4c40*/  IMAD.MOV R22, RZ, RZ, -R22 ;  /* 0x000000ffff167224 */ /* 0x000fe200078e0a16 */
[----:B------:R-:W-:Y:S01]  /*4c50*/  IABS R59, R213 ;  /* 0x000000d5003b7213 */ /* 0x000fe20000000000 */
[----:B------:R-:W-:-:S02]  /*4c60*/  IMAD R61, R16, R24, R61 ;  /* 0x00000018103d7224 */ /* 0x000fc400078e023d */
[----:B------:R-:W-:Y:S01]  /*4c70*/  IMAD.HI.U32 R24, R11, R56, RZ ;  /* 0x000000380b187227 */ /* 0x000fe200078e00ff */
[----:B------:R-:W-:-:S03]  /*4c80*/  IABS R53, R207 ;  /* 0x000000cf00357213 */ /* 0x000fc60000000000 */
[C---:B------:R-:W-:Y:S02]  /*4c90*/  IMAD R65, R16.reuse, R20, R65 ;  /* 0x0000001410417224 */ /* 0x040fe400078e0241 */
[--C-:B------:R-:W-:Y:S01]  /*4ca0*/  @!P2 IMAD.IADD R69, R69, 0x1, -R16.reuse ;  /* 0x000000014545a824 */ /* 0x100fe200078e0a10 */
[----:B------:R-:W-:Y:S01]  /*4cb0*/  ISETP.GT.U32.AND P2, PT, R16, R62, PT ;  /* 0x0000003e1000720c */ /* 0x000fe20003f44070 */
[----:B------:R-:W-:Y:S01]  /*4cc0*/  @!P0 IMAD.IADD R64, R64, 0x1, -R16 ;  /* 0x0000000140408824 */ /* 0x000fe200078e0a10 */
[C---:B------:R-:W-:Y:S01]  /*4cd0*/  ISETP.GT.U32.AND P0, PT, R16.reuse, R57, PT ;  /* 0x000000391000720c */ /* 0x040fe20003f04070 */
[----:B------:R-:W-:Y:S02]  /*4ce0*/  IMAD R60, R16, R22, R60 ;  /* 0x00000016103c7224 */ /* 0x000fe400078e023c */
[----:B------:R-:W-:-:S04]  /*4cf0*/  IMAD.HI.U32 R22, R11, R55, RZ ;  /* 0x000000370b167227 */ /* 0x000fc800078e00ff */
[----:B------:R-:W-:Y:S02]  /*4d00*/  IMAD.MOV R24, RZ, RZ, -R24 ;  /* 0x000000ffff187224 */ /* 0x000fe400078e0a18 */
[----:B------:R-:W-:Y:S02]  /*4d10*/  @!P5 IMAD.IADD R67, R67, 0x1, -R16 ;  /* 0x000000014343d824 */ /* 0x000fe400078e0a10 */
        /* <DEDUP_REMOVED lines=49> */
[----:B------:R-:W-:Y:S01]  /*5030*/  IMAD.MOV R22, RZ, RZ, -R22 ;  /* 0x000000ffff167224 */ /* 0x000fe200078e0a16 */
[----:B------:R-:W-:Y:S01]  /*5040*/  IABS R49, R203 ;  /* 0x000000cb00317213 */ /* 0x000fe20000000000 */
[----:B------:R-:W-:Y:S02]  /*5050*/  IMAD R48, R16, R5, R48 ;  /* 0x0000000510307224 */ /* 0x000fe400078e0230 */
[----:B------:R-:W-:Y:S02]  /*5060*/  @!P4 IMAD.IADD R60, R60, 0x1, -R16 ;  /* 0x000000013c3cc824 */ /* 0x000fe400078e0a10 */
[----:B------:R-:W-:Y:S01]  /*5070*/  IMAD.HI.U32 R5, R11, R47, RZ ;  /* 0x0000002f0b057227 */ /* 0x000fe200078e00ff */
[----:B------:R-:W-:-:S02]  /*5080*/  IABS R51, R205 ;  /* 0x000000cd00337213 */ /* 0x000fc40000000000 */
[----:B------:R-:W-:Y:S01]  /*5090*/  IABS R43, R197 ;  /* 0x000000c5002b7213 */ /* 0x000fe20000000000 */
[----:B------:R-:W-:Y:S02]  /*50a0*/  IMAD R50, R16, R22, R50 ;  /* 0x0000001610327224 */ /* 0x000fe400078e0232 */
[--C-:B------:R-:W-:Y:S01]  /*50b0*/  @!P3 IMAD.IADD R54, R54, 0x1, -R16.reuse ;  /* 0x000000013636b824 */ /* 0x100fe200078e0a10 */
[----:B------:R-:W-:Y:S01]  /*50c0*/  ISETP.GT.U32.AND P3, PT, R16, R60, PT ;  /* 0x0000003c1000720c */ /* 0x000fe20003f64070 */
[----:B------:R-:W-:Y:S01]  /*50d0*/  @!P1 IMAD.IADD R62, R62, 0x1, -R16 ;  /* 0x000000013e3e9824 */ /* 0x000fe200078e0a10 */
[----:B------:R-:W-:Y:S01]  /*50e0*/  ISETP.GT.U32.AND P1, PT, R16, R56, PT ;  /* 0x000000381000720c */ /* 0x000fe20003f24070 */
[----:B------:R-:W-:Y:S02]  /*50f0*/  IMAD.MOV R5, RZ, RZ, -R5 ;  /* 0x000000ffff057224 */ /* 0x000fe400078e0a05 */
[----:B------:R-:W-:-:S04]  /*5100*/  IMAD.HI.U32 R20, R11, R49, RZ ;  /* 0x000000310b147227 */ /* 0x000fc800078e00ff */
[--C-:B------:R-:W-:Y:S01]  /*5110*/  @!P2 IMAD.IADD R61, R61, 0x1, -R16.reuse ;  /* 0x000000013d3da824 */ /* 0x100fe200078e0a10 */
[C---:B------:R-:W-:Y:S01]  /*5120*/  ISETP.GT.U32.AND P2, PT, R16.reuse, R54, PT ;  /* 0x000000361000720c */ /* 0x040fe20003f44070 */
        /* <DEDUP_REMOVED lines=10> */
[C---:B------:R-:W-:Y:S02]  /*51d0*/  IMAD R49, R16.reuse, R20, R49 ;  /* 0x0000001410317224 */ /* 0x040fe400078e0231 */
[----:B------:R-:W-:Y:S01]  /*51e0*/  IMAD.MOV R5, RZ, RZ, -R5 ;  /* 0x000000ffff057224 */ /* 0x000fe200078e0a05 */
[----:B------:R-:W-:Y:S01]  /*51f0*/  IABS R42, R196 ;  /* 0x000000c4002a7213 */ /* 0x000fe20000000000 */
[C---:B------:R-:W-:Y:S02]  /*5200*/  IMAD R51, R16.reuse, R24, R51 ;  /* 0x0000001810337224 */ /* 0x040fe400078e0233 */
[----:B------:R-:W-:-:S02]  /*5210*/  IMAD R43, R16, R5, R43 ;  /* 0x00000005102b7224 */ /* 0x000fc400078e022b */
[--C-:B------:R-:W-:Y:S01]  /*5220*/  @!P3 IMAD.IADD R60, R60, 0x1, -R16.reuse ;  /* 0x000000013c3cb824 */ /* 0x100fe200078e0a10 */
[----:B------:R-:W-:Y:S01]  /*5230*/  ISETP.GT.U32.AND P3, PT, R16, R53, PT ;  /* 0x000000351000720c */ /* 0x000fe20003f64070 */
[----:B------:R-:W-:Y:S01]  /*5240*/  @!P1 IMAD.IADD R56, R56, 0x1, -R16 ;  /* 0x0000000138389824 */ /* 0x000fe200078e0a10 */
[----:B------:R-:W-:Y:S01]  /*5250*/  ISETP.GT.U32.AND P1, PT, R16, R49, PT ;  /* 0x000000311000720c */ /* 0x000fe20003f24070 */
[----:B------:R-:W-:Y:S01]  /*5260*/  IMAD.HI.U32 R24, R11, R46, RZ ;  /* 0x0000002e0b187227 */ /* 0x000fe200078e00ff */
[----:B------:R-:W-:-:S03]  /*5270*/  IABS R41, R195 ;  /* 0x000000c300297213 */ /* 0x000fc60000000000 */
[--C-:B------:R-:W-:Y:S01]  /*5280*/  @!P2 IMAD.IADD R54, R54, 0x1, -R16.reuse ;  /* 0x000000013636a824 */ /* 0x100fe200078e0a10 */
[----:B------:R-:W-:Y:S01]  /*5290*/  ISETP.GT.U32.AND P2, PT, R16, R47, PT ;  /* 0x0000002f1000720c */ /* 0x000fe20003f44070 */
[----:B------:R-:W-:Y:S01]  /*52a0*/  @!P0 IMAD.IADD R50, R50, 0x1, -R16 ;  /* 0x0000000132328824 */ /* 0x000fe200078e0a10 */
[----:B------:R-:W-:Y:S01]  /*52b0*/  ISETP.GT.U32.AND P0, PT, R16, R43, PT ;  /* 0x0000002b1000720c */ /* 0x000fe20003f04070 */
[----:B------:R-:W-:Y:S02]  /*52c0*/  IMAD.MOV R24, RZ, RZ, -R24 ;  /* 0x000000ffff187224 */ /* 0x000fe400078e0a18 */
[----:B------:R-:W-:-:S04]  /*52d0*/  IMAD.HI.U32 R5, R11, R42, RZ ;  /* 0x0000002a0b057227 */ /* 0x000fc800078e00ff */
[----:B------:R-:W-:Y:S01]  /*52e0*/  @!P6 IMAD.IADD R55, R55, 0x1, -R16 ;  /* 0x000000013737e824 */ /* 0x000fe200078e0a10 */
[C---:B------:R-:W-:Y:S01]  /*52f0*/  ISETP.GT.U32.AND P6, PT, R16.reuse, R48, PT ;  /* 0x000000301000720c */ /* 0x040fe20003fc4070 */
[----:B------:R-:W-:Y:S02]  /*5300*/  IMAD R46, R16, R24, R46 ;  /* 0x00000018102e7224 */ /* 0x000fe400078e022e */
[----:B------:R-:W-:Y:S02]  /*5310*/  IMAD.MOV R5, RZ, RZ, -R5 ;  /* 0x000000ffff057224 */ /* 0x000fe400078e0a05 */
[----:B------:R-:W-:Y:S01]  /*5320*/  IMAD.HI.U32 R24, R11, R41, RZ ;  /* 0x000000290b187227 */ /* 0x000fe200078e00ff */
[----:B------:R-:W-:-:S03]  /*5330*/  IABS R45, R199 ;  /* 0x000000c7002d7213 */ /* 0x000fc60000000000 */
[C---:B------:R-:W-:Y:S02]  /*5340*/  IMAD R42, R16.reuse, R5, R42 ;  /* 0x00000005102a7224 */ /* 0x040fe400078e022a */
[----:B------:R-:W-:Y:S02]  /*5350*/  IMAD.MOV R24, RZ, RZ, -R24 ;  /* 0x000000ffff187224 */ /* 0x000fe400078e0a18 */
[--C-:B------:R-:W-:Y:S02]  /*5360*/  @!P3 IMAD.IADD R53, R53, 0x1, -R16.reuse ;  /* 0x000000013535b824 */ /* 0x100fe400078e0a10 */
[--C-:B------:R-:W-:Y:S01]  /*5370*/  @!P1 IMAD.IADD R49, R49, 0x1, -R16.reuse ;  /* 0x0000000131319824 */ /* 0x100fe200078e0a10 */
[----:B------:R-:W-:Y:S01]  /*5380*/  IABS R44, R198 ;  /* 0x000000c6002c7213 */ /* 0x000fe20000000000 */
[C---:B------:R-:W-:Y:S01]  /*5390*/  IMAD R41, R16.reuse, R24, R41 ;  /* 0x0000001810297224 */ /* 0x040fe200078e0229 */
[C---:B------:R-:W-:Y:S01]  /*53a0*/  ISETP.GT.U32.AND P1, PT, R16.reuse, R42, PT ;  /* 0x0000002a1000720c */ /* 0x040fe20003f24070 */
[--C-:B------:R-:W-:Y:S01]  /*53b0*/  @!P2 IMAD.IADD R47, R47, 0x1, -R16.reuse ;  /* 0x000000012f2fa824 */ /* 0x100fe200078e0a10 */
[C---:B------:R-:W-:Y:S01]  /*53c0*/  ISETP.GT.U32.AND P2, PT, R16.reuse, R53, PT ;  /* 0x000000351000720c */ /* 0x040fe20003f44070 */
[----:B------:R-:W-:Y:S01]  /*53d0*/  @!P0 IMAD.IADD R43, R43, 0x1, -R16 ;  /* 0x000000012b2b8824 */ /* 0x000fe200078e0a10 */
[----:B------:R-:W-:Y:S01]  /*53e0*/  ISETP.GT.U32.AND P0, PT, R16, R49, PT ;  /* 0x000000311000720c */ /* 0x000fe20003f04070 */
[----:B------:R-:W-:Y:S01]  /*53f0*/  IMAD.HI.U32 R22, R11, R45, RZ ;  /* 0x0000002d0b167227 */ /* 0x000fe200078e00ff */
[----:B------:R-:W-:-:S03]  /*5400*/  IABS R66, R226 ;  /* 0x000000e200427213 */ /* 0x000fc60000000000 */
[----:B------:R-:W-:Y:S01]  /*5410*/  IMAD.HI.U32 R20, R11, R44, RZ ;  /* 0x0000002c0b147227 */ /* 0x000fe200078e00ff */
[----:B------:R-:W-:-:S03]  /*5420*/  IABS R39, R194 ;  /* 0x000000c200277213 */ /* 0x000fc60000000000 */
[----:B------:R-:W-:Y:S01]  /*5430*/  @!P6 IMAD.IADD R48, R48, 0x1, -R16 ;  /* 0x000000013030e824 */ /* 0x000fe200078e0a10 */
[----:B------:R-:W-:Y:S01]  /*5440*/  ISETP.GT.U32.AND P6, PT, R16, R41, PT ;  /* 0x000000291000720c */ /* 0x000fe20003fc4070 */
[----:B------:R-:W-:Y:S01]  /*5450*/  IMAD.MOV R22, RZ, RZ, -R22 ;  /* 0x000000ffff167224 */ /* 0x000fe200078e0a16 */
[----:B------:R-:W-:Y:S01]  /*5460*/  IABS R37, R193 ;  /* 0x000000c100257213 */ /* 0x000fe20000000000 */
[----:B------:R-:W-:-:S04]  /*5470*/  IMAD.HI.U32 R27, R11, R66, RZ ;  /* 0x000000420b1b7227 */ /* 0x000fc800078e00ff */
[----:B------:R-:W-:Y:S01]  /*5480*/  IMAD.MOV R20, RZ, RZ, -R20 ;  /* 0x000000ffff147224 */ /* 0x000fe200078e0a14 */
[----:B------:R-:W-:Y:S01]  /*5490*/  IABS R31, R190 ;  /* 0x000000be001f7213 */ /* 0x000fe20000000000 */
[C---:B------:R-:W-:Y:S02]  /*54a0*/  IMAD R45, R16.reuse, R22, R45 ;  /* 0x00000016102d7224 */ /* 0x040fe400078e022d */
[----:B------:R-:W-:Y:S02]  /*54b0*/  IMAD.MOV R27, RZ, RZ, -R27 ;  /* 0x000000ffff1b7224 */ /* 0x000fe400078e0a1b */
[----:B------:R-:W-:Y:S02]  /*54c0*/  IMAD R44, R16, R20, R44 ;  /* 0x00000014102c7224 */ /* 0x000fe400078e022c */
[----:B------:R-:W-:Y:S01]  /*54d0*/  IMAD.HI.U32 R22, R11, R39, RZ ;  /* 0x000000270b167227 */ /* 0x000fe200078e00ff */
[----:B------:R-:W-:-:S03]  /*54e0*/  IABS R29, R189 ;  /* 0x000000bd001d7213 */ /* 0x000fc60000000000 */
[----:B------:R-:W-:-:S04]  /*54f0*/  IMAD.HI.U32 R20, R11, R37, RZ ;  /* 0x000000250b147227 */ /* 0x000fc800078e00ff */
[--C-:B------:R-:W-:Y:S02]  /*5500*/  @!P1 IMAD.IADD R42, R42, 0x1, -R16.reuse ;  /* 0x000000012a2a9824 */ /* 0x100fe400078e0a10 */
[--C-:B------:R-:W-:Y:S01]  /*5510*/  @!P2 IMAD.IADD R53, R53, 0x1, -R16.reuse ;  /* 0x000000013535a824 */ /* 0x100fe200078e0a10 */
[C---:B------:R-:W-:Y:S01]  /*5520*/  ISETP.GT.U32.AND P2, PT, R16.reuse, R47, PT ;  /* 0x0000002f1000720c */ /* 0x040fe20003f44070 */
[----:B------:R-:W-:Y:S01]  /*5530*/  @!P0 IMAD.IADD R49, R49, 0x1, -R16 ;  /* 0x0000000131318824 */ /* 0x000fe200078e0a10 */
[C---:B------:R-:W-:Y:S01]  /*5540*/  ISETP.GT.U32.AND P0, PT, R16.reuse, R43, PT ;  /* 0x0000002b1000720c */ /* 0x040fe20003f04070 */
[----:B------:R-:W-:Y:S01]  /*5550*/  IMAD R66, R16, R27, R66 ;  /* 0x0000001b10427224 */ /* 0x000fe200078e0242 */
[----:B------:R-:W-:Y:S01]  /*5560*/  IABS R27, R188 ;  /* 0x000000bc001b7213 */ /* 0x000fe20000000000 */
[----:B------:R-:W-:Y:S02]  /*5570*/  IMAD.MOV R22, RZ, RZ, -R22 ;  /* 0x000000ffff167224 */ /* 0x000fe400078e0a16 */
[----:B------:R-:W-:-:S02]  /*5580*/  IMAD.MOV R20, RZ, RZ, -R20 ;  /* 0x000000ffff147224 */ /* 0x000fc400078e0a14 */
[----:B------:R-:W-:-:S04]  /*5590*/  IMAD.HI.U32 R24, R11, R31, RZ ;  /* 0x0000001f0b187227 */ /* 0x000fc800078e00ff */
[----:B------:R-:W-:Y:S01]  /*55a0*/  @!P6 IMAD.IADD R41, R41, 0x1, -R16 ;  /* 0x000000012929e824 */ /* 0x000fe200078e0a10 */
[C---:B------:R-:W-:Y:S01]  /*55b0*/  ISETP.GT.U32.AND P6, PT, R16.reuse, R42, PT ;  /* 0x0000002a1000720c */ /* 0x040fe20003fc4070 */
[C---:B------:R-:W-:Y:S02]  /*55c0*/  IMAD R39, R16.reuse, R22, R39 ;  /* 0x0000001610277224 */ /* 0x040fe400078e0227 */
[----:B------:R-:W-:Y:S02]  /*55d0*/  IMAD R37, R16, R20, R37 ;  /* 0x0000001410257224 */ /* 0x000fe400078e0225 */
[----:B------:R-:W-:-:S04]  /*55e0*/  IMAD.HI.U32 R22, R11, R29, RZ ;  /* 0x0000001d0b167227 */ /* 0x000fc800078e00ff */
[----:B------:R-:W-:Y:S02]  /*55f0*/  IMAD.MOV R24, RZ, RZ, -R24 ;  /* 0x000000ffff187224 */ /* 0x000fe400078e0a18 */
[----:B------:R-:W-:Y:S01]  /*5600*/  IMAD.HI.U32 R20, R11, R27, RZ ;  /* 0x0000001b0b147227 */ /* 0x000fe200078e00ff */
[----:B------:R-:W-:-:S03]  /*5610*/  IABS R32, R169 ;  /* 0x000000a900207213 */ /* 0x000fc60000000000 */
[----:B------:R-:W-:Y:S02]  /*5620*/  IMAD.MOV R22, RZ, RZ, -R22 ;  /* 0x000000ffff167224 */ /* 0x000fe400078e0a16 */
[C---:B------:R-:W-:Y:S02]  /*5630*/  IMAD R31, R16.reuse, R24, R31 ;  /* 0x00000018101f7224 */ /* 0x040fe400078e021f */
[----:B------:R-:W-:Y:S01]  /*5640*/  IMAD.MOV R20, RZ, RZ, -R20 ;  /* 0x000000ffff147224 */ /* 0x000fe200078e0a14 */
[----:B------:R0:W-:Y:S01]  /*5650*/  STL [R1+0x558], R183 ;  /* 0x000558b701007387 */ /* 0x0001e20000100800 */
[C---:B------:R-:W-:Y:S02]  /*5660*/  IMAD R29, R16.reuse, R22, R29 ;  /* 0x00000016101d7224 */ /* 0x040fe400078e021d */
[--C-:B------:R-:W-:Y:S01]  /*5670*/  @!P2 IMAD.IADD R47, R47, 0x1, -R16.reuse ;  /* 0x000000012f2fa824 */ /* 0x100fe200078e0a10 */
[C---:B------:R-:W-:Y:S01]  /*5680*/  ISETP.GT.U32.AND P2, PT, R16.reuse, R39, PT ;  /* 0x000000271000720c */ /* 0x040fe20003f44070 */
[----:B------:R-:W-:Y:S01]  /*5690*/  @!P0 IMAD.IADD R43, R43, 0x1, -R16 ;  /* 0x000000012b2b8824 */ /* 0x000fe200078e0a10 */
[C---:B------:R-:W-:Y:S01]  /*56a0*/  ISETP.GT.U32.AND P0, PT, R16.reuse, R31, PT ;  /* 0x0000001f1000720c */ /* 0x040fe20003f04070 */
[----:B------:R-:W-:-:S02]  /*56b0*/  IMAD R27, R16, R20, R27 ;  /* 0x00000014101b7224 */ /* 0x000fc400078e021b */
[----:B------:R-:W-:-:S04]  /*56c0*/  IMAD.HI.U32 R20, R11, R32, RZ ;  /* 0x000000200b147227 */ /* 0x000fc800078e00ff */
[----:B0-----:R-:W-:Y:S02]  /*56d0*/  IMAD.MOV.U32 R183, RZ, RZ, R152 ;  /* 0x000000ffffb77224 */ /* 0x001fe400078e0098 */
[----:B------:R-:W2:Y:S01]  /*56e0*/  LDL.LU R152, [R1+0x56c] ;  /* 0x00056c0001987983 */ /* 0x000ea20000300800 */
[----:B------:R-:W-:Y:S01]  /*56f0*/  @!P6 IMAD.IADD R42, R42, 0x1, -R16 ;  /* 0x000000012a2ae824 */ /* 0x000fe200078e0a10 */
[----:B------:R-:W-:Y:S01]  /*5700*/  ISETP.GT.U32.AND P6, PT, R16, R29, PT ;  /* 0x0000001d1000720c */ /* 0x000fe20003fc4070 */
[----:B------:R-:W-:Y:S01]  /*5710*/  IMAD.MOV R20, RZ, RZ, -R20 ;  /* 0x000000ffff147224 */ /* 0x000fe200078e0a14 */
[----:B------:R-:W-:-:S03]  /*5720*/  IABS R26, R166 ;  /* 0x000000a6001a7213 */ /* 0x000fc60000000000 */
[----:B------:R-:W-:Y:S02]  /*5730*/  IMAD R32, R16, R20, R32 ;  /* 0x0000001410207224 */ /* 0x000fe400078e0220 */
[----:B------:R-:W-:-:S04]  /*5740*/  IMAD.HI.U32 R91, R11, R26, RZ ;  /* 0x0000001a0b5b7227 */ /* 0x000fc800078e00ff */
[--C-:B------:R-:W-:Y:S02]  /*5750*/  @!P2 IMAD.IADD R39, R39, 0x1, -R16.reuse ;  /* 0x000000012727a824 */ /* 0x100fe400078e0a10 */
[--C-:B------:R-:W-:Y:S01]  /*5760*/  @!P0 IMAD.IADD R31, R31, 0x1, -R16.reuse ;  /* 0x000000011f1f8824 */ /* 0x100fe200078e0a10 */
[C---:B------:R-:W-:Y:S01]  /*5770*/  ISETP.GT.U32.AND P0, PT, R16.reuse, R32, PT ;  /* 0x000000201000720c */ /* 0x040fe20003f04070 */
[----:B------:R-:W-:Y:S02]  /*5780*/  IMAD.MOV R91, RZ, RZ, -R91 ;  /* 0x000000ffff5b7224 */ /* 0x000fe400078e0a5b */
[----:B------:R-:W-:Y:S01]  /*5790*/  @!P6 IMAD.IADD R29, R29, 0x1, -R16 ;  /* 0x000000011d1de824 */ /* 0x000fe200078e0a10 */
[C---:B------:R-:W-:Y:S01]  /*57a0*/  ISETP.GT.U32.AND P6, PT, R16.reuse, R39, PT ;  /* 0x000000271000720c */ /* 0x040fe20003fc4070 */
[----:B------:R-:W-:Y:S01]  /*57b0*/  IMAD R26, R16, R91, R26 ;  /* 0x0000005b101a7224 */ /* 0x000fe200078e021a */
[----:B------:R-:W-:-:S05]  /*57c0*/  IABS R91, R158 ;  /* 0x0000009e005b7213 */ /* 0x000fca0000000000 */
[----:B------:R-:W-:Y:S01]  /*57d0*/  IMAD.HI.U32 R18, R11, R91, RZ ;  /* 0x0000005b0b127227 */ /* 0x000fe200078e00ff */
[----:B------:R-:W-:-:S03]  /*57e0*/  IABS R93, R156 ;  /* 0x0000009c005d7213 */ /* 0x000fc60000000000 */
[----:B------:R-:W-:Y:S02]  /*57f0*/  @!P0 IMAD.IADD R32, R32, 0x1, -R16 ;  /* 0x0000000120208824 */ /* 0x000fe400078e0a10 */
[----:B------:R-:W-:Y:S02]  /*5800*/  IMAD.MOV R18, RZ, RZ, -R18 ;  /* 0x000000ffff127224 */ /* 0x000fe400078e0a12 */
[----:B------:R-:W-:Y:S01]  /*5810*/  @!P6 IMAD.IADD R39, R39, 0x1, -R16 ;  /* 0x000000012727e824 */ /* 0x000fe200078e0a10 */
[C---:B------:R-:W-:Y:S01]  /*5820*/  ISETP.GT.U32.AND P6, PT, R16.reuse, R32, PT ;  /* 0x000000201000720c */ /* 0x040fe20003fc4070 */
[----:B------:R-:W-:Y:S02]  /*5830*/  IMAD R91, R16, R18, R91 ;  /* 0x00000012105b7224 */ /* 0x000fe400078e025b */
[----:B------:R-:W-:Y:S01]  /*5840*/  IMAD.HI.U32 R18, R11, R93, RZ ;  /* 0x0000005d0b127227 */ /* 0x000fe200078e00ff */
[----:B------:R-:W-:-:S03]  /*5850*/  IABS R28, R167 ;  /* 0x000000a7001c7213 */ /* 0x000fc60000000000 */
[----:B------:R-:W-:Y:S02]  /*5860*/  IMAD.MOV R18, RZ, RZ, -R18 ;  /* 0x000000ffff127224 */ /* 0x000fe400078e0a12 */
[----:B------:R-:W-:-:S04]  /*5870*/  IMAD.HI.U32 R20, R11, R28, RZ ;  /* 0x0000001c0b147227 */ /* 0x000fc800078e00ff */
[----:B------:R-:W-:Y:S02]  /*5880*/  IMAD R93, R16, R18, R93 ;  /* 0x00000012105d7224 */ /* 0x000fe400078e025d */
[----:B------:R-:W-:Y:S01]  /*5890*/  @!P6 IMAD.IADD R32, R32, 0x1, -R16 ;  /* 0x000000012020e824 */ /* 0x000fe200078e0a10 */
[----:B------:R-:W-:Y:S01]  /*58a0*/  IABS R89, R160 ;  /* 0x000000a000597213 */ /* 0x000fe20000000000 */
[----:B------:R-:W-:Y:S01]  /*58b0*/  IMAD.MOV R20, RZ, RZ, -R20 ;  /* 0x000000ffff147224 */ /* 0x000fe200078e0a14 */
[----:B------:R-:W-:-:S03]  /*58c0*/  ISETP.GT.U32.AND P6, PT, R16, R93, PT ;  /* 0x0000005d1000720c */ /* 0x000fc60003fc4070 */
[----:B------:R-:W-:Y:S02]  /*58d0*/  IMAD R28, R16, R20, R28 ;  /* 0x00000014101c7224 */ /* 0x000fe400078e021c */
[----:B------:R-:W-:Y:S01]  /*58e0*/  IMAD.HI.U32 R20, R11, R89, RZ ;  /* 0x000000590b147227 */ /* 0x000fe200078e00ff */
[----:B------:R-:W-:Y:S03]  /*58f0*/  STL [R1+0x55c], R182 ;  /* 0x00055cb601007387 */ /* 0x000fe60000100800 */
[----:B------:R-:W-:Y:S01]  /*5900*/  IMAD.MOV R20, RZ, RZ, -R20 ;  /* 0x000000ffff147224 */ /* 0x000fe200078e0a14 */
[----:B------:R0:W-:Y:S04]  /*5910*/  STL [R1+0x560], R181 ;  /* 0x000560b501007387 */ /* 0x0001e80000100800 */
[----:B------:R-:W-:Y:S01]  /*5920*/  STL [R1+0x564], R180 ;  /* 0x000564b401007387 */ /* 0x000fe20000100800 */
[----:B------:R-:W-:Y:S01]  /*5930*/  @!P6 IMAD.IADD R93, R93, 0x1, -R16 ;  /* 0x000000015d5de824 */ /* 0x000fe200078e0a10 */
[----:B------:R-:W-:-:S02]  /*5940*/  ISETP.GE.AND P6, PT, R184, RZ, PT ;  /* 0x000000ffb800720c */ /* 0x000fc40003fc6270 */
[----:B------:R1:W-:Y:S01]  /*5950*/  STL [R1+0x568], R179 ;  /* 0x000568b301007387 */ /* 0x0003e20000100800 */
[----:B------:R-:W-:Y:S02]  /*5960*/  IMAD R89, R16, R20, R89 ;  /* 0x0000001410597224 */ /* 0x000fe400078e0259 */
[----:B0-----:R-:W-:Y:S01]  /*5970*/  IMAD.MOV.U32 R181, RZ, RZ, R183 ;  /* 0x000000ffffb57224 */ /* 0x001fe200078e00b7 */
[----:B------:R-:W3:Y:S01]  /*5980*/  LDL R182, [R1+0x388] ;  /* 0x0003880001b67983 */ /* 0x000ee20000100800 */
[----:B------:R-:W-:-:S03]  /*5990*/  IMAD.MOV.U32 R20, RZ, RZ, R185 ;  /* 0x000000ffff147224 */ /* 0x000fc600078e00b9 */
[----:B------:R-:W4:Y:S04]  /*59a0*/  LDL R183, [R1+0x38c] ;  /* 0x00038c0001b77983 */ /* 0x000f280000100800 */
[----:B------:R-:W4:Y:S04]  /*59b0*/  LDL R184, [R1+0x390] ;  /* 0x0003900001b87983 */ /* 0x000f280000100800 */
[----:B------:R-:W4:Y:S01]  /*59c0*/  LDL R185, [R1+0x394] ;  /* 0x0003940001b97983 */ /* 0x000f220000100800 */
[C---:B------:R-:W-:Y:S02]  /*59d0*/  ISETP.GT.U32.AND P5, PT, R16.reuse, R73, PT ;  /* 0x000000491000720c */ /* 0x040fe40003fa4070 */
[----:B------:R-:W-:Y:S01]  /*59e0*/  ISETP.GT.U32.AND P3, PT, R16, R46, PT ;  /* 0x0000002e1000720c */ /* 0x000fe20003f64070 */
[----:B-1----:R-:W4:Y:S01]  /*59f0*/  LDL R179, [R1+0x398] ;  /* 0x0003980001b37983 */ /* 0x002f220000100800 */
[----:B------:R-:W-:-:S02]  /*5a00*/  IABS R35, R192 ;  /* 0x000000c000237213 */ /* 0x000fc40000000000 */
[C---:B------:R-:W-:Y:S01]  /*5a10*/  ISETP.GT.U32.AND P1, PT, R16.reuse, R48, PT ;  /* 0x000000301000720c */ /* 0x040fe20003f24070 */
[----:B------:R-:W4:Y:S06]  /*5a20*/  LDL R180, [R1+0x39c] ;  /* 0x00039c0001b47983 */ /* 0x000f2c0000100800 */
[----:B------:R-:W-:Y:S01]  /*5a30*/  @!P5 IMAD.IADD R73, R73, 0x1, -R16 ;  /* 0x000000014949d824 */ /* 0x000fe200078e0a10 */
[----:B------:R-:W-:-:S13]  /*5a40*/  ISETP.GT.U32.AND P5, PT, R16, R66, PT ;  /* 0x000000421000720c */ /* 0x000fda0003fa4070 */
[----:B------:R-:W-:Y:S01]  /*5a50*/  @!P5 IMAD.IADD R66, R66, 0x1, -R16 ;  /* 0x000000014242d824 */ /* 0x000fe200078e0a10 */
[----:B------:R-:W-:-:S04]  /*5a60*/  ISETP.GT.U32.AND P5, PT, R16, R59, PT ;  /* 0x0000003b1000720c */ /* 0x000fc80003fa4070 */
[----:B------:R-:W-:-:S09]  /*5a70*/  ISETP.GT.U32.AND P4, PT, R16, R66, PT ;  /* 0x000000421000720c */ /* 0x000fd20003f84070 */
[----:B------:R-:W-:Y:S01]  /*5a80*/  @!P5 IMAD.IADD R59, R59, 0x1, -R16 ;  /* 0x000000013b3bd824 */ /* 0x000fe200078e0a10 */
[----:B------:R-:W-:-:S03]  /*5a90*/  ISETP.GT.U32.AND P5, PT, R16, R65, PT ;  /* 0x000000411000720c */ /* 0x000fc60003fa4070 */
[----:B------:R-:W-:Y:S01]  /*5aa0*/  @!P4 IMAD.IADD R66, R66, 0x1, -R16 ;  /* 0x000000014242c824 */ /* 0x000fe200078e0a10 */
        /* <DEDUP_REMOVED lines=9> */
[--C-:B------:R-:W-:Y:S01]  /*5b40*/  @!P5 IMAD.IADD R51, R51, 0x1, -R16.reuse ;  /* 0x000000013333d824 */ /* 0x100fe200078e0a10 */
[----:B------:R-:W-:Y:S01]  /*5b50*/  ISETP.GT.U32.AND P5, PT, R16, R44, PT ;  /* 0x0000002c1000720c */ /* 0x000fe20003fa4070 */
[--C-:B------:R-:W-:Y:S01]  /*5b60*/  @!P3 IMAD.IADD R46, R46, 0x1, -R16.reuse ;  /* 0x000000012e2eb824 */ /* 0x100fe200078e0a10 */
[C---:B------:R-:W-:Y:S01]  /*5b70*/  ISETP.GT.U32.AND P3, PT, R16.reuse, R52, PT ;  /* 0x000000341000720c */ /* 0x040fe20003f64070 */
[----:B------:R-:W-:Y:S01]  /*5b80*/  @!P4 IMAD.IADD R45, R45, 0x1, -R16 ;  /* 0x000000012d2dc824 */ /* 0x000fe200078e0a10 */
[----:B------:R-:W-:Y:S01]  /*5b90*/  ISETP.GT.U32.AND P4, PT, R16, R51, PT ;  /* 0x000000331000720c */ /* 0x000fe20003f84070 */
[----:B------:R-:W-:Y:S01]  /*5ba0*/  IMAD.HI.U32 R5, R11, R35, RZ ;  /* 0x000000230b057227 */ /* 0x000fe200078e00ff */
[----:B------:R-:W-:-:S07]  /*5bb0*/  IABS R33, R191 ;  /* 0x000000bf00217213 */ /* 0x000fce0000000000 */
[----:B------:R-:W-:Y:S01]  /*5bc0*/  @!P5 IMAD.IADD R44, R44, 0x1, -R16 ;  /* 0x000000012c2cd824 */ /* 0x000fe200078e0a10 */
[----:B------:R-:W-:Y:S01]  /*5bd0*/  ISETP.GT.U32.AND P5, PT, R16, R50, PT ;  /* 0x000000321000720c */ /* 0x000fe20003fa4070 */
[----:B------:R-:W-:-:S04]  /*5be0*/  IMAD.MOV R5, RZ, RZ, -R5 ;  /* 0x000000ffff057224 */ /* 0x000fc800078e0a05 */
[----:B------:R-:W-:Y:S02]  /*5bf0*/  IMAD R35, R16, R5, R35 ;  /* 0x0000000510237224 */ /* 0x000fe400078e0223 */
[----:B------:R-:W-:Y:S01]  /*5c00*/  IMAD.HI.U32 R5, R11, R33, RZ ;  /* 0x000000210b057227 */ /* 0x000fe200078e00ff */
[----:B------:R-:W-:-:S03]  /*5c10*/  IABS R40, R187 ;  /* 0x000000bb00287213 */ /* 0x000fc60000000000 */
[--C-:B------:R-:W-:Y:S01]  /*5c20*/  @!P3 IMAD.IADD R52, R52, 0x1, -R16.reuse ;  /* 0x000000013434b824 */ /* 0x100fe200078e0a10 */
[C---:B------:R-:W-:Y:S01]  /*5c30*/  ISETP.GT.U32.AND P3, PT, R16.reuse, R46, PT ;  /* 0x0000002e1000720c */ /* 0x040fe20003f64070 */
[--C-:B------:R-:W-:Y:S01]  /*5c40*/  @!P4 IMAD.IADD R51, R51, 0x1, -R16.reuse ;  /* 0x000000013333c824 */ /* 0x100fe200078e0a10 */
[----:B------:R-:W-:Y:S01]  /*5c50*/  ISETP.GT.U32.AND P4, PT, R16, R45, PT ;  /* 0x0000002d1000720c */ /* 0x000fe20003f84070 */
[--C-:B------:R-:W-:Y:S01]  /*5c60*/  @!P5 IMAD.IADD R50, R50, 0x1, -R16.reuse ;  /* 0x000000013232d824 */ /* 0x100fe200078e0a10 */
[----:B------:R-:W-:Y:S01]  /*5c70*/  ISETP.GT.U32.AND P5, PT, R16, R44, PT ;  /* 0x0000002c1000720c */ /* 0x000fe20003fa4070 */
[----:B------:R-:W-:Y:S02]  /*5c80*/  IMAD.MOV R5, RZ, RZ, -R5 ;  /* 0x000000ffff057224 */ /* 0x000fe400078e0a05 */
[----:B------:R-:W-:Y:S01]  /*5c90*/  @!P1 IMAD.IADD R48, R48, 0x1, -R16 ;  /* 0x0000000130309824 */ /* 0x000fe200078e0a10 */
[C---:B------:R-:W-:Y:S01]  /*5ca0*/  ISETP.GT.U32.AND P1, PT, R16.reuse, R41, PT ;  /* 0x000000291000720c */ /* 0x040fe20003f24070 */
[----:B------:R-:W-:-:S02]  /*5cb0*/  IMAD R33, R16, R5, R33 ;  /* 0x0000000510217224 */ /* 0x000fc400078e0221 */
[----:B------:R-:W-:Y:S01]  /*5cc0*/  IMAD.HI.U32 R5, R11, R40, RZ ;  /* 0x000000280b057227 */ /* 0x000fe200078e00ff */
[----:B------:R-:W-:Y:S02]  /*5cd0*/  IABS R36, R171 ;  /* 0x000000ab00247213 */ /* 0x000fe40000000000 */
[----:B------:R-:W-:Y:S01]  /*5ce0*/  IABS R38, R186 ;  /* 0x000000ba00267213 */ /* 0x000fe20000000000 */
[----:B------:R-:W-:Y:S01]  /*5cf0*/  IMAD.MOV R5, RZ, RZ, -R5 ;  /* 0x000000ffff057224 */ /* 0x000fe200078e0a05 */
[----:B------:R-:W-:Y:S01]  /*5d00*/  IABS R34, R170 ;  /* 0x000000aa00227213 */ /* 0x000fe20000000000 */
[--C-:B------:R-:W-:Y:S01]  /*5d10*/  @!P3 IMAD.IADD R46, R46, 0x1, -R16.reuse ;  /* 0x000000012e2eb824 */ /* 0x100fe200078e0a10 */
[C---:B------:R-:W-:Y:S01]  /*5d20*/  ISETP.GT.U32.AND P3, PT, R16.reuse, R37, PT ;  /* 0x000000251000720c */ /* 0x040fe20003f64070 */
[----:B------:R-:W-:Y:S01]  /*5d30*/  @!P4 IMAD.IADD R45, R45, 0x1, -R16 ;  /* 0x000000012d2dc824 */ /* 0x000fe200078e0a10 */
[C---:B------:R-:W-:Y:S01]  /*5d40*/  ISETP.GT.U32.AND P4, PT, R16.reuse, R35, PT ;  /* 0x000000231000720c */ /* 0x040fe20003f84070 */
[----:B------:R-:W-:-:S02]  /*5d50*/  IMAD R40, R16, R5, R40 ;  /* 0x0000000510287224 */ /* 0x000fc400078e0228 */
[----:B------:R-:W-:Y:S01]  /*5d60*/  @!P5 IMAD.IADD R44, R44, 0x1, -R16 ;  /* 0x000000012c2cd824 */ /* 0x000fe200078e0a10 */
[C---:B------:R-:W-:Y:S01]  /*5d70*/  ISETP.GT.U32.AND P5, PT, R16.reuse, R33, PT ;  /* 0x000000211000720c */ /* 0x040fe20003fa4070 */
[----:B------:R-:W-:Y:S01]  /*5d80*/  IMAD.HI.U32 R24, R11, R36, RZ ;  /* 0x000000240b187227 */ /* 0x000fe200078e00ff */
[----:B------:R-:W-:-:S03]  /*5d90*/  ISETP.GT.U32.AND P2, PT, R16, R40, PT ;  /* 0x000000281000720c */ /* 0x000fc60003f44070 */
[----:B------:R-:W-:-:S04]  /*5da0*/  IMAD.HI.U32 R5, R11, R38, RZ ;  /* 0x000000260b057227 */ /* 0x000fc800078e00ff */
[----:B------:R-:W-:-:S04]  /*5db0*/  IMAD.HI.U32 R22, R11, R34, RZ ;  /* 0x000000220b167227 */ /* 0x000fc800078e00ff */
[----:B------:R-:W-:Y:S01]  /*5dc0*/  @!P1 IMAD.IADD R41, R41, 0x1, -R16 ;  /* 0x0000000129299824 */ /* 0x000fe200078e0a10 */
[C---:B------:R-:W-:Y:S01]  /*5dd0*/  ISETP.GT.U32.AND P1, PT, R16.reuse, R27, PT ;  /* 0x0000001b1000720c */ /* 0x040fe20003f24070 */
[----:B------:R-:W-:Y:S02]  /*5de0*/  IMAD.MOV R24, RZ, RZ, -R24 ;  /* 0x000000ffff187224 */ /* 0x000fe400078e0a18 */
[----:B------:R-:W-:Y:S02]  /*5df0*/  IMAD.MOV R5, RZ, RZ, -R5 ;  /* 0x000000ffff057224 */ /* 0x000fe400078e0a05 */
[----:B------:R-:W-:Y:S02]  /*5e00*/  IMAD.MOV R22, RZ, RZ, -R22 ;  /* 0x000000ffff167224 */ /* 0x000fe400078e0a16 */
[C---:B------:R-:W-:Y:S02]  /*5e10*/  IMAD R36, R16.reuse, R24, R36 ;  /* 0x0000001810247224 */ /* 0x040fe400078e0224 */
[----:B------:R-:W-:-:S02]  /*5e20*/  IMAD R38, R16, R5, R38 ;  /* 0x0000000510267224 */ /* 0x000fc400078e0226 */
[C---:B------:R-:W-:Y:S02]  /*5e30*/  IMAD R34, R16.reuse, R22, R34 ;  /* 0x0000001610227224 */ /* 0x040fe400078e0222 */
[--C-:B------:R-:W-:Y:S02]  /*5e40*/  @!P3 IMAD.IADD R37, R37, 0x1, -R16.reuse ;  /* 0x000000012525b824 */ /* 0x100fe400078e0a10 */
[--C-:B------:R-:W-:Y:S01]  /*5e50*/  @!P4 IMAD.IADD R35, R35, 0x1, -R16.reuse ;  /* 0x000000012323c824 */ /* 0x100fe200078e0a10 */
[C---:B------:R-:W-:Y:S01]  /*5e60*/  ISETP.GT.U32.AND P4, PT, R16.reuse, R36, PT ;  /* 0x000000241000720c */ /* 0x040fe20003f84070 */
[--C-:B------:R-:W-:Y:S01]  /*5e70*/  @!P5 IMAD.IADD R33, R33, 0x1, -R16.reuse ;  /* 0x000000012121d824 */ /* 0x100fe200078e0a10 */
[----:B------:R-:W-:Y:S02]  /*5e80*/  IABS R24, R164 ;  /* 0x000000a400187213 */ /* 0x000fe40000000000 */
[C---:B------:R-:W-:Y:S02]  /*5e90*/  ISETP.GT.U32.AND P3, PT, R16.reuse, R38, PT ;  /* 0x000000261000720c */ /* 0x040fe40003f64070 */
[C---:B------:R-:W-:Y:S01]  /*5ea0*/  ISETP.GT.U32.AND P5, PT, R16.reuse, R34, PT ;  /* 0x000000221000720c */ /* 0x040fe20003fa4070 */
[--C-:B------:R-:W-:Y:S01]  /*5eb0*/  @!P1 IMAD.IADD R27, R27, 0x1, -R16.reuse ;  /* 0x000000011b1b9824 */ /* 0x100fe200078e0a10 */
[----:B------:R-:W-:Y:S01]  /*5ec0*/  ISETP.GT.U32.AND P1, PT, R16, R37, PT ;  /* 0x000000251000720c */ /* 0x000fe20003f24070 */
[----:B------:R-:W-:Y:S01]  /*5ed0*/  @!P2 IMAD.IADD R40, R40, 0x1, -R16 ;  /* 0x000000012828a824 */ /* 0x000fe200078e0a10 */
[----:B------:R-:W-:Y:S01]  /*5ee0*/  ISETP.GT.U32.AND P2, PT, R16, R35, PT ;  /* 0x000000231000720c */ /* 0x000fe20003f44070 */
[----:B------:R-:W-:Y:S01]  /*5ef0*/  IMAD.HI.U32 R25, R11, R24, RZ ;  /* 0x000000180b197227 */ /* 0x000fe200078e00ff */
[----:B------:R-:W-:-:S03]  /*5f00*/  IABS R30, R168 ;  /* 0x000000a8001e7213 */ /* 0x000fc60000000000 */
[----:B------:R-:W-:Y:S02]  /*5f10*/  IMAD.MOV R25, RZ, RZ, -R25 ;  /* 0x000000ffff197224 */ /* 0x000fe400078e0a19 */
[----:B------:R-:W-:Y:S01]  /*5f20*/  @!P4 IMAD.IADD R36, R36, 0x1, -R16 ;  /* 0x000000012424c824 */ /* 0x000fe200078e0a10 */
[C---:B------:R-:W-:Y:S01]  /*5f30*/  ISETP.GT.U32.AND P4, PT, R16.reuse, R31, PT ;  /* 0x0000001f1000720c */ /* 0x040fe20003f84070 */
[----:B------:R-:W-:Y:S01]  /*5f40*/  IMAD R24, R16, R25, R24 ;  /* 0x0000001910187224 */ /* 0x000fe200078e0218 */
[----:B------:R-:W-:Y:S01]  /*5f50*/  IABS R25, R154 ;  /* 0x0000009a00197213 */ /* 0x000fe20000000000 */
[--C-:B------:R-:W-:Y:S02]  /*5f60*/  @!P3 IMAD.IADD R38, R38, 0x1, -R16.reuse ;  /* 0x000000012626b824 */ /* 0x100fe400078e0a10 */
[----:B------:R-:W-:Y:S01]  /*5f70*/  @!P5 IMAD.IADD R34, R34, 0x1, -R16 ;  /* 0x000000012222d824 */ /* 0x000fe200078e0a10 */
[----:B------:R-:W-:Y:S01]  /*5f80*/  ISETP.GT.U32.AND P5, PT, R16, R29, PT ;  /* 0x0000001d1000720c */ /* 0x000fe20003fa4070 */
[----:B------:R-:W-:-:S04]  /*5f90*/  IMAD.HI.U32 R5, R11, R30, RZ ;  /* 0x0000001e0b057227 */ /* 0x000fc800078e00ff */
[--C-:B------:R-:W-:Y:S01]  /*5fa0*/  @!P1 IMAD.IADD R37, R37, 0x1, -R16.reuse ;  /* 0x0000000125259824 */ /* 0x100fe200078e0a10 */
[C---:B------:R-:W-:Y:S01]  /*5fb0*/  ISETP.GT.U32.AND P1, PT, R16.reuse, R40, PT ;  /* 0x000000281000720c */ /* 0x040fe20003f24070 */
[----:B------:R-:W-:Y:S01]  /*5fc0*/  @!P2 IMAD.IADD R35, R35, 0x1, -R16 ;  /* 0x000000012323a824 */ /* 0x000fe200078e0a10 */
[----:B------:R-:W-:Y:S01]  /*5fd0*/  ISETP.GT.U32.AND P2, PT, R16, R38, PT ;  /* 0x000000261000720c */ /* 0x000fe20003f44070 */
[----:B------:R-:W-:Y:S02]  /*5fe0*/  IMAD.MOV R5, RZ, RZ, -R5 ;  /* 0x000000ffff057224 */ /* 0x000fe400078e0a05 */
[----:B------:R-:W-:-:S04]  /*5ff0*/  IMAD.HI.U32 R18, R11, R25, RZ ;  /* 0x000000190b127227 */ /* 0x000fc800078e00ff */
[C---:B------:R-:W-:Y:S02]  /*6000*/  IMAD R30, R16.reuse, R5, R30 ;  /* 0x00000005101e7224 */ /* 0x040fe400078e021e */
[----:B------:R-:W-:Y:S01]  /*6010*/  IMAD.MOV R18, RZ, RZ, -R18 ;  /* 0x000000ffff127224 */ /* 0x000fe200078e0a12 */
[----:B------:R-:W-:Y:S01]  /*6020*/  IABS R5, R162 ;  /* 0x000000a200057213 */ /* 0x000fe20000000000 */
[--C-:B------:R-:W-:Y:S01]  /*6030*/  @!P4 IMAD.IADD R31, R31, 0x1, -R16.reuse ;  /* 0x000000011f1fc824 */ /* 0x100fe200078e0a10 */
[C---:B------:R-:W-:Y:S01]  /*6040*/  ISETP.GT.U32.AND P4, PT, R16.reuse, R34, PT ;  /* 0x000000221000720c */ /* 0x040fe20003f84070 */
[C---:B------:R-:W-:Y:S02]  /*6050*/  IMAD R25, R16.reuse, R18, R25 ;  /* 0x0000001210197224 */ /* 0x040fe400078e0219 */
[--C-:B------:R-:W-:Y:S01]  /*6060*/  @!P5 IMAD.IADD R29, R29, 0x1, -R16.reuse ;  /* 0x000000011d1dd824 */ /* 0x100fe200078e0a10 */
[----:B--2---:R-:W-:Y:S02]  /*6070*/  IABS R18, R152 ;  /* 0x0000009800127213 */ /* 0x004fe40000000000 */
[----:B------:R-:W-:Y:S01]  /*6080*/  ISETP.GT.U32.AND P5, PT, R16, R30, PT ;  /* 0x0000001e1000720c */ /* 0x000fe20003fa4070 */
[--C-:B------:R-:W-:Y:S01]  /*6090*/  @!P1 IMAD.IADD R40, R40, 0x1, -R16.reuse ;  /* 0x0000000128289824 */ /* 0x100fe200078e0a10 */
[----:B------:R-:W-:Y:S01]  /*60a0*/  ISETP.GT.U32.AND P1, PT, R16, R26, PT ;  /* 0x0000001a1000720c */ /* 0x000fe20003f24070 */
[----:B------:R-:W-:Y:S01]  /*60b0*/  @!P2 IMAD.IADD R38, R38, 0x1, -R16 ;  /* 0x000000012626a824 */ /* 0x000fe200078e0a10 */
[----:B------:R-:W-:Y:S01]  /*60c0*/  ISETP.GT.U32.AND P2, PT, R16, R24, PT ;  /* 0x000000181000720c */ /* 0x000fe20003f44070 */
[----:B------:R-:W-:-:S04]  /*60d0*/  IMAD.HI.U32 R22, R11, R5, RZ ;  /* 0x000000050b167227 */ /* 0x000fc800078e00ff */
[----:B------:R-:W-:-:S04]  /*60e0*/  IMAD.HI.U32 R11, R11, R18, RZ ;  /* 0x000000120b0b7227 */ /* 0x000fc800078e00ff */
[----:B------:R-:W-:Y:S02]  /*60f0*/  IMAD.MOV R11, RZ, RZ, -R11 ;  /* 0x000000ffff0b7224 */ /* 0x000fe400078e0a0b */
[----:B------:R-:W-:Y:S01]  /*6100*/  @!P4 IMAD.IADD R34, R34, 0x1, -R16 ;  /* 0x000000012222c824 */ /* 0x000fe200078e0a10 */
[C---:B------:R-:W-:Y:S01]  /*6110*/  ISETP.GT.U32.AND P4, PT, R16.reuse, R89, PT ;  /* 0x000000591000720c */ /* 0x040fe20003f84070 */
[----:B------:R-:W-:Y:S02]  /*6120*/  IMAD R11, R16, R11, R18 ;  /* 0x0000000b100b7224 */ /* 0x000fe400078e0212 */
[--C-:B------:R-:W-:Y:S01]  /*6130*/  @!P5 IMAD.IADD R30, R30, 0x1, -R16.reuse ;  /* 0x000000011e1ed824 */ /* 0x100fe200078e0a10 */
[----:B------:R-:W-:Y:S01]  /*6140*/  ISETP.GT.U32.AND P5, PT, R16, R91, PT ;  /* 0x0000005b1000720c */ /* 0x000fe20003fa4070 */
[--C-:B------:R-:W-:Y:S01]  /*6150*/  @!P1 IMAD.IADD R26, R26, 0x1, -R16.reuse ;  /* 0x000000011a1a9824 */ /* 0x100fe200078e0a10 */
[----:B------:R-:W-:Y:S01]  /*6160*/  ISETP.GT.U32.AND P1, PT, R16, R25, PT ;  /* 0x000000191000720c */ /* 0x000fe20003f24070 */
[----:B------:R-:W-:Y:S01]  /*6170*/  @!P2 IMAD.IADD R24, R24, 0x1, -R16 ;  /* 0x000000011818a824 */ /* 0x000fe200078e0a10 */
[----:B------:R-:W-:-:S02]  /*6180*/  ISETP.GT.U32.AND P2, PT, R16, R11, PT ;  /* 0x0000000b1000720c */ /* 0x000fc40003f44070 */
[C---:B------:R-:W-:Y:S02]  /*6190*/  ISETP.GT.U32.AND P3, PT, R16.reuse, R33, PT ;  /* 0x000000211000720c */ /* 0x040fe40003f64070 */
[C---:B------:R-:W-:Y:S01]  /*61a0*/  ISETP.GT.U32.AND P0, PT, R16.reuse, R27, PT ;  /* 0x0000001b1000720c */ /* 0x040fe20003f04070 */
[----:B------:R-:W-:Y:S01]  /*61b0*/  @!P4 IMAD.IADD R89, R89, 0x1, -R16 ;  /* 0x000000015959c824 */ /* 0x000fe200078e0a10 */
[C---:B------:R-:W-:Y:S01]  /*61c0*/  ISETP.GT.U32.AND P4, PT, R16.reuse, R26, PT ;  /* 0x0000001a1000720c */ /* 0x040fe20003f84070 */
[----:B------:R-:W-:Y:S01]  /*61d0*/  IMAD.MOV R22, RZ, RZ, -R22 ;  /* 0x000000ffff167224 */ /* 0x000fe200078e0a16 */
[----:B------:R-:W2:Y:S01]  /*61e0*/  LDL R18, [R1+0x2e8] ;  /* 0x0002e80001127983 */ /* 0x000ea20000100800 */
[--C-:B------:R-:W-:Y:S01]  /*61f0*/  @!P5 IMAD.IADD R91, R91, 0x1, -R16.reuse ;  /* 0x000000015b5bd824 */ /* 0x100fe200078e0a10 */
[C---:B------:R-:W-:Y:S01]  /*6200*/  ISETP.GT.U32.AND P5, PT, R16.reuse, R24, PT ;  /* 0x000000181000720c */ /* 0x040fe20003fa4070 */
[--C-:B------:R-:W-:Y:S01]  /*6210*/  @!P1 IMAD.IADD R25, R25, 0x1, -R16.reuse ;  /* 0x0000000119199824 */ /* 0x100fe200078e0a10 */
[C---:B------:R-:W-:Y:S01]  /*6220*/  ISETP.GT.U32.AND P1, PT, R16.reuse, R89, PT ;  /* 0x000000591000720c */ /* 0x040fe20003f24070 */
[----:B------:R-:W-:Y:S01]  /*6230*/  @!P2 IMAD.IADD R11, R11, 0x1, -R16 ;  /* 0x000000010b0ba824 */ /* 0x000fe200078e0a10 */
[----:B------:R-:W-:-:S05]  /*6240*/  ISETP.GT.U32.AND P2, PT, R16, R91, PT ;  /* 0x0000005b1000720c */ /* 0x000fca0003f44070 */
[----:B------:R-:W-:Y:S01]  /*6250*/  @!P4 IMAD.IADD R26, R26, 0x1, -R16 ;  /* 0x000000011a1ac824 */ /* 0x000fe200078e0a10 */
[----:B------:R-:W-:-:S03]  /*6260*/  ISETP.GT.U32.AND P4, PT, R16, R11, PT ;  /* 0x0000000b1000720c */ /* 0x000fc60003f84070 */
[--C-:B------:R-:W-:Y:S01]  /*6270*/  @!P5 IMAD.IADD R24, R24, 0x1, -R16.reuse ;  /* 0x000000011818d824 */ /* 0x100fe200078e0a10 */
[----:B------:R-:W-:Y:S01]  /*6280*/  ISETP.GT.U32.AND P5, PT, R16, R25, PT ;  /* 0x000000191000720c */ /* 0x000fe20003fa4070 */
[--C-:B------:R-:W-:Y:S01]  /*6290*/  @!P1 IMAD.IADD R89, R89, 0x1, -R16.reuse ;  /* 0x0000000159599824 */ /* 0x100fe200078e0a10 */
[----:B------:R-:W-:Y:S01]  /*62a0*/  ISETP.GE.AND P1, PT, R2, RZ, PT ;  /* 0x000000ff0200720c */ /* 0x000fe20003f26270 */
[--C-:B------:R-:W-:Y:S01]  /*62b0*/  @!P2 IMAD.IADD R91, R91, 0x1, -R16.reuse ;  /* 0x000000015b5ba824 */ /* 0x100fe200078e0a10 */
[----:B------:R-:W-:Y:S02]  /*62c0*/  ISETP.GE.AND P2, PT, R181, RZ, PT ;  /* 0x000000ffb500720c */ /* 0x000fe40003f46270 */
[----:B------:R-:W2:Y:S03]  /*62d0*/  LDL R181, [R1+0x2d4] ;  /* 0x0002d40001b57983 */ /* 0x000ea60000100800 */
[----:B------:R-:W-:-:S04]  /*62e0*/  @!P4 IMAD.IADD R11, R11, 0x1, -R16 ;  /* 0x000000010b0bc824 */ /* 0x000fc800078e0a10 */
[----:B------:R-:W-:Y:S02]  /*62f0*/  @!P5 IMAD.IADD R25, R25, 0x1, -R16 ;  /* 0x000000011919d824 */ /* 0x000fe400078e0a10 */
[----:B------:R-:W-:Y:S02]  /*6300*/  @!P1 IMAD.MOV R4, RZ, RZ, -R4 ;  /* 0x000000ffff049224 */ /* 0x000fe400078e0a04 */
[----:B------:R-:W-:Y:S01]  /*6310*/  @!P2 IMAD.MOV R12, RZ, RZ, -R12 ;  /* 0x000000ffff0ca224 */ /* 0x000fe200078e0a0c */
[----:B---3--:R-:W-:Y:S02]  /*6320*/  ISETP.GE.AND P4, PT, R182, RZ, PT ;  /* 0x000000ffb600720c */ /* 0x008fe40003f86270 */
[----:B------:R-:W3:Y:S01]  /*6330*/  LDL R182, [R1+0x3b0] ;  /* 0x0003b00001b67983 */ /* 0x000ee20000100800 */
[----:B----4-:R-:W-:-:S03]  /*6340*/  ISETP.GE.AND P5, PT, R183, RZ, PT ;  /* 0x000000ffb700720c */ /* 0x010fc60003fa6270 */
[----:B------:R-:W4:Y:S01]  /*6350*/  LDL R183, [R1+0x3b4] ;  /* 0x0003b40001b77983 */ /* 0x000f220000100800 */
[----:B------:R-:W-:-:S03]  /*6360*/  ISETP.GE.AND P1, PT, R184, RZ, PT ;  /* 0x000000ffb800720c */ /* 0x000fc60003f26270 */
[----:B------:R-:W4:Y:S01]  /*6370*/  LDL R184, [R1+0x3bc] ;  /* 0x0003bc0001b87983 */ /* 0x000f220000100800 */
[----:B------:R-:W-:-:S03]  /*6380*/  ISETP.GE.AND P2, PT, R185, RZ, PT ;  /* 0x000000ffb900720c */ /* 0x000fc60003f46270 */
[----:B------:R-:W4:Y:S01]  /*6390*/  LDL R185, [R1+0x3c0] ;  /* 0x0003c00001b97983 */ /* 0x000f220000100800 */
[--C-:B------:R-:W-:Y:S01]  /*63a0*/  @!P3 IMAD.IADD R33, R33, 0x1, -R16.reuse ;  /* 0x000000012121b824 */ /* 0x100fe200078e0a10 */
[C---:B------:R-:W-:Y:S01]  /*63b0*/  ISETP.GT.U32.AND P3, PT, R16.reuse, R36, PT ;  /* 0x000000241000720c */ /* 0x040fe20003f64070 */
[C---:B------:R-:W-:Y:S02]  /*63c0*/  IMAD R5, R16.reuse, R22, R5 ;  /* 0x0000001610057224 */ /* 0x040fe400078e0205 */
[--C-:B------:R-:W-:Y:S01]  /*63d0*/  @!P0 IMAD.IADD R27, R27, 0x1, -R16.reuse ;  /* 0x000000011b1b8824 */ /* 0x100fe200078e0a10 */
[----:B------:R-:W-:Y:S01]  /*63e0*/  ISETP.GT.U32.AND P0, PT, R16, R28, PT ;  /* 0x0000001c1000720c */ /* 0x000fe20003f04070 */
[----:B------:R-:W4:Y:S08]  /*63f0*/  LDL R22, [R1+0x3a0] ;  /* 0x0003a00001167983 */ /* 0x000f300000100800 */
[----:B------:R-:W-:Y:S01]  /*6400*/  @!P3 IMAD.IADD R36, R36, 0x1, -R16 ;  /* 0x000000012424b824 */ /* 0x000fe200078e0a10 */
[----:B------:R-:W-:-:S03]  /*6410*/  ISETP.GT.U32.AND P3, PT, R16, R5, PT ;  /* 0x000000051000720c */ /* 0x000fc60003f64070 */
[----:B------:R-:W-:-:S10]  /*6420*/  @!P0 IMAD.IADD R28, R28, 0x1, -R16 ;  /* 0x000000011c1c8824 */ /* 0x000fd400078e0a10 */
[----:B------:R-:W-:Y:S01]  /*6430*/  @!P3 IMAD.IADD R5, R5, 0x1, -R16 ;  /* 0x000000010505b824 */ /* 0x000fe200078e0a10 */
[----:B------:R-:W-:-:S13]  /*6440*/  ISETP.GT.U32.AND P3, PT, R16, R28, PT ;  /* 0x0000001c1000720c */ /* 0x000fda0003f64070 */
[----:B------:R-:W-:Y:S01]  /*6450*/  @!P3 IMAD.IADD R28, R28, 0x1, -R16 ;  /* 0x000000011c1cb824 */ /* 0x000fe200078e0a10 */
[----:B------:R-:W-:-:S13]  /*6460*/  ISETP.GT.U32.AND P3, PT, R16, R93, PT ;  /* 0x0000005d1000720c */ /* 0x000fda0003f64070 */
[----:B------:R-:W-:Y:S01]  /*6470*/  @!P3 IMAD.IADD R93, R93, 0x1, -R16 ;  /* 0x000000015d5db824 */ /* 0x000fe200078e0a10 */
[----:B------:R-:W-:Y:S01]  /*6480*/  ISETP.GE.AND P3, PT, R20, RZ, PT ;  /* 0x000000ff1400720c */ /* 0x000fe20003f66270 */
[----:B------:R-:W-:Y:S01]  /*6490*/  @!P4 IMAD.MOV R7, RZ, RZ, -R7 ;  /* 0x000000ffff07c224 */ /* 0x000fe200078e0a07 */
[----:B------:R-:W-:Y:S01]  /*64a0*/  ISETP.GE.AND P4, PT, R180, RZ, PT ;  /* 0x000000ffb400720c */ /* 0x000fe20003f86270 */
[----:B------:R-:W-:Y:S01]  /*64b0*/  @!P5 IMAD.MOV R8, RZ, RZ, -R8 ;  /* 0x000000ffff08d224 */ /* 0x000fe200078e0a08 */
[----:B------:R-:W4:Y:S01]  /*64c0*/  LDL R180, [R1+0x3c8] ;  /* 0x0003c80001b47983 */ /* 0x000f220000100800 */
[----:B------:R-:W-:Y:S02]  /*64d0*/  @!P2 IMAD.MOV R10, RZ, RZ, -R10 ;  /* 0x000000ffff0aa224 */ /* 0x000fe400078e0a0a */
[----:B------:R-:W-:Y:S01]  /*64e0*/  @!P1 IMAD.MOV R9, RZ, RZ, -R9 ;  /* 0x000000ffff099224 */ /* 0x000fe200078e0a09 */
[----:B------:R-:W4:Y:S05]  /*64f0*/  LDL R20, [R1+0x3e8] ;  /* 0x0003e80001147983 */ /* 0x000f2a0000100800 */
[----:B------:R-:W-:Y:S01]  /*6500*/  @!P3 IMAD.MOV R6, RZ, RZ, -R6 ;  /* 0x000000ffff06b224 */ /* 0x000fe200078e0a06 */
[----:B------:R-:W-:-:S02]  /*6510*/  ISETP.GE.AND P3, PT, R179, RZ, PT ;  /* 0x000000ffb300720c */ /* 0x000fc40003f66270 */
[----:B------:R-:W4:Y:S01]  /*6520*/  LDL R179, [R1+0x3c4] ;  /* 0x0003c40001b37983 */ /* 0x000f220000100800 */
[----:B------:R-:W-:-:S10]  /*6530*/  @!P4 IMAD.MOV R15, RZ, RZ, -R15 ;  /* 0x000000ffff0fc224 */ /* 0x000fd400078e0a0f */
[----:B------:R-:W-:Y:S01]  /*6540*/  @!P3 IMAD.MOV R13, RZ, RZ, -R13 ;  /* 0x000000ffff0db224 */ /* 0x000fe200078e0a0d */
[----:B--2---:R-:W-:Y:S02]  /*6550*/  ISETP.GE.AND P5, PT, R181, RZ, PT ;  /* 0x000000ffb500720c */ /* 0x004fe40003fa6270 */
[----:B------:R-:W2:Y:S11]  /*6560*/  LDL R181, [R1+0x2d8] ;  /* 0x0002d80001b57983 */ /* 0x000eb60000100800 */
[----:B------:R-:W-:Y:S01]  /*6570*/  @!P5 IMAD.MOV R17, RZ, RZ, -R17 ;  /* 0x000000ffff11d224 */ /* 0x000fe200078e0a11 */
[----:B---3--:R-:W-:-:S02]  /*6580*/  ISETP.GE.AND P2, PT, R182, RZ, PT ;  /* 0x000000ffb600720c */ /* 0x008fc40003f46270 */
[----:B------:R-:W3:Y:S01]  /*6590*/  LDL R182, [R1+0x3d0] ;  /* 0x0003d00001b67983 */ /* 0x000ee20000100800 */
[----:B----4-:R-:W-:-:S03]  /*65a0*/  ISETP.GE.AND P3, PT, R183, RZ, PT ;  /* 0x000000ffb700720c */ /* 0x010fc60003f66270 */
[----:B------:R-:W4:Y:S01]  /*65b0*/  LDL R183, [R1+0x3d4] ;  /* 0x0003d40001b77983 */ /* 0x000f220000100800 */
[----:B------:R-:W-:-:S03]  /*65c0*/  ISETP.GE.AND P4, PT, R184, RZ, PT ;  /* 0x000000ffb800720c */ /* 0x000fc60003f86270 */
[----:B------:R-:W4:Y:S01]  /*65d0*/  LDL R184, [R1+0x3d8] ;  /* 0x0003d80001b87983 */ /* 0x000f220000100800 */
[----:B------:R-:W-:-:S03]  /*65e0*/  ISETP.GE.AND P5, PT, R185, RZ, PT ;  /* 0x000000ffb900720c */ /* 0x000fc60003fa6270 */
[----:B------:R-:W4:Y:S01]  /*65f0*/  LDL R185, [R1+0x3dc] ;  /* 0x0003dc0001b97983 */ /* 0x000f220000100800 */
[----:B------:R-:W-:-:S03]  /*6600*/  ISETP.GE.AND P1, PT, R22, RZ, PT ;  /* 0x000000ff1600720c */ /* 0x000fc60003f26270 */
[----:B------:R-:W4:Y:S01]  /*6610*/  LDL R22, [R1+0x3cc] ;  /* 0x0003cc0001167983 */ /* 0x000f220000100800 */
[----:B------:R-:W-:Y:S02]  /*6620*/  @!P2 IMAD.MOV R21, RZ, RZ, -R21 ;  /* 0x000000ffff15a224 */ /* 0x000fe400078e0a15 */
[----:B------:R-:W-:-:S07]  /*6630*/  @!P3 IMAD.MOV R23, RZ, RZ, -R23 ;  /* 0x000000ffff17b224 */ /* 0x000fce00078e0a17 */
[----:B------:R-:W-:Y:S02]  /*6640*/  @!P1 IMAD.MOV R19, RZ, RZ, -R19 ;  /* 0x000000ffff139224 */ /* 0x000fe400078e0a13 */
[----:B------:R-:W-:Y:S01]  /*6650*/  @!P5 IMAD.MOV R155, RZ, RZ, -R155 ;  /* 0x000000ffff9bd224 */ /* 0x000fe200078e0a9b */
[----:B------:R-:W-:Y:S02]  /*6660*/  ISETP.GE.AND P2, PT, R180, RZ, PT ;  /* 0x000000ffb400720c */ /* 0x000fe40003f46270 */
[----:B------:R-:W4:Y:S01]  /*6670*/  LDL R180, [R1+0x3e4] ;  /* 0x0003e40001b47983 */ /* 0x000f220000100800 */
[----:B------:R-:W-:-:S03]  /*6680*/  ISETP.GE.AND P1, PT, R179, RZ, PT ;  /* 0x000000ffb300720c */ /* 0x000fc60003f26270 */
[----:B------:R-:W4:Y:S07]  /*6690*/  LDL R179, [R1+0x3e0] ;  /* 0x0003e00001b37983 */ /* 0x000f2e0000100800 */
[----:B------:R-:W-:-:S03]  /*66a0*/  @!P2 IMAD.MOV R159, RZ, RZ, -R159 ;  /* 0x000000ffff9fa224 */ /* 0x000fc600078e0a9f */
        /* <DEDUP_REMOVED lines=12> */
[----:B------:R-:W-:Y:S01]  /*6770*/  @!P4 IMAD.MOV R153, RZ, RZ, -R153 ;  /* 0x000000ffff99c224 */ /* 0x000fe200078e0a99 */
[----:B------:R-:W-:Y:S01]  /*6780*/  ISETP.GE.AND P4, PT, R22, RZ, PT ;  /* 0x000000ff1600720c */ /* 0x000fe20003f86270 */
[----:B------:R-:W-:Y:S01]  /*6790*/  @!P5 IMAD.MOV R165, RZ, RZ, -R165 ;  /* 0x000000ffffa5d224 */ /* 0x000fe200078e0aa5 */
[----:B------:R-:W4:Y:S01]  /*67a0*/  LDL R22, [R1+0x3fc] ;  /* 0x0003fc0001167983 */ /* 0x000f220000100800 */
[----:B------:R-:W-:-:S10]  /*67b0*/  @!P1 IMAD.MOV R215, RZ, RZ, -R215 ;  /* 0x000000ffffd79224 */ /* 0x000fd400078e0ad7 */
        /* <DEDUP_REMOVED lines=24> */
[----:B------:R-:W-:Y:S01]  /*6940*/  @!P2 IMAD.MOV R227, RZ, RZ, -R227 ;  /* 0x000000ffffe3a224 */ /* 0x000fe200078e0ae3 */
[----:B------:R-:W-:Y:S02]  /*6950*/  ISETP.GE.AND P2, PT, R22, RZ, PT ;  /* 0x000000ff1600720c */ /* 0x000fe40003f46270 */
[----:B------:R-:W4:Y:S01]  /*6960*/  LDL R22, [R1+0x41c] ;  /* 0x00041c0001167983 */ /* 0x000f220000100800 */
[----:B------:R-:W-:Y:S02]  /*6970*/  @!P5 IMAD.MOV R233, RZ, RZ, -R233 ;  /* 0x000000ffffe9d224 */ /* 0x000fe400078e0ae9 */
[----:B------:R-:W-:-:S08]  /*6980*/  @!P1 IMAD.MOV R235, RZ, RZ, -R235 ;  /* 0x000000ffffeb9224 */ /* 0x000fd000078e0aeb */
        /* <DEDUP_REMOVED lines=8> */
[----:B------:R-:W2:Y:S01]  /*6a10*/  LDL R181, [R1+0x424] ;  /* 0x0004240001b57983 */ /* 0x000ea20000100800 */
[----:B---3--:R-:W-:-:S03]  /*6a20*/  ISETP.GE.AND P1, PT, R182, RZ, PT ;  /* 0x000000ffb600720c */ /* 0x008fc60003f26270 */
[----:B------:R-:W3:Y:S01]  /*6a30*/  LDL R182, [R1+0x428] ;  /* 0x0004280001b67983 */ /* 0x000ee20000100800 */
[----:B----4-:R-:W-:-:S03]  /*6a40*/  ISETP.GE.AND P2, PT, R183, RZ, PT ;  /* 0x000000ffb700720c */ /* 0x010fc60003f46270 */
[----:B------:R-:W4:Y:S01]  /*6a50*/  LDL R183, [R1+0x42c] ;  /* 0x00042c0001b77983 */ /* 0x000f220000100800 */
[----:B------:R-:W-:-:S03]  /*6a60*/  ISETP.GE.AND P3, PT, R184, RZ, PT ;  /* 0x000000ffb800720c */ /* 0x000fc60003f66270 */
[----:B------:R-:W4:Y:S01]  /*6a70*/  LDL R184, [R1+0x430] ;  /* 0x0004300001b87983 */ /* 0x000f220000100800 */
[----:B------:R-:W-:-:S03]  /*6a80*/  ISETP.GE.AND P4, PT, R185, RZ, PT ;  /* 0x000000ffb900720c */ /* 0x000fc60003f86270 */
[----:B------:R-:W4:Y:S01]  /*6a90*/  LDL R185, [R1+0x434] ;  /* 0x0004340001b97983 */ /* 0x000f220000100800 */
[----:B------:R-:W-:Y:S01]  /*6aa0*/  ISETP.GT.U32.AND P0, PT, R16, R30, PT ;  /* 0x0000001e1000720c */ /* 0x000fe20003f04070 */
[----:B------:R-:W-:Y:S01]  /*6ab0*/  @!P5 IMAD.MOV R244, RZ, RZ, -R244 ;  /* 0x000000fffff4d224 */ /* 0x000fe200078e0af4 */
[----:B------:R-:W-:Y:S01]  /*6ac0*/  ISETP.GE.AND P5, PT, R20, RZ, PT ;  /* 0x000000ff1400720c */ /* 0x000fe20003fa6270 */
[----:B------:R-:W-:Y:S01]  /*6ad0*/  @!P1 IMAD.MOV R246, RZ, RZ, -R246 ;  /* 0x000000fffff69224 */ /* 0x000fe200078e0af6 */
[----:B------:R-:W4:Y:S09]  /*6ae0*/  LDL R20, [R1+0x43c] ;  /* 0x00043c0001147983 */ /* 0x000f320000100800 */
[----:B------:R-:W-:Y:S01]  /*6af0*/  @!P0 IMAD.IADD R30, R30, 0x1, -R16 ;  /* 0x000000011e1e8824 */ /* 0x000fe200078e0a10 */
[----:B------:R-:W-:Y:S01]  /*6b00*/  ISETP.GT.U32.AND P0, PT, R16, R5, PT ;  /* 0x000000051000720c */ /* 0x000fe20003f04070 */
[----:B------:R-:W-:Y:S01]  /*6b10*/  @!P2 IMAD.MOV R248, RZ, RZ, -R248 ;  /* 0x000000fffff8a224 */ /* 0x000fe200078e0af8 */
[----:B------:R-:W-:Y:S01]  /*6b20*/  ISETP.GE.AND P1, PT, R22, RZ, PT ;  /* 0x000000ff1600720c */ /* 0x000fe20003f26270 */
[----:B------:R-:W-:Y:S01]  /*6b30*/  @!P3 IMAD.MOV R250, RZ, RZ, -R250 ;  /* 0x000000fffffab224 */ /* 0x000fe200078e0afa */
[----:B------:R-:W4:Y:S09]  /*6b40*/  LDL R22, [R1+0x440] ;  /* 0x0004400001167983 */ /* 0x000f320000100800 */
[----:B------:R-:W-:-:S02]  /*6b50*/  @!P0 IMAD.IADD R5, R5, 0x1, -R16 ;  /* 0x0000000105058824 */ /* 0x000fc400078e0a10 */
[----:B------:R-:W4:Y:S01]  /*6b60*/  LDL R16, [R1+0x438] ;  /* 0x0004380001107983 */ /* 0x000f220000100800 */
[----:B------:R-:W-:Y:S02]  /*6b70*/  @!P4 IMAD.MOV R252, RZ, RZ, -R252 ;  /* 0x000000fffffcc224 */ /* 0x000fe400078e0afc */
[----:B------:R-:W-:Y:S02]  /*6b80*/  @!P5 IMAD.MOV R111, RZ, RZ, -R111 ;  /* 0x000000ffff6fd224 */ /* 0x000fe400078e0a6f */
[----:B------:R-:W-:Y:S01]  /*6b90*/  @!P1 IMAD.MOV R110, RZ, RZ, -R110 ;  /* 0x000000ffff6e9224 */ /* 0x000fe200078e0a6e */
[----:B------:R-:W-:Y:S02]  /*6ba0*/  ISETP.GE.AND P3, PT, R180, RZ, PT ;  /* 0x000000ffb400720c */ /* 0x000fe40003f66270 */
[----:B------:R-:W-:Y:S02]  /*6bb0*/  ISETP.GE.AND P2, PT, R179, RZ, PT ;  /* 0x000000ffb300720c */ /* 0x000fe40003f46270 */
[----:B------:R-:W4:Y:S09]  /*6bc0*/  LDL.LU R179, [R1+0x568] ;  /* 0x0005680001b37983 */ /* 0x000f320000300800 */
[----:B------:R-:W-:Y:S01]  /*6bd0*/  @!P3 IMAD.MOV R108, RZ, RZ, -R108 ;  /* 0x000000ffff6cb224 */ /* 0x000fe200078e0a6c */
[----:B------:R-:W4:Y:S01]  /*6be0*/  LDL.LU R180, [R1+0x564] ;  /* 0x0005640001b47983 */ /* 0x000f220000300800 */
[----:B------:R-:W-:Y:S01]  /*6bf0*/  @!P2 IMAD.MOV R109, RZ, RZ, -R109 ;  /* 0x000000ffff6da224 */ /* 0x000fe200078e0a6d */
[----:B--2---:R-:W-:-:S02]  /*6c00*/  ISETP.GE.AND P4, PT, R181, RZ, PT ;  /* 0x000000ffb500720c */ /* 0x004fc40003f86270 */
[----:B------:R-:W2:Y:S01]  /*6c10*/  LDL.LU R181, [R1+0x560] ;  /* 0x0005600001b57983 */ /* 0x000ea20000300800 */
[----:B---3--:R-:W-:-:S03]  /*6c20*/  ISETP.GE.AND P5, PT, R182, RZ, PT ;  /* 0x000000ffb600720c */ /* 0x008fc60003fa6270 */
[----:B------:R-:W3:Y:S01]  /*6c30*/  LDL.LU R182, [R1+0x55c] ;  /* 0x00055c0001b67983 */ /* 0x000ee20000300800 */
[----:B----4-:R-:W-:-:S03]  /*6c40*/  ISETP.GE.AND P1, PT, R183, RZ, PT ;  /* 0x000000ffb700720c */ /* 0x010fc60003f26270 */
[----:B------:R-:W4:Y:S01]  /*6c50*/  LDL.LU R183, [R1+0x558] ;  /* 0x0005580001b77983 */ /* 0x000f220000300800 */
[----:B------:R-:W-:-:S03]  /*6c60*/  ISETP.GE.AND P2, PT, R184, RZ, PT ;  /* 0x000000ffb800720c */ /* 0x000fc60003f46270 */
[----:B------:R-:W4:Y:S01]  /*6c70*/  LDL.LU R184, [R1+0x554] ;  /* 0x0005540001b87983 */ /* 0x000f220000300800 */
[----:B------:R-:W-:-:S03]  /*6c80*/  ISETP.GE.AND P3, PT, R185, RZ, PT ;  /* 0x000000ffb900720c */ /* 0x000fc60003f66270 */
[----:B------:R-:W4:Y:S01]  /*6c90*/  LDL.LU R185, [R1+0x550] ;  /* 0x0005500001b97983 */ /* 0x000f220000300800 */
[----:B------:R-:W-:Y:S02]  /*6ca0*/  @!P4 IMAD.MOV R107, RZ, RZ, -R107 ;  /* 0x000000ffff6bc224 */ /* 0x000fe400078e0a6b */
[----:B------:R-:W-:Y:S01]  /*6cb0*/  @!P5 IMAD.MOV R106, RZ, RZ, -R106 ;  /* 0x000000ffff6ad224 */ /* 0x000fe200078e0a6a */
[----:B------:R-:W-:Y:S01]  /*6cc0*/  ISETP.GE.AND P5, PT, R18, RZ, PT ;  /* 0x000000ff1200720c */ /* 0x000fe20003fa6270 */
[----:B------:R-:W-:Y:S01]  /*6cd0*/  @!P1 IMAD.MOV R105, RZ, RZ, -R105 ;  /* 0x000000ffff699224 */ /* 0x000fe200078e0a69 */
[----:B------:R-:W-:Y:S01]  /*6ce0*/  ISETP.GE.AND P1, PT, R20, RZ, PT ;  /* 0x000000ff1400720c */ /* 0x000fe20003f26270 */
[----:B------:R-:W-:Y:S01]  /*6cf0*/  @!P2 IMAD.MOV R104, RZ, RZ, -R104 ;  /* 0x000000ffff68a224 */ /* 0x000fe200078e0a68 */
[----:B------:R-:W-:Y:S02]  /*6d00*/  ISETP.GE.AND P2, PT, R22, RZ, PT ;  /* 0x000000ff1600720c */ /* 0x000fe40003f46270 */
[----:B------:R-:W-:Y:S01]  /*6d10*/  ISETP.GE.AND P4, PT, R16, RZ, PT ;  /* 0x000000ff1000720c */ /* 0x000fe20003f86270 */
[----:B------:R-:W-:-:S06]  /*6d20*/  @!P3 IMAD.MOV R103, RZ, RZ, -R103 ;  /* 0x000000ffff67b224 */ /* 0x000fcc00078e0a67 */
[----:B------:R-:W-:Y:S02]  /*6d30*/  @!P5 IMAD.MOV R101, RZ, RZ, -R101 ;  /* 0x000000ffff65d224 */ /* 0x000fe400078e0a65 */
[----:B------:R-:W-:Y:S02]  /*6d40*/  @!P1 IMAD.MOV R100, RZ, RZ, -R100 ;  /* 0x000000ffff649224 */ /* 0x000fe400078e0a64 */
[----:B------:R-:W-:Y:S02]  /*6d50*/  @!P2 IMAD.MOV R99, RZ, RZ, -R99 ;  /* 0x000000ffff63a224 */ /* 0x000fe400078e0a63 */
[----:B------:R-:W-:Y:S01]  /*6d60*/  @!P4 IMAD.MOV R102, RZ, RZ, -R102 ;  /* 0x000000ffff66c224 */ /* 0x000fe200078e0a66 */
[----:B------:R-:W-:Y:S01]  /*6d70*/  ISETP.NE.AND P0, PT, R86, RZ, PT ;  /* 0x000000ff5600720c */ /* 0x000fe20003f05270 */
[----:B------:R-:W-:-:S12]  /*6d80*/  @!P6 IMAD.MOV R3, RZ, RZ, -R3 ;  /* 0x000000ffff03e224 */ /* 0x000fd800078e0a03 */
[----:B------:R-:W-:Y:S01]  /*6d90*/  @!P0 LOP3.LUT R3, RZ, R86, RZ, 0x33, !PT ;  /* 0x00000056ff038212 */ /* 0x000fe200078e33ff */
[----:B------:R-:W-:Y:S01]  /*6da0*/  IMAD.MOV.U32 R86, RZ, RZ, R14 ;  /* 0x000000ffff567224 */ /* 0x000fe200078e000e */
[----:B------:R-:W-:Y:S02]  /*6db0*/  ISETP.GE.AND P6, PT, R152, RZ, PT ;  /* 0x000000ff9800720c */ /* 0x000fe40003fc6270 */
[----:B------:R-:W-:Y:S02]  /*6dc0*/  ISETP.NE.AND P0, PT, R87, RZ, PT ;  /* 0x000000ff5700720c */ /* 0x000fe40003f05270 */
[----:B------:R-:W-:Y:S02]  /*6dd0*/  LOP3.LUT R87, RZ, R87, RZ, 0x33, !PT ;  /* 0x00000057ff577212 */ /* 0x000fe400078e33ff */
[----:B--2---:R-:W-:Y:S02]  /*6de0*/  ISETP.GE.AND P2, PT, R181, RZ, PT ;  /* 0x000000ffb500720c */ /* 0x004fe40003f46270 */
[----:B---3--:R-:W-:-:S02]  /*6df0*/  ISETP.GE.AND P1, PT, R182, RZ, PT ;  /* 0x000000ffb600720c */ /* 0x008fc40003f26270 */
[----:B----4-:R-:W-:Y:S02]  /*6e00*/  ISETP.GE.AND P5, PT, R183, RZ, PT ;  /* 0x000000ffb700720c */ /* 0x010fe40003fa6270 */
[----:B------:R-:W-:Y:S02]  /*6e10*/  ISETP.GE.AND P4, PT, R184, RZ, PT ;  /* 0x000000ffb800720c */ /* 0x000fe40003f86270 */
[----:B------:R-:W-:-:S07]  /*6e20*/  ISETP.GE.AND P3, PT, R185, RZ, PT ;  /* 0x000000ffb900720c */ /* 0x000fce0003f66270 */
[----:B------:R-:W-:Y:S01]  /*6e30*/  @!P1 IMAD.MOV R95, RZ, RZ, -R95 ;  /* 0x000000ffff5f9224 */ /* 0x000fe200078e0a5f */
[----:B------:R-:W-:Y:S01]  /*6e40*/  ISETP.GE.AND P1, PT, R177, RZ, PT ;  /* 0x000000ffb100720c */ /* 0x000fe20003f26270 */
[----:B------:R-:W-:Y:S01]  /*6e50*/  @!P2 IMAD.MOV R94, RZ, RZ, -R94 ;  /* 0x000000ffff5ea224 */ /* 0x000fe200078e0a5e */
[----:B------:R-:W-:Y:S01]  /*6e60*/  ISETP.GE.AND P2, PT, R176, RZ, PT ;  /* 0x000000ffb000720c */ /* 0x000fe20003f46270 */
[----:B------:R-:W-:Y:S01]  /*6e70*/  @!P5 IMAD.MOV R96, RZ, RZ, -R96 ;  /* 0x000000ffff60d224 */ /* 0x000fe200078e0a60 */
[----:B------:R-:W-:Y:S01]  /*6e80*/  ISETP.GE.AND P5, PT, R178, RZ, PT ;  /* 0x000000ffb200720c */ /* 0x000fe20003fa6270 */
[----:B------:R-:W-:Y:S01]  /*6e90*/  @!P6 IMAD.MOV R11, RZ, RZ, -R11 ;  /* 0x000000ffff0be224 */ /* 0x000fe200078e0a0b */
[----:B------:R-:W-:Y:S01]  /*6ea0*/  SEL R8, R87, R8, !P0 ;  /* 0x0000000857087207 */ /* 0x000fe20004000000 */
[----:B------:R-:W-:Y:S01]  /*6eb0*/  @!P4 IMAD.MOV R97, RZ, RZ, -R97 ;  /* 0x000000ffff61c224 */ /* 0x000fe200078e0a61 */
[----:B------:R-:W-:Y:S01]  /*6ec0*/  ISETP.GE.AND P4, PT, R179, RZ, PT ;  /* 0x000000ffb300720c */ /* 0x000fe20003f86270 */
[----:B------:R-:W2:Y:S01]  /*6ed0*/  LDL.LU R185, [R1+0x54c] ;  /* 0x00054c0001b97983 */ /* 0x000ea20000300800 */
[----:B------:R-:W-:Y:S01]  /*6ee0*/  @!P3 IMAD.MOV R98, RZ, RZ, -R98 ;  /* 0x000000ffff62b224 */ /* 0x000fe200078e0a62 */
[----:B------:R-:W-:-:S02]  /*6ef0*/  ISETP.GE.AND P3, PT, R180, RZ, PT ;  /* 0x000000ffb400720c */ /* 0x000fc40003f66270 */
[----:B------:R-:W-:Y:S01]  /*6f00*/  @!P1 IMAD.MOV R86, RZ, RZ, -R86 ;  /* 0x000000ffff569224 */ /* 0x000fe200078e0a56 */
[----:B------:R-:W-:Y:S01]  /*6f10*/  ISETP.GE.AND P1, PT, R172, RZ, PT ;  /* 0x000000ffac00720c */ /* 0x000fe20003f26270 */
[----:B------:R-:W-:Y:S01]  /*6f20*/  @!P2 IMAD.MOV R85, RZ, RZ, -R85 ;  /* 0x000000ffff55a224 */ /* 0x000fe200078e0a55 */
[----:B------:R-:W-:Y:S01]  /*6f30*/  ISETP.GE.AND P2, PT, R0, RZ, PT ;  /* 0x000000ff0000720c */ /* 0x000fe20003f46270 */
[----:B------:R-:W-:Y:S01]  /*6f40*/  @!P5 IMAD.MOV R88, RZ, RZ, -R88 ;  /* 0x000000ffff58d224 */ /* 0x000fe200078e0a58 */
[----:B------:R-:W-:Y:S01]  /*6f50*/  ISETP.GE.AND P5, PT, R173, RZ, PT ;  /* 0x000000ffad00720c */ /* 0x000fe20003fa6270 */
[----:B------:R-:W-:Y:S01]  /*6f60*/  IMAD R8, R8, UR4, RZ ;  /* 0x0000000408087c24 */ /* 0x000fe2000f8e02ff */
[----:B------:R-:W-:Y:S01]  /*6f70*/  SEL R21, R87, R21, !P0 ;  /* 0x0000001557157207 */ /* 0x000fe20004000000 */
[----:B------:R-:W-:Y:S01]  /*6f80*/  @!P4 IMAD.MOV R90, RZ, RZ, -R90 ;  /* 0x000000ffff5ac224 */ /* 0x000fe200078e0a5a */
[----:B------:R-:W-:Y:S01]  /*6f90*/  ISETP.GE.AND P4, PT, R174, RZ, PT ;  /* 0x000000ffae00720c */ /* 0x000fe20003f86270 */
[----:B------:R-:W3:Y:S01]  /*6fa0*/  LDL.LU R184, [R1+0x548] ;  /* 0x0005480001b87983 */ /* 0x000ee20000300800 */
[----:B------:R-:W-:Y:S01]  /*6fb0*/  @!P3 IMAD.MOV R92, RZ, RZ, -R92 ;  /* 0x000000ffff5cb224 */ /* 0x000fe200078e0a5c */
[----:B------:R-:W-:-:S02]  /*6fc0*/  ISETP.GE.AND P3, PT, R175, RZ, PT ;  /* 0x000000ffaf00720c */ /* 0x000fc40003f66270 */
[----:B------:R-:W-:Y:S01]  /*6fd0*/  @!P1 IMAD.MOV R81, RZ, RZ, -R81 ;  /* 0x000000ffff519224 */ /* 0x000fe200078e0a51 */
[----:B------:R-:W-:Y:S01]  /*6fe0*/  ISETP.GE.AND P1, PT, R245, RZ, PT ;  /* 0x000000fff500720c */ /* 0x000fe20003f26270 */
[----:B------:R-:W-:Y:S01]  /*6ff0*/  @!P2 IMAD.MOV R80, RZ, RZ, -R80 ;  /* 0x000000ffff50a224 */ /* 0x000fe200078e0a50 */
[----:B------:R-:W-:Y:S01]  /*7000*/  ISETP.GE.AND P2, PT, R243, RZ, PT ;  /* 0x000000fff300720c */ /* 0x000fe20003f46270 */
[----:B------:R-:W-:Y:S01]  /*7010*/  @!P5 IMAD.MOV R82, RZ, RZ, -R82 ;  /* 0x000000ffff52d224 */ /* 0x000fe200078e0a52 */
[----:B------:R-:W-:Y:S02]  /*7020*/  ISETP.GE.AND P5, PT, R247, RZ, PT ;  /* 0x000000fff700720c */ /* 0x000fe40003fa6270 */
[----:B------:R-:W-:Y:S01]  /*7030*/  SEL R9, R87, R9, !P0 ;  /* 0x0000000957097207 */ /* 0x000fe20004000000 */
[----:B------:R-:W-:Y:S01]  /*7040*/  @!P4 IMAD.MOV R83, RZ, RZ, -R83 ;  /* 0x000000ffff53c224 */ /* 0x000fe200078e0a53 */
[----:B------:R-:W-:Y:S02]  /*7050*/  ISETP.GE.AND P4, PT, R249, RZ, PT ;  /* 0x000000fff900720c */ /* 0x000fe40003f86270 */
[----:B------:R-:W-:Y:S01]  /*7060*/  SEL R131, R87, R4, !P0 ;  /* 0x0000000457837207 */ /* 0x000fe20004000000 */
[----:B------:R-:W-:Y:S01]  /*7070*/  @!P3 IMAD.MOV R84, RZ, RZ, -R84 ;  /* 0x000000ffff54b224 */ /* 0x000fe200078e0a54 */
[----:B------:R-:W-:Y:S01]  /*7080*/  ISETP.GE.AND P3, PT, R251, RZ, PT ;  /* 0x000000fffb00720c */ /* 0x000fe20003f66270 */
        /* <DEDUP_REMOVED lines=10> */
[----:B------:R-:W4:Y:S02]  /*7130*/  LDL.LU R183, [R1+0x544] ;  /* 0x0005440001b77983 */ /* 0x000f240000300800 */
[----:B------:R-:W-:Y:S01]  /*7140*/  @!P3 IMAD.MOV R79, RZ, RZ, -R79 ;  /* 0x000000ffff4fb224 */ /* 0x000fe200078e0a4f */
[----:B------:R-:W-:Y:S01]  /*7150*/  ISETP.GE.AND P3, PT, R241, RZ, PT ;  /* 0x000000fff100720c */ /* 0x000fe20003f66270 */
[----:B------:R-:W-:Y:S01]  /*7160*/  @!P1 IMAD.MOV R71, RZ, RZ, -R71 ;  /* 0x000000ffff479224 */ /* 0x000fe200078e0a47 */
[----:B------:R-:W-:Y:S01]  /*7170*/  ISETP.GE.AND P1, PT, R226, RZ, PT ;  /* 0x000000ffe200720c */ /* 0x000fe20003f26270 */
[----:B------:R-:W-:Y:S01]  /*7180*/  @!P2 IMAD.MOV R70, RZ, RZ, -R70 ;  /* 0x000000ffff46a224 */ /* 0x000fe200078e0a46 */
[----:B------:R-:W-:Y:S01]  /*7190*/  ISETP.GE.AND P2, PT, R224, RZ, PT ;  /* 0x000000ffe000720c */ /* 0x000fe20003f46270 */
[----:B------:R-:W-:Y:S01]  /*71a0*/  @!P5 IMAD.MOV R72, RZ, RZ, -R72 ;  /* 0x000000ffff48d224 */ /* 0x000fe200078e0a48 */
[----:B------:R-:W-:-:S02]  /*71b0*/  ISETP.GE.AND P5, PT, R228, RZ, PT ;  /* 0x000000ffe400720c */ /* 0x000fc40003fa6270 */
[C---:B------:R-:W-:Y:S01]  /*71c0*/  SEL R7, R87.reuse, R7, !P0 ;  /* 0x0000000757077207 */ /* 0x040fe20004000000 */
        /* <DEDUP_REMOVED lines=110> */
[C---:B------:R-:W-:Y:S01]  /*78b0*/  SEL R225, R87.reuse, R225, !P0 ;  /* 0x000000e157e17207 */ /* 0x040fe20004000000 */
[----:B------:R-:W-:Y:S01]  /*78c0*/  @!P3 IMAD.MOV R32, RZ, RZ, -R32 ;  /* 0x000000ffff20b224 */ /* 0x000fe200078e0a20 */
[----:B------:R-:W-:Y:S01]  /*78d0*/  ISETP.GE.AND P3, PT, R162, RZ, PT ;  /* 0x000000ffa200720c */ /* 0x000fe20003f66270 */
[----:B------:R-:W-:Y:S01]  /*78e0*/  @!P1 IMAD.MOV R93, RZ, RZ, -R93 ;  /* 0x000000ffff5d9224 */ /* 0x000fe200078e0a5d */
[C---:B------:R-:W-:Y:S01]  /*78f0*/  SEL R4, R87.reuse, R12, !P0 ;  /* 0x0000000c57047207 */ /* 0x040fe20004000000 */
[----:B------:R-:W-:Y:S01]  /*7900*/  @!P2 IMAD.MOV R25, RZ, RZ, -R25 ;  /* 0x000000ffff19a224 */ /* 0x000fe200078e0a19 */
[C---:B------:R-:W-:Y:S01]  /*7910*/  SEL R227, R87.reuse, R227, !P0 ;  /* 0x000000e357e37207 */ /* 0x040fe20004000000 */
[----:B------:R-:W-:Y:S01]  /*7920*/  @!P5 IMAD.MOV R91, RZ, RZ, -R91 ;  /* 0x000000ffff5bd224 */ /* 0x000fe200078e0a5b */
[----:B------:R-:W-:-:S02]  /*7930*/  SEL R229, R87, R229, !P0 ;  /* 0x000000e557e57207 */ /* 0x000fc40004000000 */
[C---:B------:R-:W-:Y:S01]  /*7940*/  SEL R231, R87.reuse, R231, !P0 ;  /* 0x000000e757e77207 */ /* 0x040fe20004000000 */
[----:B------:R-:W-:Y:S01]  /*7950*/  @!P4 IMAD.MOV R89, RZ, RZ, -R89 ;  /* 0x000000ffff59c224 */ /* 0x000fe200078e0a59 */
[C---:B------:R-:W-:Y:S02]  /*7960*/  SEL R233, R87.reuse, R233, !P0 ;  /* 0x000000e957e97207 */ /* 0x040fe40004000000 */
[C---:B------:R-:W-:Y:S01]  /*7970*/  SEL R235, R87.reuse, R235, !P0 ;  /* 0x000000eb57eb7207 */ /* 0x040fe20004000000 */
[----:B------:R-:W-:Y:S01]  /*7980*/  @!P3 IMAD.MOV R5, RZ, RZ, -R5 ;  /* 0x000000ffff05b224 */ /* 0x000fe200078e0a05 */
[C---:B------:R-:W-:Y:S02]  /*7990*/  SEL R237, R87.reuse, R237, !P0 ;  /* 0x000000ed57ed7207 */ /* 0x040fe40004000000 */
[C---:B------:R-:W-:Y:S02]  /*79a0*/  SEL R240, R87.reuse, R240, !P0 ;  /* 0x000000f057f07207 */ /* 0x040fe40004000000 */
[----:B------:R-:W-:-:S02]  /*79b0*/  SEL R242, R87, R242, !P0 ;  /* 0x000000f257f27207 */ /* 0x000fc40004000000 */
[C---:B------:R-:W-:Y:S02]  /*79c0*/  SEL R244, R87.reuse, R244, !P0 ;  /* 0x000000f457f47207 */ /* 0x040fe40004000000 */
[C---:B------:R-:W-:Y:S02]  /*79d0*/  SEL R246, R87.reuse, R246, !P0 ;  /* 0x000000f657f67207 */ /* 0x040fe40004000000 */
[C---:B------:R-:W-:Y:S02]  /*79e0*/  SEL R248, R87.reuse, R248, !P0 ;  /* 0x000000f857f87207 */ /* 0x040fe40004000000 */
        /* <DEDUP_REMOVED lines=27> */
[----:B------:R-:W-:Y:S01]  /*7ba0*/  SEL R80, R87, R80, !P0 ;  /* 0x0000005057507207 */ /* 0x000fe20004000000 */
[----:B------:R-:W-:Y:S01]  /*7bb0*/  IMAD R9, R9, UR4, RZ ;  /* 0x0000000409097c24 */ /* 0x000fe2000f8e02ff */
[C---:B------:R-:W-:Y:S01]  /*7bc0*/  SEL R84, R87.reuse, R84, !P0 ;  /* 0x0000005457547207 */ /* 0x040fe20004000000 */
[----:B------:R-:W4:Y:S01]  /*7bd0*/  LDL.LU R182, [R1+0x540] ;  /* 0x0005400001b67983 */ /* 0x000f220000300800 */
        /* <DEDUP_REMOVED lines=60> */
[----:B------:R-:W-:Y:S02]  /*7fa0*/  SEL R25, R87, R25, !P0 ;  /* 0x0000001957197207 */ /* 0x000fe40004000000 */
[----:B------:R-:W-:Y:S01]  /*7fb0*/  SHF.R.S32.HI R16, RZ, 0x1f, R8 ;  /* 0x0000001fff107819 */ /* 0x000fe20000011408 */
[----:B------:R-:W-:Y:S01]  /*7fc0*/  IMAD R163, R163, UR4, RZ ;  /* 0x00000004a3a37c24 */ /* 0x000fe2000f8e02ff */
[----:B------:R-:W-:Y:S01]  /*7fd0*/  SEL R87, R87, R11, !P0 ;  /* 0x0000000b57577207 */ /* 0x000fe20004000000 */
[----:B------:R-:W-:Y:S01]  /*7fe0*/  IMAD R23, R23, UR4, RZ ;  /* 0x0000000417177c24 */ /* 0x000fe2000f8e02ff */
[----:B------:R-:W-:-:S02]  /*7ff0*/  IADD3 R8, P0, R8, UR6, RZ ;  /* 0x0000000608087c10 */ /* 0x000fc4000ff1e0ff */
[----:B------:R-:W-:Y:S01]  /*8000*/  SHF.R.S32.HI R158, RZ, 0x1f, R21 ;  /* 0x0000001fff9e7819 */ /* 0x000fe20000011415 */
[----:B------:R-:W-:Y:S01]  /*8010*/  IMAD R10, R10, UR4, RZ ;  /* 0x000000040a0a7c24 */ /* 0x000fe2000f8e02ff */
[----:B------:R-:W-:Y:S01]  /*8020*/  IADD3.X R16, R16, UR7, RZ, P0, !PT ;  /* 0x0000000710107c10 */ /* 0x000fe200087fe4ff */
[----:B------:R-:W-:Y:S01]  /*8030*/  IMAD R225, R225, UR4, RZ ;  /* 0x00000004e1e17c24 */ /* 0x000fe2000f8e02ff */
[----:B------:R-:W-:Y:S01]  /*8040*/  SHF.R.S32.HI R18, RZ, 0x1f, R9 ;  /* 0x0000001fff127819 */ /* 0x000fe20000011409 */
[----:B------:R-:W-:Y:S01]  /*8050*/  IMAD R165, R165, UR4, RZ ;  /* 0x00000004a5a57c24 */ /* 0x000fe2000f8e02ff */
[----:B------:R-:W-:Y:S01]  /*8060*/  IADD3 R21, P0, R21, UR6, RZ ;  /* 0x0000000615157c10 */ /* 0x000fe2000ff1e0ff */
[----:B------:R-:W-:Y:S01]  /*8070*/  IMAD R153, R153, UR4, RZ ;  /* 0x0000000499997c24 */ /* 0x000fe2000f8e02ff */
[----:B------:R-:W-:Y:S01]  /*8080*/  IADD3 R9, P1, R9, UR6, RZ ;  /* 0x0000000609097c10 */ /* 0x000fe2000ff3e0ff */
[----:B------:R-:W-:Y:S01]  /*8090*/  IMAD R13, R13, UR4, RZ ;  /* 0x000000040d0d7c24 */ /* 0x000fe2000f8e02ff */
[----:B------:R-:W-:Y:S01]  /*80a0*/  SHF.R.S32.HI R169, RZ, 0x1f, R163 ;  /* 0x0000001fffa97819 */ /* 0x000fe200000114a3 */
[----:B------:R-:W-:Y:S01]  /*80b0*/  IMAD R4, R4, UR4, RZ ;  /* 0x0000000404047c24 */ /* 0x000fe2000f8e02ff */
[----:B------:R-:W-:Y:S01]  /*80c0*/  IADD3.X R158, R158, UR7, RZ, P0, !PT ;  /* 0x000000079e9e7c10 */ /* 0x000fe200087fe4ff */
[----:B------:R-:W-:Y:S01]  /*80d0*/  IMAD R240, R240, UR4, RZ ;  /* 0x00000004f0f07c24 */ /* 0x000fe2000f8e02ff */
[----:B------:R-:W-:Y:S01]  /*80e0*/  SHF.R.S32.HI R160, RZ, 0x1f, R23 ;  /* 0x0000001fffa07819 */ /* 0x000fe20000011417 */
[----:B------:R-:W-:Y:S01]  /*80f0*/  IMAD R227, R227, UR4, RZ ;  /* 0x00000004e3e37c24 */ /* 0x000fe2000f8e02ff */
[----:B------:R-:W-:Y:S01]  /*8100*/  IADD3.X R18, R18, UR7, RZ, P1, !PT ;  /* 0x0000000712127c10 */ /* 0x000fe20008ffe4ff */
[----:B------:R-:W-:Y:S01]  /*8110*/  IMAD R215, R215, UR4, RZ ;  /* 0x00000004d7d77c24 */ /* 0x000fe2000f8e02ff */
[----:B------:R-:W-:Y:S01]  /*8120*/  IADD3 R163, P0, R163, UR6, RZ ;  /* 0x00000006a3a37c10 */ /* 0x000fe2000ff1e0ff */
[----:B------:R-:W-:Y:S01]  /*8130*/  IMAD R155, R155, UR4, RZ ;  /* 0x000000049b9b7c24 */ /* 0x000fe2000f8e02ff */
[----:B------:R-:W-:Y:S01]  /*8140*/  SHF.R.S32.HI R20, RZ, 0x1f, R10 ;  /* 0x0000001fff147819 */ /* 0x000fe2000001140a */
[----:B------:R-:W-:Y:S01]  /*8150*/  IMAD R15, R15, UR4, RZ ;  /* 0x000000040f0f7c24 */ /* 0x000fe2000f8e02ff */
[----:B------:R-:W-:Y:S01]  /*8160*/  IADD3 R23, P1, R23, UR6, RZ ;  /* 0x0000000617177c10 */ /* 0x000fe2000ff3e0ff */
[----:B------:R-:W4:Y:S01]  /*8170*/  LDL.LU R181, [R1+0x53c] ;  /* 0x00053c0001b57983 */ /* 0x000f220000300800 */
[----:B------:R-:W-:-:S02]  /*8180*/  IADD3 R10, P2, R10, UR6, RZ ;  /* 0x000000060a0a7c10 */ /* 0x000fc4000ff5e0ff */
[----:B------:R-:W-:Y:S01]  /*8190*/  SHF.R.S32.HI R224, RZ, 0x1f, R225 ;  /* 0x0000001fffe07819 */ /* 0x000fe200000114e1 */
[----:B------:R-:W-:Y:S01]  /*81a0*/  IMAD R6, R6, UR4, RZ ;  /* 0x0000000406067c24 */ /* 0x000fe2000f8e02ff */
[----:B------:R-:W-:Y:S01]  /*81b0*/  IADD3.X R169, R169, UR7, RZ, P0, !PT ;  /* 0x00000007a9a97c10 */ /* 0x000fe200087fe4ff */
[----:B------:R-:W4:Y:S01]  /*81c0*/  LDL.LU R180, [R1+0x538] ;  /* 0x0005380001b47983 */ /* 0x000f220000300800 */
[----:B------:R-:W-:Y:S02]  /*81d0*/  SHF.R.S32.HI R170, RZ, 0x1f, R165 ;  /* 0x0000001fffaa7819 */ /* 0x000fe400000114a5 */
[----:B------:R-:W-:Y:S01]  /*81e0*/  IADD3.X R160, R160, UR7, RZ, P1, !PT ;  /* 0x00000007a0a07c10 */ /* 0x000fe20008ffe4ff */
[----:B------:R-:W-:Y:S01]  /*81f0*/  IMAD R242, R242, UR4, RZ ;  /* 0x00000004f2f27c24 */ /* 0x000fe2000f8e02ff */
[----:B------:R-:W-:Y:S01]  /*8200*/  IADD3 R225, P0, R225, UR6, RZ ;  /* 0x00000006e1e17c10 */ /* 0x000fe2000ff1e0ff */
[----:B------:R-:W-:Y:S01]  /*8210*/  IMAD R111, R111, UR4, RZ ;  /* 0x000000046f6f7c24 */ /* 0x000fe2000f8e02ff */
[----:B------:R-:W-:Y:S01]  /*8220*/  SHF.R.S32.HI R162, RZ, 0x1f, R153 ;  /* 0x0000001fffa27819 */ /* 0x000fe20000011499 */
[----:B------:R-:W4:Y:S01]  /*8230*/  LDL.LU R179, [R1+0x534] ;  /* 0x0005340001b37983 */ /* 0x000f220000300800 */
[----:B------:R-:W-:-:S02]  /*8240*/  IADD3.X R20, R20, UR7, RZ, P2, !PT ;  /* 0x0000000714147c10 */ /* 0x000fc400097fe4ff */
[----:B------:R-:W-:Y:S01]  /*8250*/  IADD3 R165, P1, R165, UR6, RZ ;  /* 0x00000006a5a57c10 */ /* 0x000fe2000ff3e0ff */
[----:B------:R-:W-:Y:S01]  /*8260*/  IMAD R229, R229, UR4, RZ ;  /* 0x00000004e5e57c24 */ /* 0x000fe2000f8e02ff */
[----:B------:R-:W-:Y:S01]  /*8270*/  SHF.R.S32.HI R22, RZ, 0x1f, R13 ;  /* 0x0000001fff167819 */ /* 0x000fe2000001140d */
[----:B------:R-:W4:Y:S01]  /*8280*/  LDL.LU R178, [R1+0x530] ;  /* 0x0005300001b27983 */ /* 0x000f220000300800 */
[----:B------:R-:W-:Y:S02]  /*8290*/  IADD3 R153, P2, R153, UR6, RZ ;  /* 0x0000000699997c10 */ /* 0x000fe4000ff5e0ff */
        /* <DEDUP_REMOVED lines=32> */
[----:B------:R-:W-:Y:S01]  /*84a0*/  IADD3.X R239, R239, UR7, RZ, P0, !PT ;  /* 0x00000007efef7c10 */ /* 0x000fe200087fe4ff */
[----:B------:R-:W-:Y:S01]  /*84b0*/  IMAD R219, R219, UR4, RZ ;  /* 0x00000004dbdb7c24 */ /* 0x000fe2000f8e02ff */
[----:B------:R-:W-:Y:S01]  /*84c0*/  IADD3 R6, P5, R6, UR6, RZ ;  /* 0x0000000606067c10 */ /* 0x000fe2000ffbe0ff */
[----:B------:R0:W5:Y:S01]  /*84d0*/  LDL.LU R0, [R1+0x514] ;  /* 0x0005140001007983 */ /* 0x0001620000300800 */
[----:B------:R-:W-:-:S02]  /*84e0*/  SHF.R.S32.HI R241, RZ, 0x1f, R242 ;  /* 0x0000001ffff17819 */ /* 0x000fc400000114f2 */
[----:B------:R-:W-:Y:S02]  /*84f0*/  IADD3.X R226, R226, UR7, RZ, P1, !PT ;  /* 0x00000007e2e27c10 */ /* 0x000fe40008ffe4ff */
[----:B------:R-:W-:Y:S02]  /*8500*/  IADD3 R171, P0, R111, UR6, RZ ;  /* 0x000000066fab7c10 */ /* 0x000fe4000ff1e0ff */
[----:B------:R-:W-:Y:S02]  /*8510*/  SHF.R.S32.HI R228, RZ, 0x1f, R229 ;  /* 0x0000001fffe47819 */ /* 0x000fe400000114e5 */
[----:B------:R-:W-:Y:S02]  /*8520*/  IADD3.X R214, R214, UR7, RZ, P2, !PT ;  /* 0x00000007d6d67c10 */ /* 0x000fe400097fe4ff */
[----:B------:R-:W-:Y:S02]  /*8530*/  IADD3 R242, P1, R242, UR6, RZ ;  /* 0x00000006f2f27c10 */ /* 0x000fe4000ff3e0ff */
[----:B------:R-:W-:-:S02]  /*8540*/  SHF.R.S32.HI R216, RZ, 0x1f, R217 ;  /* 0x0000001fffd87819 */ /* 0x000fc400000114d9 */
[----:B------:R-:W-:Y:S02]  /*8550*/  IADD3.X R164, R164, UR7, RZ, P3, !PT ;  /* 0x00000007a4a47c10 */ /* 0x000fe40009ffe4ff */
[----:B------:R-:W-:Y:S01]  /*8560*/  IADD3 R229, P2, R229, UR6, RZ ;  /* 0x00000006e5e57c10 */ /* 0x000fe2000ff5e0ff */
[----:B------:R-:W-:Y:S01]  /*8570*/  IMAD R19, R19, UR4, RZ ;  /* 0x0000000413137c24 */ /* 0x000fe2000f8e02ff */
[----:B------:R-:W-:Y:S01]  /*8580*/  SHF.R.S32.HI R166, RZ, 0x1f, R157 ;  /* 0x0000001fffa67819 */ /* 0x000fe2000001149d */
[----:B------:R-:W-:Y:S01]  /*8590*/  IMAD R159, R159, UR4, RZ ;  /* 0x000000049f9f7c24 */ /* 0x000fe2000f8e02ff */
[----:B------:R-:W-:Y:S02]  /*85a0*/  IADD3.X R152, R152, UR7, RZ, P4, !PT ;  /* 0x0000000798987c10 */ /* 0x000fe4000a7fe4ff */
[----:B------:R-:W-:Y:S01]  /*85b0*/  IADD3 R217, P3, R217, UR6, RZ ;  /* 0x00000006d9d97c10 */ /* 0x000fe2000ff7e0ff */
[----:B------:R1:W-:Y:S01]  /*85c0*/  STL [R1+0x4], R171 ;  /* 0x000004ab01007387 */ /* 0x0003e20000100800 */
[----:B------:R-:W-:-:S02]  /*85d0*/  SHF.R.S32.HI R14, RZ, 0x1f, R7 ;  /* 0x0000001fff0e7819 */ /* 0x000fc40000011407 */
[----:B------:R-:W-:Y:S02]  /*85e0*/  SHF.R.S32.HI R154, RZ, 0x1f, R17 ;  /* 0x0000001fff9a7819 */ /* 0x000fe40000011411 */
[----:B------:R-:W-:Y:S02]  /*85f0*/  IADD3.X R12, R12, UR7, RZ, P5, !PT ;  /* 0x000000070c0c7c10 */ /* 0x000fe4000affe4ff */
[----:B------:R-:W-:Y:S02]  /*8600*/  IADD3 R157, P4, R157, UR6, RZ ;  /* 0x000000069d9d7c10 */ /* 0x000fe4000ff9e0ff */
[----:B------:R-:W-:Y:S02]  /*8610*/  IADD3 R7, P6, R7, UR6, RZ ;  /* 0x0000000607077c10 */ /* 0x000fe4000ffde0ff */
[----:B------:R-:W-:Y:S02]  /*8620*/  IADD3 R17, P5, R17, UR6, RZ ;  /* 0x0000000611117c10 */ /* 0x000fe4000ffbe0ff */
[----:B------:R-:W-:Y:S01]  /*8630*/  IADD3.X R241, R241, UR7, RZ, P1, !PT ;  /* 0x00000007f1f17c10 */ /* 0x000fe20008ffe4ff */
[----:B------:R-:W-:Y:S01]  /*8640*/  IMAD R246, R246, UR4, RZ ;  /* 0x00000004f6f67c24 */ /* 0x000fe2000f8e02ff */
[----:B------:R-:W-:Y:S01]  /*8650*/  SHF.R.S32.HI R243, RZ, 0x1f, R244 ;  /* 0x0000001ffff37819 */ /* 0x000fe200000114f4 */
[----:B------:R-:W-:Y:S01]  /*8660*/  IMAD R109, R109, UR4, RZ ;  /* 0x000000046d6d7c24 */ /* 0x000fe2000f8e02ff */
[----:B------:R-:W-:-:S02]  /*8670*/  IADD3.X R228, R228, UR7, RZ, P2, !PT ;  /* 0x00000007e4e47c10 */ /* 0x000fc400097fe4ff */
[----:B-1----:R-:W-:Y:S01]  /*8680*/  IADD3 R171, P1, R110, UR6, RZ ;  /* 0x000000066eab7c10 */ /* 0x002fe2000ff3e0ff */
[----:B------:R-:W-:Y:S01]  /*8690*/  IMAD R233, R233, UR4, RZ ;  /* 0x00000004e9e97c24 */ /* 0x000fe2000f8e02ff */
[----:B------:R-:W-:Y:S02]  /*86a0*/  SHF.R.S32.HI R230, RZ, 0x1f, R231 ;  /* 0x0000001fffe67819 */ /* 0x000fe400000114e7 */
[----:B------:R-:W-:Y:S02]  /*86b0*/  IADD3.X R216, R216, UR7, RZ, P3, !PT ;  /* 0x00000007d8d87c10 */ /* 0x000fe40009ffe4ff */
[----:B------:R-:W-:Y:S01]  /*86c0*/  IADD3 R244, P2, R244, UR6, RZ ;  /* 0x00000006f4f47c10 */ /* 0x000fe2000ff5e0ff */
[----:B------:R-:W-:Y:S01]  /*86d0*/  IMAD R161, R161, UR4, RZ ;  /* 0x00000004a1a17c24 */ /* 0x000fe2000f8e02ff */
[----:B------:R-:W-:Y:S01]  /*86e0*/  SHF.R.S32.HI R218, RZ, 0x1f, R219 ;  /* 0x0000001fffda7819 */ /* 0x000fe200000114db */
[----:B------:R-:W-:Y:S01]  /*86f0*/  IMAD R221, R221, UR4, RZ ;  /* 0x00000004dddd7c24 */ /* 0x000fe2000f8e02ff */
[----:B------:R-:W-:-:S02]  /*8700*/  IADD3.X R166, R166, UR7, RZ, P4, !PT ;  /* 0x00000007a6a67c10 */ /* 0x000fc4000a7fe4ff */
[----:B------:R-:W-:Y:S02]  /*8710*/  IADD3 R231, P3, R231, UR6, RZ ;  /* 0x00000006e7e77c10 */ /* 0x000fe4000ff7e0ff */
[----:B------:R-:W-:Y:S02]  /*8720*/  SHF.R.S32.HI R156, RZ, 0x1f, R19 ;  /* 0x0000001fff9c7819 */ /* 0x000fe40000011413 */
[----:B------:R-:W-:Y:S02]  /*8730*/  IADD3.X R14, R14, UR7, RZ, P6, !PT ;  /* 0x000000070e0e7c10 */ /* 0x000fe4000b7fe4ff */
[----:B------:R-:W-:Y:S02]  /*8740*/  SHF.R.S32.HI R167, RZ, 0x1f, R159 ;  /* 0x0000001fffa77819 */ /* 0x000fe4000001149f */
[----:B------:R-:W-:Y:S02]  /*8750*/  IADD3.X R154, R154, UR7, RZ, P5, !PT ;  /* 0x000000079a9a7c10 */ /* 0x000fe4000affe4ff */
[----:B------:R-:W-:Y:S01]  /*8760*/  IADD3 R219, P4, R219, UR6, RZ ;  /* 0x00000006dbdb7c10 */ /* 0x000fe2000ff9e0ff */
[----:B------:R1:W-:Y:S01]  /*8770*/  STL [R1+0xc], R171 ;  /* 0x00000cab01007387 */ /* 0x0003e20000100800 */
[----:B------:R-:W-:-:S02]  /*8780*/  IADD3 R19, P6, R19, UR6, RZ ;  /* 0x0000000613137c10 */ /* 0x000fc4000ffde0ff */
[----:B------:R-:W-:Y:S02]  /*8790*/  IADD3 R159, P5, R159, UR6, RZ ;  /* 0x000000069f9f7c10 */ /* 0x000fe4000ffbe0ff */
[----:B------:R-:W-:Y:S01]  /*87a0*/  IADD3.X R243, R243, UR7, RZ, P2, !PT ;  /* 0x00000007f3f37c10 */ /* 0x000fe200097fe4ff */
[----:B------:R-:W-:Y:S01]  /*87b0*/  IMAD R248, R248, UR4, RZ ;  /* 0x00000004f8f87c24 */ /* 0x000fe2000f8e02ff */
[----:B------:R-:W-:Y:S01]  /*87c0*/  SHF.R.S32.HI R245, RZ, 0x1f, R246 ;  /* 0x0000001ffff57819 */ /* 0x000fe200000114f6 */
[----:B------:R-:W-:Y:S01]  /*87d0*/  IMAD R108, R108, UR4, RZ ;  /* 0x000000046c6c7c24 */ /* 0x000fe2000f8e02ff */
[----:B------:R-:W-:Y:S02]  /*87e0*/  IADD3.X R230, R230, UR7, RZ, P3, !PT ;  /* 0x00000007e6e67c10 */ /* 0x000fe40009ffe4ff */
[----:B-1----:R-:W-:Y:S01]  /*87f0*/  IADD3 R171, P2, R109, UR6, RZ ;  /* 0x000000066dab7c10 */ /* 0x002fe2000ff5e0ff */
        /* <DEDUP_REMOVED lines=9> */
[----:B------:R-:W-:-:S02]  /*8890*/  IADD3 R233, P4, R233, UR6, RZ ;  /* 0x00000006e9e97c10 */ /* 0x000fc4000ff9e0ff */
[----:B------:R-:W-:Y:S02]  /*88a0*/  IADD3 R161, P6, R161, UR6, RZ ;  /* 0x00000006a1a17c10 */ /* 0x000fe4000ffde0ff */
[----:B------:R-:W-:Y:S01]  /*88b0*/  IADD3 R221, P5, R221, UR6, RZ ;  /* 0x00000006dddd7c10 */ /* 0x000fe2000ffbe0ff */
[----:B------:R1:W-:Y:S01]  /*88c0*/  STL [R1+0x14], R171 ;  /* 0x000014ab01007387 */ /* 0x0003e20000100800 */
[----:B------:R-:W-:Y:S01]  /*88d0*/  IADD3.X R245, R245, UR7, RZ, P3, !PT ;  /* 0x00000007f5f57c10 */ /* 0x000fe20009ffe4ff */
[----:B------:R-:W-:Y:S01]  /*88e0*/  IMAD R237, R237, UR4, RZ ;  /* 0x00000004eded7c24 */ /* 0x000fe2000f8e02ff */
[----:B------:R-:W-:Y:S01]  /*88f0*/  SHF.R.S32.HI R247, RZ, 0x1f, R248 ;  /* 0x0000001ffff77819 */ /* 0x000fe200000114f8 */
[----:B------:R-:W-:Y:S01]  /*8900*/  IMAD R250, R250, UR4, RZ ;  /* 0x00000004fafa7c24 */ /* 0x000fe2000f8e02ff */
[----:B------:R-:W-:Y:S01]  /*8910*/  IADD3.X R232, R232, UR7, RZ, P4, !PT ;  /* 0x00000007e8e87c10 */ /* 0x000fe2000a7fe4ff */
[----:B------:R-:W-:Y:S01]  /*8920*/  IMAD R107, R107, UR4, RZ ;  /* 0x000000046b6b7c24 */ /* 0x000fe2000f8e02ff */
[----:B------:R-:W-:-:S02]  /*8930*/  SHF.R.S32.HI R222, RZ, 0x1f, R223 ;  /* 0x0000001fffde7819 */ /* 0x000fc400000114df */
[----:B------:R-:W-:Y:S02]  /*8940*/  IADD3.X R168, R168, UR7, RZ, P6, !PT ;  /* 0x00000007a8a87c10 */ /* 0x000fe4000b7fe4ff */
[----:B-1----:R-:W-:Y:S02]  /*8950*/  IADD3 R171, P3, R108, UR6, RZ ;  /* 0x000000066cab7c10 */ /* 0x002fe4000ff7e0ff */
[----:B------:R-:W-:Y:S02]  /*8960*/  SHF.R.S32.HI R234, RZ, 0x1f, R235 ;  /* 0x0000001fffea7819 */ /* 0x000fe400000114eb */
[----:B------:R-:W-:Y:S02]  /*8970*/  IADD3.X R220, R220, UR7, RZ, P5, !PT ;  /* 0x00000007dcdc7c10 */ /* 0x000fe4000affe4ff */
[----:B------:R-:W-:Y:S02]  /*8980*/  IADD3 R248, P4, R248, UR6, RZ ;  /* 0x00000006f8f87c10 */ /* 0x000fe4000ff9e0ff */
[----:B------:R-:W-:-:S02]  /*8990*/  IADD3 R223, P6, R223, UR6, RZ ;  /* 0x00000006dfdf7c10 */ /* 0x000fc4000ffde0ff */
[----:B------:R-:W-:Y:S01]  /*89a0*/  IADD3 R235, P5, R235, UR6, RZ ;  /* 0x00000006ebeb7c10 */ /* 0x000fe2000ffbe0ff */
[----:B------:R1:W-:Y:S01]  /*89b0*/  STL [R1+0x1c], R171 ;  /* 0x00001cab01007387 */ /* 0x0003e20000100800 */
[----:B------:R-:W-:Y:S01]  /*89c0*/  IADD3.X R247, R247, UR7, RZ, P4, !PT ;  /* 0x00000007f7f77c10 */ /* 0x000fe2000a7fe4ff */
[----:B------:R-:W-:Y:S01]  /*89d0*/  IMAD R252, R252, UR4, RZ ;  /* 0x00000004fcfc7c24 */ /* 0x000fe2000f8e02ff */
[----:B------:R-:W-:Y:S01]  /*89e0*/  SHF.R.S32.HI R236, RZ, 0x1f, R237 ;  /* 0x0000001fffec7819 */ /* 0x000fe200000114ed */
[----:B------:R-:W-:Y:S01]  /*89f0*/  IMAD R106, R106, UR4, RZ ;  /* 0x000000046a6a7c24 */ /* 0x000fe2000f8e02ff */
[----:B------:R-:W-:Y:S02]  /*8a00*/  IADD3.X R222, R222, UR7, RZ, P6, !PT ;  /* 0x00000007dede7c10 */ /* 0x000fe4000b7fe4ff */
[----:B------:R-:W-:Y:S02]  /*8a10*/  SHF.R.S32.HI R249, RZ, 0x1f, R250 ;  /* 0x0000001ffff97819 */ /* 0x000fe400000114fa */
[----:B------:R-:W-:-:S02]  /*8a20*/  IADD3.X R234, R234, UR7, RZ, P5, !PT ;  /* 0x00000007eaea7c10 */ /* 0x000fc4000affe4ff */
[----:B-1----:R-:W-:Y:S02]  /*8a30*/  IADD3 R171, P4, R107, UR6, RZ ;  /* 0x000000066bab7c10 */ /* 0x002fe4000ff9e0ff */
[----:B------:R-:W-:Y:S02]  /*8a40*/  IADD3 R237, P6, R237, UR6, RZ ;  /* 0x00000006eded7c10 */ /* 0x000fe4000ffde0ff */
[----:B------:R-:W-:Y:S01]  /*8a50*/  IADD3 R250, P5, R250, UR6, RZ ;  /* 0x00000006fafa7c10 */ /* 0x000fe2000ffbe0ff */
[----:B------:R1:W-:Y:S01]  /*8a60*/  STL [R1+0x24], R171 ;  /* 0x000024ab01007387 */ /* 0x0003e20000100800 */
[----:B------:R-:W-:Y:S01]  /*8a70*/  SHF.R.S32.HI R251, RZ, 0x1f, R252 ;  /* 0x0000001ffffb7819 */ /* 0x000fe200000114fc */
[----:B------:R-:W-:Y:S01]  /*8a80*/  IMAD R105, R105, UR4, RZ ;  /* 0x0000000469697c24 */ /* 0x000fe2000f8e02ff */
[----:B------:R-:W-:Y:S02]  /*8a90*/  IADD3.X R236, R236, UR7, RZ, P6, !PT ;  /* 0x00000007ecec7c10 */ /* 0x000fe4000b7fe4ff */
[----:B------:R-:W-:-:S02]  /*8aa0*/  IADD3.X R249, R249, UR7, RZ, P5, !PT ;  /* 0x00000007f9f97c10 */ /* 0x000fc4000affe4ff */
[----:B------:R-:W-:Y:S02]  /*8ab0*/  IADD3 R252, P6, R252, UR6, RZ ;  /* 0x00000006fcfc7c10 */ /* 0x000fe4000ffde0ff */
[----:B-1----:R-:W-:Y:S02]  /*8ac0*/  IADD3 R171, P5, R106, UR6, RZ ;  /* 0x000000066aab7c10 */ /* 0x002fe4000ffbe0ff */
[----:B------:R-:W-:Y:S02]  /*8ad0*/  SHF.R.S32.HI R112, RZ, 0x1f, R111 ;  /* 0x0000001fff707819 */ /* 0x000fe4000001146f */
[----:B------:R-:W-:Y:S01]  /*8ae0*/  IADD3.X R251, R251, UR7, RZ, P6, !PT ;  /* 0x00000007fbfb7c10 */ /* 0x000fe2000b7fe4ff */
[----:B------:R1:W-:Y:S01]  /*8af0*/  STL [R1+0x2c], R171 ;  /* 0x00002cab01007387 */ /* 0x0003e20000100800 */
[----:B------:R-:W-:Y:S01]  /*8b00*/  IADD3 R186, P6, R105, UR6, RZ ;  /* 0x0000000669ba7c10 */ /* 0x000fe2000ffde0ff */
[----:B------:R-:W-:Y:S01]  /*8b10*/  IMAD R104, R104, UR4, RZ ;  /* 0x0000000468687c24 */ /* 0x000fe2000f8e02ff */
[----:B------:R-:W-:Y:S01]  /*8b20*/  SHF.R.S32.HI R111, RZ, 0x1f, R110 ;  /* 0x0000001fff6f7819 */ /* 0x000fe2000001146e */
[----:B------:R-:W-:-:S02]  /*8b30*/  IMAD R103, R103, UR4, RZ ;  /* 0x0000000467677c24 */ /* 0x000fc4000f8e02ff */
[----:B------:R2:W-:Y:S01]  /*8b40*/  STL [R1+0x34], R186 ;  /* 0x000034ba01007387 */ /* 0x0005e20000100800 */
[----:B-1----:R-:W-:Y:S02]  /*8b50*/  IADD3.X R171, R112, UR7, RZ, P0, !PT ;  /* 0x0000000770ab7c10 */ /* 0x002fe400087fe4ff */
[----:B------:R-:W-:-:S03]  /*8b60*/  SHF.R.S32.HI R110, RZ, 0x1f, R109 ;  /* 0x0000001fff6e7819 */ /* 0x000fc6000001146d */
[----:B------:R1:W-:Y:S01]  /*8b70*/  STL [R1], R171 ;  /* 0x000000ab01007387 */ /* 0x0003e20000100800 */
[----:B--2---:R-:W-:Y:S01]  /*8b80*/  IADD3 R186, P0, R104, UR6, RZ ;  /* 0x0000000668ba7c10 */ /* 0x004fe2000ff1e0ff */
[----:B------:R-:W-:-:S04]  /*8b90*/  IMAD R102, R102, UR4, RZ ;  /* 0x0000000466667c24 */ /* 0x000fc8000f8e02ff */
[----:B------:R2:W-:Y:S01]  /*8ba0*/  STL [R1+0x3c], R186 ;  /* 0x00003cba01007387 */ /* 0x0005e20000100800 */
[----:B-1----:R-:W-:Y:S02]  /*8bb0*/  IADD3.X R171, R111, UR7, RZ, P1, !PT ;  /* 0x000000076fab7c10 */ /* 0x002fe40008ffe4ff */
[----:B------:R-:W-:-:S03]  /*8bc0*/  SHF.R.S32.HI R109, RZ, 0x1f, R108 ;  /* 0x0000001fff6d7819 */ /* 0x000fc6000001146c */
[----:B------:R1:W-:Y:S01]  /*8bd0*/  STL [R1+0x8], R171 ;  /* 0x000008ab01007387 */ /* 0x0003e20000100800 */
        /* <DEDUP_REMOVED lines=445> */
[----:B------:R-:W-:Y:S01]  /*a7b0*/  IMAD R89, R89, UR4, RZ ;  /* 0x0000000459597c24 */ /* 0x000fe2000f8e02ff */
[----:B------:R-:W-:-:S03]  /*a7c0*/  SHF.R.S32.HI R34, RZ, 0x1f, R32 ;  /* 0x0000001fff227819 */ /* 0x000fc60000011420 */
[----:B------:R2:W-:Y:S01]  /*a7d0*/  STL [R1+0x294], R186 ;  /* 0x000294ba01007387 */ /* 0x0005e20000100800 */
[----:B-1----:R-:W-:Y:S01]  /*a7e0*/  IADD3.X R171, R38, UR7, RZ, P6, !PT ;  /* 0x0000000726ab7c10 */ /* 0x002fe2000b7fe4ff */
[----:B------:R-:W-:-:S04]  /*a7f0*/  IMAD R91, R91, UR4, RZ ;  /* 0x000000045b5b7c24 */ /* 0x000fc8000f8e02ff */
[----:B------:R1:W-:Y:S01]  /*a800*/  STL [R1+0x260], R171 ;  /* 0x000260ab01007387 */ /* 0x0003e20000100800 */
[----:B--2---:R-:W-:Y:S02]  /*a810*/  IADD3 R186, P6, R5, UR6, RZ ;  /* 0x0000000605ba7c10 */ /* 0x004fe4000ffde0ff */
[----:B------:R-:W-:-:S03]  /*a820*/  SHF.R.S32.HI R32, RZ, 0x1f, R30 ;  /* 0x0000001fff207819 */ /* 0x000fc6000001141e */
[----:B------:R2:W-:Y:S01]  /*a830*/  STL [R1+0x29c], R186 ;  /* 0x00029cba01007387 */ /* 0x0005e20000100800 */
[----:B-1----:R-:W-:Y:S02]  /*a840*/  IADD3.X R171, R36, UR7, RZ, P0, !PT ;  /* 0x0000000724ab7c10 */ /* 0x002fe400087fe4ff */
[----:B------:R-:W-:-:S03]  /*a850*/  IADD3 R187, P0, R89, UR6, RZ ;  /* 0x0000000659bb7c10 */ /* 0x000fc6000ff1e0ff */
[----:B------:R1:W-:Y:S01]  /*a860*/  STL [R1+0x268], R171 ;  /* 0x000268ab01007387 */ /* 0x0003e20000100800 */
[----:B--2---:R-:W-:Y:S02]  /*a870*/  IADD3.X R186, R34, UR7, RZ, P1, !PT ;  /* 0x0000000722ba7c10 */ /* 0x004fe40008ffe4ff */
[----:B------:R-:W-:Y:S01]  /*a880*/  SHF.R.S32.HI R30, RZ, 0x1f, R28 ;  /* 0x0000001fff1e7819 */ /* 0x000fe2000001141c */
[----:B------:R2:W-:Y:S01]  /*a890*/  STL [R1+0x2a4], R187 ;  /* 0x0002a4bb01007387 */ /* 0x0005e20000100800 */
[----:B------:R-:W-:Y:S02]  /*a8a0*/  SHF.R.S32.HI R28, RZ, 0x1f, R26 ;  /* 0x0000001fff1c7819 */ /* 0x000fe4000001141a */
[----:B-1----:R-:W-:Y:S01]  /*a8b0*/  IADD3 R171, P1, R91, UR6, RZ ;  /* 0x000000065bab7c10 */ /* 0x002fe2000ff3e0ff */
[----:B------:R1:W-:Y:S01]  /*a8c0*/  STL [R1+0x270], R186 ;  /* 0x000270ba01007387 */ /* 0x0003e20000100800 */
[----:B------:R-:W-:Y:S02]  /*a8d0*/  SHF.R.S32.HI R26, RZ, 0x1f, R24 ;  /* 0x0000001fff1a7819 */ /* 0x000fe40000011418 */
[----:B--2---:R-:W-:Y:S01]  /*a8e0*/  IADD3.X R187, R32, UR7, RZ, P2, !PT ;  /* 0x0000000720bb7c10 */ /* 0x004fe200097fe4ff */
[----:B------:R2:W-:Y:S01]  /*a8f0*/  STL [R1+0x2ac], R171 ;  /* 0x0002acab01007387 */ /* 0x0005e20000100800 */
[----:B------:R-:W-:-:S02]  /*a900*/  SHF.R.S32.HI R24, RZ, 0x1f, R5 ;  /* 0x0000001fff187819 */ /* 0x000fc40000011405 */
[----:B------:R-:W-:Y:S02]  /*a910*/  SHF.R.S32.HI R5, RZ, 0x1f, R89 ;  /* 0x0000001fff057819 */ /* 0x000fe40000011459 */
[----:B-1----:R-:W-:Y:S01]  /*a920*/  IADD3.X R186, R30, UR7, RZ, P3, !PT ;  /* 0x000000071eba7c10 */ /* 0x002fe20009ffe4ff */
[----:B------:R1:W-:Y:S01]  /*a930*/  STL [R1+0x278], R187 ;  /* 0x000278bb01007387 */ /* 0x0003e20000100800 */
[----:B--2---:R-:W-:-:S03]  /*a940*/  IADD3.X R171, R28, UR7, RZ, P4, !PT ;  /* 0x000000071cab7c10 */ /* 0x004fc6000a7fe4ff */
[----:B------:R2:W-:Y:S01]  /*a950*/  STL [R1+0x280], R186 ;  /* 0x000280ba01007387 */ /* 0x0005e20000100800 */
[----:B------:R-:W-:-:S03]  /*a960*/  IMAD R93, R93, UR4, RZ ;  /* 0x000000045d5d7c24 */ /* 0x000fc6000f8e02ff */
[----:B------:R3:W-:Y:S01]  /*a970*/  STL [R1+0x288], R171 ;  /* 0x000288ab01007387 */ /* 0x0007e20000100800 */
[----:B-1----:R-:W-:Y:S02]  /*a980*/  IADD3.X R187, R26, UR7, RZ, P5, !PT ;  /* 0x000000071abb7c10 */ /* 0x002fe4000affe4ff */
[----:B--2---:R-:W-:-:S03]  /*a990*/  IADD3.X R186, R24, UR7, RZ, P6, !PT ;  /* 0x0000000718ba7c10 */ /* 0x004fc6000b7fe4ff */
[----:B------:R-:W-:Y:S01]  /*a9a0*/  STL [R1+0x290], R187 ;  /* 0x000290bb01007387 */ /* 0x000fe20000100800 */
[----:B---3--:R-:W-:Y:S01]  /*a9b0*/  IADD3.X R171, R5, UR7, RZ, P0, !PT ;  /* 0x0000000705ab7c10 */ /* 0x008fe200087fe4ff */
[----:B------:R-:W-:Y:S01]  /*a9c0*/  ULDC.64 UR6, c[0x0][0x218] ;  /* 0x0000860000067ab9 */ /* 0x000fe20000000a00 */
[----:B------:R-:W-:Y:S01]  /*a9d0*/  SHF.R.S32.HI R5, RZ, 0x1f, R91 ;  /* 0x0000001fff057819 */ /* 0x000fe2000001145b */
[----:B------:R1:W-:Y:S01]  /*a9e0*/  STL [R1+0x298], R186 ;  /* 0x000298ba01007387 */ /* 0x0003e20000100800 */
[----:B------:R-:W-:-:S03]  /*a9f0*/  IMAD R25, R25, UR4, RZ ;  /* 0x0000000419197c24 */ /* 0x000fc6000f8e02ff */
[----:B------:R2:W-:Y:S01]  /*aa00*/  STL [R1+0x2a0], R171 ;  /* 0x0002a0ab01007387 */ /* 0x0005e20000100800 */
[----:B------:R-:W-:Y:S02]  /*aa10*/  SHF.R.S32.HI R24, RZ, 0x1f, R93 ;  /* 0x0000001fff187819 */ /* 0x000fe4000001145d */
[----:B-1----:R-:W-:Y:S02]  /*aa20*/  IADD3 R186, P0, R93, UR6, RZ ;  /* 0x000000065dba7c10 */ /* 0x002fe4000ff1e0ff */
[----:B--2---:R-:W-:Y:S01]  /*aa30*/  IADD3.X R171, R5, UR7, RZ, P1, !PT ;  /* 0x0000000705ab7c10 */ /* 0x004fe20008ffe4ff */
[----:B------:R-:W-:Y:S01]  /*aa40*/  IMAD R5, R87, UR4, RZ ;  /* 0x0000000457057c24 */ /* 0x000fe2000f8e02ff */
[----:B------:R-:W-:Y:S01]  /*aa50*/  ULDC.64 UR6, c[0x0][0x218] ;  /* 0x0000860000067ab9 */ /* 0x000fe20000000a00 */
[----:B------:R1:W-:Y:S01]  /*aa60*/  STL [R1+0x2b4], R186 ;  /* 0x0002b4ba01007387 */ /* 0x0003e20000100800 */
[----:B------:R-:W-:-:S03]  /*aa70*/  IADD3.X R187, R24, UR7, RZ, P0, !PT ;  /* 0x0000000718bb7c10 */ /* 0x000fc600087fe4ff */
[----:B------:R2:W-:Y:S01]  /*aa80*/  STL [R1+0x2a8], R171 ;  /* 0x0002a8ab01007387 */ /* 0x0005e20000100800 */
[----:B------:R-:W-:Y:S01]  /*aa90*/  SHF.R.S32.HI R26, RZ, 0x1f, R25 ;  /* 0x0000001fff1a7819 */ /* 0x000fe20000011419 */
[----:B------:R-:W-:Y:S01]  /*aaa0*/  IMAD R131, R131, UR4, RZ ;  /* 0x0000000483837c24 */ /* 0x000fe2000f8e02ff */
[----:B-1----:R-:W-:Y:S02]  /*aab0*/  IADD3 R186, P2, R5, UR8, RZ ;  /* 0x0000000805ba7c10 */ /* 0x002fe4000ff5e0ff */
[----:B--2---:R-:W-:Y:S01]  /*aac0*/  IADD3 R171, P1, R25, UR6, RZ ;  /* 0x0000000619ab7c10 */ /* 0x004fe2000ff3e0ff */
[----:B------:R-:W-:Y:S01]  /*aad0*/  ULDC.64 UR6, c[0x0][0x218] ;  /* 0x0000860000067ab9 */ /* 0x000fe20000000a00 */
[----:B------:R-:W-:-:S03]  /*aae0*/  SHF.R.S32.HI R5, RZ, 0x1f, R5 ;  /* 0x0000001fff057819 */ /* 0x000fc60000011405 */
[----:B------:R1:W-:Y:S01]  /*aaf0*/  STL [R1+0x2bc], R171 ;  /* 0x0002bcab01007387 */ /* 0x0003e20000100800 */
[----:B------:R-:W-:Y:S01]  /*ab00*/  IADD3.X R5, R5, UR7, RZ, P2, !PT ;  /* 0x0000000705057c10 */ /* 0x000fe200097fe4ff */
[----:B------:R-:W-:Y:S01]  /*ab10*/  IMAD R3, R3, UR5, RZ ;  /* 0x0000000503037c24 */ /* 0x000fe2000f8e02ff */
[----:B------:R-:W-:Y:S01]  /*ab20*/  ULDC.64 UR4, c[0x0][0x210] ;  /* 0x0000840000047ab9 */ /* 0x000fe20000000a00 */
[----:B------:R-:W-:Y:S01]  /*ab30*/  STL [R1+0x2b0], R187 ;  /* 0x0002b0bb01007387 */ /* 0x000fe20000100800 */
[----:B------:R-:W-:Y:S01]  /*ab40*/  SHF.R.S32.HI R113, RZ, 0x1f, R132 ;  /* 0x0000001fff717819 */ /* 0x000fe20000011484 */
[----:B------:R-:W-:Y:S02]  /*ab50*/  ULDC UR7, c[0x0][0x238] ;  /* 0x00008e0000077ab9 */ /* 0x000fe40000000800 */
[----:B------:R2:W-:Y:S01]  /*ab60*/  STL [R1+0x2c4], R186 ;  /* 0x0002c4ba01007387 */ /* 0x0005e20000100800 */
[----:B-1----:R-:W-:Y:S02]  /*ab70*/  IADD3.X R171, R26, UR9, RZ, P1, !PT ;  /* 0x000000091aab7c10 */ /* 0x002fe40008ffe4ff */
[----:B--2---:R-:W-:-:S03]  /*ab80*/  IADD3 R186, P1, R131, UR6, RZ ;  /* 0x0000000683ba7c10 */ /* 0x004fc6000ff3e0ff */
[----:B------:R-:W-:Y:S01]  /*ab90*/  STL [R1+0x2b8], R171 ;  /* 0x0002b8ab01007387 */ /* 0x000fe20000100800 */
[----:B------:R-:W-:-:S03]  /*aba0*/  SHF.R.S32.HI R131, RZ, 0x1f, R131 ;  /* 0x0000001fff837819 */ /* 0x000fc60000011483 */
[----:B------:R-:W-:Y:S04]  /*abb0*/  STL [R1+0x2cc], R186 ;  /* 0x0002ccba01007387 */ /* 0x000fe80000100800 */
[----:B------:R1:W-:Y:S02]  /*abc0*/  STL [R1+0x2c0], R5 ;  /* 0x0002c00501007387 */ /* 0x0003e40000100800 */
[----:B-1----:R-:W-:Y:S02]  /*abd0*/  IMAD.SHL.U32 R5, R185, 0x8, RZ ;  /* 0x00000008b9057824 */ /* 0x002fe400078e00ff */
[----:B------:R-:W-:Y:S02]  /*abe0*/  IMAD R185, R134, UR10, RZ ;  /* 0x0000000a86b97c24 */ /* 0x000fe4000f8e02ff */
[----:B------:R-:W-:-:S02]  /*abf0*/  IMAD R185, R137, UR20, RZ ;  /* 0x0000001489b97c24 */ /* 0x000fc4000f8e02ff */
[----:B------:R-:W-:Y:S02]  /*ac00*/  IMAD R185, R140, UR23, RZ ;  /* 0x000000178cb97c24 */ /* 0x000fe4000f8e02ff */
[----:B------:R-:W-:Y:S01]  /*ac10*/  IMAD R185, R142, UR25, RZ ;  /* 0x000000198eb97c24 */ /* 0x000fe2000f8e02ff */
[----:B------:R-:W-:Y:S01]  /*ac20*/  IADD3.X R185, R131, UR18, RZ, P1, !PT ;  /* 0x0000001283b97c10 */ /* 0x000fe20008ffe4ff */
[----:B------:R1:W-:Y:S01]  /*ac30*/  STL [R1+0x4ac], R5 ;  /* 0x0004ac0501007387 */ /* 0x0003e20000100800 */
[----:B------:R-:W-:Y:S02]  /*ac40*/  IADD3 R171, P0, R3, UR4, RZ ;  /* 0x0000000403ab7c10 */ /* 0x000fe4000ff1e0ff */
[----:B------:R-:W-:Y:S01]  /*ac50*/  LEA.HI R132, R113, R132, RZ, 0x6 ;  /* 0x0000008471847211 */ /* 0x000fe200078f30ff */
[----:B------:R0:W-:Y:S01]  /*ac60*/  STL [R1+0x2c8], R185 ;  /* 0x0002c8b901007387 */ /* 0x0001e20000100800 */
[----:B------:R-:W-:Y:S01]  /*ac70*/  UIADD3 UR4, UR12, 0x4000, URZ ;  /* 0x000040000c047890 */ /* 0x000fe2000fffe03f */
[----:B------:R-:W-:Y:S01]  /*ac80*/  LEA.HI.X.SX32 R3, R3, UR5, 0x1, P0 ;  /* 0x0000000503037c11 */ /* 0x000fe200080f0eff */
[----:B------:R-:W-:-:S02]  /*ac90*/  USHF.R.U32.HI UR5, URZ, 0x4, UR12 ;  /* 0x000000043f057899 */ /* 0x000fc4000801160c */
[----:B------:R-:W-:Y:S01]  /*aca0*/  USHF.R.U32.HI UR6, URZ, 0x4, UR4 ;  /* 0x000000043f067899 */ /* 0x000fe20008011604 */
[----:B-1----:R-:W-:Y:S01]  /*acb0*/  IMAD R5, R135, UR11, RZ ;  /* 0x0000000b87057c24 */ /* 0x002fe2000f8e02ff */
[----:B------:R-:W-:Y:S01]  /*acc0*/  USGXT.U32 UR4, UR5, 0xe ;  /* 0x0000000e0504789a */ /* 0x000fe20008000000 */
[----:B------:R-:W-:Y:S01]  /*acd0*/  IMAD R186, R133, UR7, RZ ;  /* 0x0000000785ba7c24 */ /* 0x000fe2000f8e02ff */
[----:B------:R-:W-:Y:S01]  /*ace0*/  UMOV UR8, 0xfffffffe ;  /* 0xfffffffe00087882 */ /* 0x000fe20000000000 */
[----:B------:R-:W-:Y:S01]  /*acf0*/  IMAD R5, R138, UR21, RZ ;  /* 0x000000158a057c24 */ /* 0x000fe2000f8e02ff */
[----:B------:R-:W-:Y:S01]  /*ad00*/  USGXT.U32 UR6, UR6, 0xe ;  /* 0x0000000e0606789a */ /* 0x000fe20008000000 */
[----:B------:R-:W-:Y:S01]  /*ad10*/  IMAD R186, R136, UR19, RZ ;  /* 0x0000001388ba7c24 */ /* 0x000fe2000f8e02ff */
[----:B------:R-:W-:Y:S01]  /*ad20*/  UMOV UR9, 0x7fffffdf ;  /* 0x7fffffdf00097882 */ /* 0x000fe20000000000 */
[----:B------:R-:W-:Y:S01]  /*ad30*/  IMAD R5, R141, UR24, RZ ;  /* 0x000000188d057c24 */ /* 0x000fe2000f8e02ff */
[----:B------:R-:W-:Y:S01]  /*ad40*/  SHF.R.S32.HI R5, RZ, 0x6, R132 ;  /* 0x00000006ff057819 */ /* 0x000fe20000011484 */
[----:B------:R-:W-:Y:S01]  /*ad50*/  IMAD R186, R139, UR22, RZ ;  /* 0x000000168bba7c24 */ /* 0x000fe2000f8e02ff */
        /* <DEDUP_REMOVED lines=53> */
[----:B------:R-:W-:Y:S01]  /*b0b0*/  UMOV UR5, URZ ;  /* 0x0000003f00057c82 */ /* 0x000fe20008000000 */
        /* <DEDUP_REMOVED lines=10> */
[----:B------:R-:W-:Y:S01]  /*b160*/  CS2R R150, SRZ ;  /* 0x0000000000967805 */ /* 0x000fe2000001ff00 */
[----:B------:R-:W-:Y:S01]  /*b170*/  IMAD R184, R184, UR26, RZ ;  /* 0x0000001ab8b87c24 */ /* 0x000fe2000f8e02ff */
[----:B------:R-:W-:Y:S01]  /*b180*/  UMOV UR7, URZ ;  /* 0x0000003f00077c82 */ /* 0x000fe20008000000 */
[----:B----4-:R-:W-:Y:S02]  /*b190*/  IMAD R183, R183, UR27, RZ ;  /* 0x0000001bb7b77c24 */ /* 0x010fe4000f8e02ff */
[----:B------:R-:W-:Y:S02]  /*b1a0*/  IMAD R182, R182, UR28, RZ ;  /* 0x0000001cb6b67c24 */ /* 0x000fe4000f8e02ff */
[----:B------:R-:W-:-:S02]  /*b1b0*/  IMAD R181, R181, UR29, RZ ;  /* 0x0000001db5b57c24 */ /* 0x000fc4000f8e02ff */
[----:B------:R-:W-:Y:S02]  /*b1c0*/  IMAD R180, R180, UR30, RZ ;  /* 0x0000001eb4b47c24 */ /* 0x000fe4000f8e02ff */
[----:B------:R-:W-:Y:S02]  /*b1d0*/  IMAD R179, R179, UR31, RZ ;  /* 0x0000001fb3b37c24 */ /* 0x000fe4000f8e02ff */
[----:B------:R-:W-:Y:S02]  /*b1e0*/  IMAD R178, R178, UR32, RZ ;  /* 0x00000020b2b27c24 */ /* 0x000fe4000f8e02ff */
[----:B------:R-:W-:Y:S02]  /*b1f0*/  IMAD R177, R177, UR33, RZ ;  /* 0x00000021b1b17c24 */ /* 0x000fe4000f8e02ff */
[----:B------:R-:W-:Y:S02]  /*b200*/  IMAD R176, R176, UR34, RZ ;  /* 0x00000022b0b07c24 */ /* 0x000fe4000f8e02ff */
[----:B------:R-:W-:-:S02]  /*b210*/  IMAD R175, R175, UR35, RZ ;  /* 0x00000023afaf7c24 */ /* 0x000fc4000f8e02ff */
[----:B------:R-:W-:Y:S02]  /*b220*/  IMAD R174, R174, UR36, RZ ;  /* 0x00000024aeae7c24 */ /* 0x000fe4000f8e02ff */
[----:B------:R-:W-:Y:S02]  /*b230*/  IMAD R173, R173, UR37, RZ ;  /* 0x00000025adad7c24 */ /* 0x000fe4000f8e02ff */
[----:B------:R-:W-:Y:S01]  /*b240*/  IMAD R172, R172, UR38, RZ ;  /* 0x00000026acac7c24 */ /* 0x000fe2000f8e02ff */
[----:B------:R-:W-:Y:S02]  /*b250*/  UIADD3.64 UR10, UR4, -UR8, URZ ;  /* 0x80000008040a7297 */ /* 0x000fe4000fffe03f */
[----:B------:R-:W-:Y:S02]  /*b260*/  USHF.L.U32 UR13, UR13, 0x6, URZ ;  /* 0x000000060d0d7899 */ /* 0x000fe4000800063f */
[----:B------:R-:W-:Y:S01]  /*b270*/  UIADD3.64 UR8, UR6, -UR8, URZ ;  /* 0x8000000806087297 */ /* 0x000fe2000fffe03f */
[----:B0-----:R-:W-:-:S11]  /*b280*/  ULDC UR18, c[0x0][0x23c] ;  /* 0x00008f0000127ab9 */ /* 0x001fd60000000800 */
.L_x_2:
[C---:B-----5:R-:W-:Y:S01]  /*b290*/  LOP3.LUT R172, R0.reuse, 0x2, RZ, 0xfc, !PT ;  /* 0x0000000200ac7812 */ /* 0x060fe200078efcff */
[----:B------:R-:W-:Y:S01]  /*b2a0*/  ULDC UR20, c[0x0][0x238] ;  /* 0x00008e0000147ab9 */ /* 0x000fe20000000800 */
[C---:B------:R-:W-:Y:S01]  /*b2b0*/  LOP3.LUT R195, R0.reuse, 0x4, RZ, 0xfc, !PT ;  /* 0x0000000400c37812 */ /* 0x040fe200078efcff */
[----:B------:R-:W-:Y:S01]  /*b2c0*/  ULDC UR19, c[0x0][0x238] ;  /* 0x00008e0000137ab9 */ /* 0x000fe20000000800 */
[----:B------:R-:W-:Y:S01]  /*b2d0*/  LOP3.LUT R173, R0, 0x2, RZ, 0xfc, !PT ;  /* 0x0000000200ad7812 */ /* 0x000fe200078efcff */
[----:B------:R-:W-:Y:S01]  /*b2e0*/  IMAD R172, R172, UR20, RZ ;  /* 0x00000014acac7c24 */ /* 0x000fe2000f8e02ff */
[----:B------:R-:W-:Y:S01]  /*b2f0*/  PRMT R182, RZ, 0x7610, R182 ;  /* 0x00007610ffb67816 */ /* 0x000fe200000000b6 */
[----:B------:R-:W-:Y:S01]  /*b300*/  IMAD R195, R195, UR19, RZ ;  /* 0x00000013c3c37c24 */ /* 0x000fe2000f8e02ff */
[----:B------:R-:W-:Y:S01]  /*b310*/  ISETP.GE.AND P1, PT, R173, UR16, PT ;  /* 0x00000010ad007c0c */ /* 0x000fe2000bf26270 */
[----:B------:R-:W-:Y:S01]  /*b320*/  ULDC UR19, c[0x0][0x238] ;  /* 0x00008e0000137ab9 */ /* 0x000fe20000000800 */
[----:B------:R-:W-:Y:S01]  /*b330*/  IADD3 R174, P0, R172, R171, RZ ;  /* 0x000000abacae7210 */ /* 0x000fe20007f1e0ff */
[----:B------:R0:W-:Y:S01]  /*b340*/  STL [R1+0x514], R2 ;  /* 0x0005140201007387 */ /* 0x0001e20000100800 */
[----:B------:R-:W-:Y:S01]  /*b350*/  LOP3.LUT R173, R0, 0x4, RZ, 0xfc, !PT ;  /* 0x0000000400ad7812 */ /* 0x000fe200078efcff */
[----:B------:R-:W-:Y:S01]  /*b360*/  ULDC UR20, c[0x0][0x238] ;  /* 0x00008e0000147ab9 */ /* 0x000fe20000000800 */
[----:B------:R-:W-:-:S02]  /*b370*/  LEA.HI.X.SX32 R175, R172, R3, 0x1, P0 ;  /* 0x00000003acaf7211 */ /* 0x000fc400000f0eff */
[----:B------:R-:W-:Y:S02]  /*b380*/  IADD3 R172, P0, R195, R171, RZ ;  /* 0x000000abc3ac7210 */ /* 0x000fe40007f1e0ff */
[----:B------:R-:W-:Y:S02]  /*b390*/  ISETP.GE.AND P2, PT, R173, UR16, PT ;  /* 0x00000010ad007c0c */ /* 0x000fe4000bf46270 */
[----:B------:R-:W-:Y:S01]  /*b3a0*/  LEA.HI.X.SX32 R173, R195, R3, 0x1, P0 ;  /* 0x00000003c3ad7211 */ /* 0x000fe200000f0eff */
[----:B------:R-:W2:Y:S01]  /*b3b0*/  @!P1 LDG.E.U8 R182, desc[UR14][R174.64] ;  /* 0x0000000eaeb69981 */ /* 0x000ea2000c1e1100 */
[C---:B------:R-:W-:Y:S02]  /*b3c0*/  LOP3.LUT R195, R0.reuse, 0x6, RZ, 0xfc, !PT ;  /* 0x0000000600c37812 */ /* 0x040fe400078efcff */
[----:B------:R-:W-:Y:S02]  /*b3d0*/  LOP3.LUT R238, R0, 0x6, RZ, 0xfc, !PT ;  /* 0x0000000600ee7812 */ /* 0x000fe400078efcff */
[----:B------:R-:W-:Y:S01]  /*b3e0*/  PRMT R189, RZ, 0x7610, R189 ;  /* 0x00007610ffbd7816 */ /* 0x000fe200000000bd */
[----:B------:R-:W-:Y:S01]  /*b3f0*/  IMAD R195, R195, UR19, RZ ;  /* 0x00000013c3c37c24 */ /* 0x000fe2000f8e02ff */
[----:B------:R-:W-:Y:S01]  /*b400*/  ISETP.GE.AND P1, PT, R238, UR16, PT ;  /* 0x00000010ee007c0c */ /* 0x000fe2000bf26270 */
[----:B------:R-:W-:Y:S01]  /*b410*/  ULDC UR19, c[0x0][0x238] ;  /* 0x00008e0000137ab9 */ /* 0x000fe20000000800 */
[----:B0-----:R-:W-:-:S02]  /*b420*/  LOP3.LUT R2, R0, 0x8, RZ, 0xfc, !PT ;  /* 0x0000000800027812 */ /* 0x001fc400078efcff */
[----:B------:R0:W3:Y:S01]  /*b430*/  @!P2 LDG.E.U8 R189, desc[UR14][R172.64] ;  /* 0x0000000eacbda981 */ /* 0x0000e2000c1e1100 */
[----:B------:R-:W-:Y:S02]  /*b440*/  PRMT R188, RZ, 0x7610, R188 ;  /* 0x00007610ffbc7816 */ /* 0x000fe400000000bc */
[----:B------:R-:W-:Y:S01]  /*b450*/  IMAD R2, R2, UR19, RZ ;  /* 0x0000001302027c24 */ /* 0x000fe2000f8e02ff */
[----:B------:R-:W-:Y:S01]  /*b460*/  ULDC UR19, c[0x0][0x238] ;  /* 0x00008e0000137ab9 */ /* 0x000fe20000000800 */
[----:B0-----:R-:W-:-:S04]  /*b470*/  IADD3 R172, P0, R195, R171, RZ ;  /* 0x000000abc3ac7210 */ /* 0x001fc80007f1e0ff */
[----:B------:R-:W-:Y:S02]  /*b480*/  LEA.HI.X.SX32 R173, R195, R3, 0x1, P0 ;  /* 0x00000003c3ad7211 */ /* 0x000fe400000f0eff */
[----:B------:R-:W-:-:S03]  /*b490*/  LOP3.LUT R195, R0, 0x8, RZ, 0xfc, !PT ;  /* 0x0000000800c37812 */ /* 0x000fc600078efcff */
[----:B------:R0:W4:Y:S01]  /*b4a0*/  @!P1 LDG.E.U8 R188, desc[UR14][R172.64] ;  /* 0x0000000eacbc9981 */ /* 0x000122000c1e1100 */
[----:B------:R-:W-:Y:S02]  /*b4b0*/  ISETP.GE.AND P1, PT, R195, UR16, PT ;  /* 0x00000010c3007c0c */ /* 0x000fe4000bf26270 */
[----:B------:R-:W-:Y:S02]  /*b4c0*/  PRMT R191, RZ, 0x7610, R191 ;  /* 0x00007610ffbf7816 */ /* 0x000fe400000000bf */
[----:B------:R-:W-:Y:S02]  /*b4d0*/  LOP3.LUT R195, R0, 0xa, RZ, 0xfc, !PT ;  /* 0x0000000a00c37812 */ /* 0x000fe400078efcff */
[----:B0-----:R-:W-:-:S04]  /*b4e0*/  IADD3 R172, P0, R2, R171, RZ ;  /* 0x000000ab02ac7210 */ /* 0x001fc80007f1e0ff */
[----:B------:R-:W-:Y:S02]  /*b4f0*/  LEA.HI.X.SX32 R173, R2, R3, 0x1, P0 ;  /* 0x0000000302ad7211 */ /* 0x000fe400000f0eff */
[----:B------:R-:W-:-:S03]  /*b500*/  LOP3.LUT R2, R0, 0xa, RZ, 0xfc, !PT ;  /* 0x0000000a00027812 */ /* 0x000fc600078efcff */
[----:B------:R0:W4:Y:S02]  /*b510*/  @!P1 LDG.E.U8 R191, desc[UR14][R172.64] ;  /* 0x0000000eacbf9981 */ /* 0x000124000c1e1100 */
[----:B------:R-:W-:Y:S01]  /*b520*/  IMAD R2, R2, UR19, RZ ;  /* 0x0000001302027c24 */ /* 0x000fe2000f8e02ff */
[----:B------:R-:W-:Y:S01]  /*b530*/  ISETP.GE.AND P1, PT, R195, UR16, PT ;  /* 0x00000010c3007c0c */ /* 0x000fe2000bf26270 */
[----:B------:R-:W-:-:S03]  /*b540*/  ULDC UR19, c[0x0][0x238] ;  /* 0x00008e0000137ab9 */ /* 0x000fc60000000800 */
[----:B0-----:R-:W-:-:S04]  /*b550*/  IADD3 R172, P0, R2, R171, RZ ;  /* 0x000000ab02ac7210 */ /* 0x001fc80007f1e0ff */
[----:B------:R-:W-:Y:S02]  /*b560*/  LEA.HI.X.SX32 R173, R2, R3, 0x1, P0 ;  /* 0x0000000302ad7211 */ /* 0x000fe400000f0eff */
[----:B------:R-:W-:Y:S02]  /*b570*/  LOP3.LUT R2, R0, 0xc, RZ, 0xfc, !PT ;  /* 0x0000000c00027812 */ /* 0x000fe400078efcff */
[----:B------:R-:W-:-:S03]  /*b580*/  PRMT R184, RZ, 0x7610, R184 ;  /* 0x00007610ffb87816 */ /* 0x000fc600000000b8 */
[----:B------:R-:W-:Y:S01]  /*b590*/  IMAD R2, R2, UR19, RZ ;  /* 0x0000001302027c24 */ /* 0x000fe2000f8e02ff */
[----:B------:R-:W-:Y:S01]  /*b5a0*/  LOP3.LUT R174, R0, 0xc, RZ, 0xfc, !PT ;  /* 0x0000000c00ae7812 */ /* 0x000fe200078efcff */
[----:B------:R-:W-:Y:S01]  /*b5b0*/  ULDC UR19, c[0x0][0x238] ;  /* 0x00008e0000137ab9 */ /* 0x000fe20000000800 */
[----:B------:R0:W4:Y:S02]  /*b5c0*/  @!P1 LDG.E.U8 R184, desc[UR14][R172.64] ;  /* 0x0000000eacb89981 */ /* 0x000124000c1e1100 */
[----:B------:R-:W-:Y:S02]  /*b5d0*/  ISETP.GE.AND P1, PT, R174, UR16, PT ;  /* 0x00000010ae007c0c */ /* 0x000fe4000bf26270 */
        /* <DEDUP_REMOVED lines=20> */
[C---:B------:R-:W-:Y:S02]  /*b720*/  LOP3.LUT R2, R0.reuse, 0x14, RZ, 0xfc, !PT ;  /* 0x0000001400027812 */ /* 0x040fe400078efcff */
[----:B------:R-:W-:Y:S02]  /*b730*/  PRMT R210, RZ, 0x7610, R210 ;  /* 0x00007610ffd27816 */ /* 0x000fe400000000d2 */
[----:B------:R-:W-:Y:S01]  /*b740*/  LOP3.LUT R174, R0, 0x14, RZ, 0xfc, !PT ;  /* 0x0000001400ae7812 */ /* 0x000fe200078efcff */
[----:B------:R-:W-:Y:S01]  /*b750*/  IMAD R2, R2, UR19, RZ ;  /* 0x0000001302027c24 */ /* 0x000fe2000f8e02ff */
[----:B------:R-:W-:Y:S01]  /*b760*/  PRMT R198, RZ, 0x7610, R198 ;  /* 0x00007610ffc67816 */ /* 0x000fe200000000c6 */
[----:B------:R-:W-:Y:S01]  /*b770*/  ULDC UR19, c[0x0][0x238] ;  /* 0x00008e0000137ab9 */ /* 0x000fe20000000800 */
[----:B------:R0:W4:Y:S01]  /*b780*/  @!P1 LDG.E.U8 R210, desc[UR14][R172.64] ;  /* 0x0000000eacd29981 */ /* 0x000122000c1e1100 */
[----:B------:R-:W-:-:S02]  /*b790*/  ISETP.GE.AND P1, PT, R174, UR16, PT ;  /* 0x00000010ae007c0c */ /* 0x000fc4000bf26270 */
[----:B0-----:R-:W-:-:S04]  /*b7a0*/  IADD3 R172, P0, R2, R171, RZ ;  /* 0x000000ab02ac7210 */ /* 0x001fc80007f1e0ff */
[----:B------:R-:W-:Y:S02]  /*b7b0*/  LEA.HI.X.SX32 R173, R2, R3, 0x1, P0 ;  /* 0x0000000302ad7211 */ /* 0x000fe400000f0eff */
[C---:B------:R-:W-:Y:S02]  /*b7c0*/  LOP3.LUT R2, R0.reuse, 0x16, RZ, 0xfc, !PT ;  /* 0x0000001600027812 */ /* 0x040fe400078efcff */
[----:B------:R-:W-:-:S03]  /*b7d0*/  LOP3.LUT R174, R0, 0x16, RZ, 0xfc, !PT ;  /* 0x0000001600ae7812 */ /* 0x000fc600078efcff */
[----:B------:R0:W4:Y:S01]  /*b7e0*/  @!P1 LDG.E.U8 R198, desc[UR14][R172.64] ;  /* 0x0000000eacc69981 */ /* 0x000122000c1e1100 */
[----:B------:R-:W-:Y:S01]  /*b7f0*/  IMAD R2, R2, UR19, RZ ;  /* 0x0000001302027c24 */ /* 0x000fe2000f8e02ff */
[----:B------:R-:W-:Y:S01]  /*b800*/  ISETP.GE.AND P1, PT, R174, UR16, PT ;  /* 0x00000010ae007c0c */ /* 0x000fe2000bf26270 */
[----:B------:R-:W-:-:S03]  /*b810*/  ULDC UR19, c[0x0][0x238] ;  /* 0x00008e0000137ab9 */ /* 0x000fc60000000800 */
[C---:B0-----:R-:W-:Y:S02]  /*b820*/  IADD3 R172, P0, R2.reuse, R171, RZ ;  /* 0x000000ab02ac7210 */ /* 0x041fe40007f1e0ff */
[----:B------:R-:W-:Y:S02]  /*b830*/  PRMT R199, RZ, 0x7610, R199 ;  /* 0x00007610ffc77816 */ /* 0x000fe400000000c7 */
[----:B------:R-:W-:Y:S02]  /*b840*/  LEA.HI.X.SX32 R173, R2, R3, 0x1, P0 ;  /* 0x0000000302ad7211 */ /* 0x000fe400000f0eff */
[C---:B------:R-:W-:Y:S02]  /*b850*/  LOP3.LUT R2, R0.reuse, 0x18, RZ, 0xfc, !PT ;  /* 0x0000001800027812 */ /* 0x040fe400078efcff */
[----:B------:R-:W-:Y:S01]  /*b860*/  LOP3.LUT R174, R0, 0x18, RZ, 0xfc, !PT ;  /* 0x0000001800ae7812 */ /* 0x000fe200078efcff */
[----:B------:R0:W4:Y:S02]  /*b870*/  @!P1 LDG.E.U8 R199, desc[UR14][R172.64] ;  /* 0x0000000eacc79981 */ /* 0x000124000c1e1100 */
[----:B------:R-:W-:Y:S01]  /*b880*/  IMAD R2, R2, UR19, RZ ;  /* 0x0000001302027c24 */ /* 0x000fe2000f8e02ff */
[----:B------:R-:W-:Y:S01]  /*b890*/  ISETP.GE.AND P1, PT, R174, UR16, PT ;  /* 0x00000010ae007c0c */ /* 0x000fe2000bf26270 */
[----:B------:R-:W-:Y:S01]  /*b8a0*/  ULDC UR19, c[0x0][0x238] ;  /* 0x00008e0000137ab9 */ /* 0x000fe20000000800 */
[----:B------:R-:W-:-:S02]  /*b8b0*/  PRMT R200, RZ, 0x7610, R200 ;  /* 0x00007610ffc87816 */ /* 0x000fc400000000c8 */
[----:B0-----:R-:W-:-:S04]  /*b8c0*/  IADD3 R172, P0, R2, R171, RZ ;  /* 0x000000ab02ac7210 */ /* 0x001fc80007f1e0ff */
        /* <DEDUP_REMOVED lines=19> */
[----:B------:R-:W-:-:S03]  /*ba00*/  LOP3.LUT R174, R0, 0x20, RZ, 0xfc, !PT ;  /* 0x0000002000ae7812 */ /* 0x000fc600078efcff */
[----:B------:R0:W4:Y:S02]  /*ba10*/  @!P1 LDG.E.U8 R202, desc[UR14][R172.64] ;  /* 0x0000000eacca9981 */ /* 0x000124000c1e1100 */
[----:B------:R-:W-:Y:S01]  /*ba20*/  IMAD R174, R174, UR20, RZ ;  /* 0x00000014aeae7c24 */ /* 0x000fe2000f8e02ff */
[C---:B------:R-:W-:Y:S01]  /*ba30*/  LOP3.LUT R2, R0.reuse, 0x22, RZ, 0xfc, !PT ;  /* 0x0000002200027812 */ /* 0x040fe200078efcff */
[----:B------:R-:W-:Y:S01]  /*ba40*/  ULDC UR20, c[0x0][0x238] ;  /* 0x00008e0000147ab9 */ /* 0x000fe20000000800 */
[----:B0-----:R-:W-:-:S04]  /*ba50*/  LOP3.LUT R172, R0, 0x20, RZ, 0xfc, !PT ;  /* 0x0000002000ac7812 */ /* 0x001fc800078efcff */
[----:B------:R-:W-:Y:S02]  /*ba60*/  ISETP.GE.AND P1, PT, R172, UR16, PT ;  /* 0x00000010ac007c0c */ /* 0x000fe4000bf26270 */
[----:B------:R-:W-:-:S04]  /*ba70*/  LOP3.LUT R172, R0, 0x22, RZ, 0xfc, !PT ;  /* 0x0000002200ac7812 */ /* 0x000fc800078efcff */
[----:B------:R-:W-:Y:S02]  /*ba80*/  ISETP.GE.AND P2, PT, R172, UR16, PT ;  /* 0x00000010ac007c0c */ /* 0x000fe4000bf46270 */
[----:B------:R-:W-:Y:S02]  /*ba90*/  IADD3 R172, P0, R174, R171, RZ ;  /* 0x000000abaeac7210 */ /* 0x000fe40007f1e0ff */
[----:B------:R-:W-:Y:S01]  /*baa0*/  PRMT R204, RZ, 0x7610, R204 ;  /* 0x00007610ffcc7816 */ /* 0x000fe200000000cc */
[----:B------:R-:W-:Y:S01]  /*bab0*/  IMAD R2, R2, UR19, RZ ;  /* 0x0000001302027c24 */ /* 0x000fe2000f8e02ff */
[----:B------:R-:W-:Y:S01]  /*bac0*/  LEA.HI.X.SX32 R173, R174, R3, 0x1, P0 ;  /* 0x00000003aead7211 */ /* 0x000fe200000f0eff */
[----:B------:R-:W-:-:S04]  /*bad0*/  ULDC UR19, c[0x0][0x238] ;  /* 0x00008e0000137ab9 */ /* 0x000fc80000000800 */
[----:B------:R0:W4:Y:S01]  /*bae0*/  @!P1 LDG.E.U8 R204, desc[UR14][R172.64] ;  /* 0x0000000eaccc9981 */ /* 0x000122000c1e1100 */
[----:B------:R-:W-:Y:S02]  /*baf0*/  PRMT R205, RZ, 0x7610, R205 ;  /* 0x00007610ffcd7816 */ /* 0x000fe400000000cd */
        /* <DEDUP_REMOVED lines=38> */
[----:B------:R-:W-:-:S03]  /*bd60*/  ISETP.GE.AND P0, PT, R0, UR16, PT ;  /* 0x0000001000007c0c */ /* 0x000fc6000bf06270 */
[----:B------:R0:W4:Y:S01]  /*bd70*/  @!P2 LDG.E.U8 R209, desc[UR14][R172.64] ;  /* 0x0000000eacd1a981 */ /* 0x000122000c1e1100 */
[----:B------:R-:W-:Y:S01]  /*bd80*/  PRMT R176, RZ, 0x7610, R176 ;  /* 0x00007610ffb07816 */ /* 0x000fe200000000b0 */
[----:B0-----:R-:W-:-:S05]  /*bd90*/  IMAD R173, R0, UR17, RZ ;  /* 0x0000001100ad7c24 */ /* 0x001fca000f8e02ff */
[----:B------:R-:W-:-:S04]  /*bda0*/  IADD3 R172, P1, R173, R171, RZ ;  /* 0x000000abadac7210 */ /* 0x000fc80007f3e0ff */
[----:B------:R-:W-:Y:S02]  /*bdb0*/  LEA.HI.X.SX32 R173, R173, R3, 0x1, P1 ;  /* 0x00000003adad7211 */ /* 0x000fe400008f0eff */
[----:B------:R-:W-:-:S03]  /*bdc0*/  LOP3.LUT R174, R0, 0x2c, RZ, 0xfc, !PT ;  /* 0x0000002c00ae7812 */ /* 0x000fc600078efcff */
[----:B------:R0:W2:Y:S02]  /*bdd0*/  @!P0 LDG.E.U8 R176, desc[UR14][R172.64] ;  /* 0x0000000eacb08981 */ /* 0x0000a4000c1e1100 */
        /* <DEDUP_REMOVED lines=19> */
[----:B0-----:R-:W-:-:S04]  /*bf10*/  LOP3.LUT R172, R0, 0x32, RZ, 0xfc, !PT ;  /* 0x0000003200ac7812 */ /* 0x001fc800078efcff */
[----:B------:R-:W-:Y:S02]  /*bf20*/  ISETP.GE.AND P1, PT, R172, UR16, PT ;  /* 0x00000010ac007c0c */ /* 0x000fe4000bf26270 */
[C---:B------:R-:W-:Y:S02]  /*bf30*/  LOP3.LUT R172, R0.reuse, 0x34, RZ, 0xfc, !PT ;  /* 0x0000003400ac7812 */ /* 0x040fe400078efcff */
[----:B------:R-:W-:Y:S02]  /*bf40*/  LOP3.LUT R2, R0, 0x34, RZ, 0xfc, !PT ;  /* 0x0000003400027812 */ /* 0x000fe400078efcff */
[----:B------:R-:W-:Y:S02]  /*bf50*/  ISETP.GE.AND P2, PT, R172, UR16, PT ;  /* 0x00000010ac007c0c */ /* 0x000fe4000bf46270 */
[----:B------:R-:W-:Y:S02]  /*bf60*/  IADD3 R172, P0, R174, R171, RZ ;  /* 0x000000abaeac7210 */ /* 0x000fe40007f1e0ff */
[----:B------:R-:W-:Y:S01]  /*bf70*/  PRMT R193, RZ, 0x7610, R193 ;  /* 0x00007610ffc17816 */ /* 0x000fe200000000c1 */
[----:B------:R-:W-:Y:S01]  /*bf80*/  IMAD R2, R2, UR19, RZ ;  /* 0x0000001302027c24 */ /* 0x000fe2000f8e02ff */
[----:B------:R-:W-:-:S02]  /*bf90*/  LEA.HI.X.SX32 R173, R174, R3, 0x1, P0 ;  /* 0x00000003aead7211 */ /* 0x000fc400000f0eff */
[----:B------:R-:W3:Y:S04]  /*bfa0*/  LDL R174, [R1+0x2cc] ;  /* 0x0002cc0001ae7983 */ /* 0x000ee80000100800 */
[----:B------:R0:W4:Y:S02]  /*bfb0*/  @!P1 LDG.E.U8 R193, desc[UR14][R172.64] ;  /* 0x0000000eacc19981 */ /* 0x000124000c1e1100 */
[----:B0-----:R-:W-:-:S04]  /*bfc0*/  IADD3 R172, P0, R2, R171, RZ ;  /* 0x000000ab02ac7210 */ /* 0x001fc80007f1e0ff */
[----:B------:R-:W-:Y:S02]  /*bfd0*/  LEA.HI.X.SX32 R173, R2, R3, 0x1, P0 ;  /* 0x0000000302ad7211 */ /* 0x000fe400000f0eff */
[----:B------:R-:W2:Y:S01]  /*bfe0*/  LDL.LU R2, [R1+0x2c8] ;  /* 0x0002c80001027983 */ /* 0x000ea20000300800 */
[----:B------:R-:W0:Y:S01]  /*bff0*/  S2R R238, SR_TID.X ;  /* 0x0000000000ee7919 */ /* 0x000e220000002100 */
[----:B------:R-:W-:-:S06]  /*c000*/  PRMT R192, RZ, 0x7610, R192 ;  /* 0x00007610ffc07816 */ /* 0x000fcc00000000c0 */
[----:B------:R0:W4:Y:S01]  /*c010*/  @!P2 LDG.E.U8 R192, desc[UR14][R172.64] ;  /* 0x0000000eacc0a981 */ /* 0x000122000c1e1100 */
[----:B------:R-:W-:Y:S02]  /*c020*/  PRMT R211, RZ, 0x7610, R211 ;  /* 0x00007610ffd37816 */ /* 0x000fe400000000d3 */
[----:B0-----:R-:W-:-:S04]  /*c030*/  LEA.HI R173, R238, 0xe, RZ, 0x1a ;  /* 0x0000000eeead7811 */ /* 0x001fc800078fd0ff */
[C---:B------:R-:W-:Y:S01]  /*c040*/  ISETP.GE.AND P1, PT, R173.reuse, UR16, PT ;  /* 0x00000010ad007c0c */ /* 0x040fe2000bf26270 */
[----:B------:R-:W-:-:S05]  /*c050*/  IMAD R173, R173, UR17, RZ ;  /* 0x00000011adad7c24 */ /* 0x000fca000f8e02ff */
[----:B------:R-:W-:-:S04]  /*c060*/  IADD3 R172, P0, R173, R171, RZ ;  /* 0x000000abadac7210 */ /* 0x000fc80007f1e0ff */
[----:B------:R-:W-:-:S05]  /*c070*/  LEA.HI.X.SX32 R173, R173, R3, 0x1, P0 ;  /* 0x00000003adad7211 */ /* 0x000fca00000f0eff */
[----:B------:R0:W4:Y:S02]  /*c080*/  @!P1 LDG.E.U8 R211, desc[UR14][R172.64] ;  /* 0x0000000eacd39981 */ /* 0x000124000c1e1100 */
[----:B0-----:R-:W-:-:S04]  /*c090*/  LEA.HI R173, R238, 0x3e, RZ, 0x1a ;  /* 0x0000003eeead7811 */ /* 0x001fc800078fd0ff */
[C---:B------:R-:W-:Y:S01]  /*c0a0*/  ISETP.GE.AND P1, PT, R173.reuse, UR16, PT ;  /* 0x00000010ad007c0c */ /* 0x040fe2000bf26270 */
[----:B------:R-:W-:Y:S01]  /*c0b0*/  IMAD R173, R173, UR17, RZ ;  /* 0x00000011adad7c24 */ /* 0x000fe2000f8e02ff */
[----:B------:R-:W-:-:S04]  /*c0c0*/  PRMT R180, RZ, 0x7610, R180 ;  /* 0x00007610ffb47816 */ /* 0x000fc800000000b4 */
        /* <DEDUP_REMOVED lines=17> */
[----:B0-----:R-:W-:-:S04]  /*c1e0*/  LOP3.LUT R173, R0, 0x3c, RZ, 0xfc, !PT ;  /* 0x0000003c00ad7812 */ /* 0x001fc800078efcff */
        /* <DEDUP_REMOVED lines=26> */
[----:B------:R0:W4:Y:S01]  /*c390*/  @!P1 LDG.E.U8 R186, desc[UR14][R172.64] ;  /* 0x0000000eacba9981 */ /* 0x000122000c1e1100 */
[----:B------:R-:W-:-:S04]  /*c3a0*/  LOP3.LUT R195, R238, 0x3f, RZ, 0xc0, !PT ;  /* 0x0000003feec37812 */ /* 0x000fc800078ec0ff */
[C---:B------:R-:W-:Y:S01]  /*c3b0*/  ISETP.GE.AND P0, PT, R195.reuse, UR16, PT ;  /* 0x00000010c3007c0c */ /* 0x040fe2000bf06270 */
[----:B0-----:R-:W-:Y:S01]  /*c3c0*/  IMAD R173, R195, UR18, RZ ;  /* 0x00000012c3ad7c24 */ /* 0x001fe2000f8e02ff */
[----:B------:R-:W-:-:S04]  /*c3d0*/  PRMT R179, RZ, 0x7610, R179 ;  /* 0x00007610ffb37816 */ /* 0x000fc800000000b3 */
[----:B------:R-:W-:Y:S02]  /*c3e0*/  SHF.R.S32.HI R172, RZ, 0x1f, R173 ;  /* 0x0000001fffac7819 */ /* 0x000fe400000114ad */
[----:B---3--:R-:W-:Y:S02]  /*c3f0*/  IADD3 R174, P1, R173, R174, RZ ;  /* 0x000000aeadae7210 */ /* 0x008fe40007f3e0ff */
[----:B------:R-:W-:-:S03]  /*c400*/  PRMT R213, RZ, 0x7610, R213 ;  /* 0x00007610ffd57816 */ /* 0x000fc600000000d5 */
[----:B--2---:R-:W-:Y:S01]  /*c410*/  IMAD.X R175, R172, 0x1, R2, P1 ;  /* 0x00000001acaf7824 */ /* 0x004fe200008e0602 */
[----:B------:R-:W-:Y:S06]  /*c420*/  BAR.SYNC.DEFER_BLOCKING 0x0 ;  /* 0x0000000000007b1d */ /* 0x000fec0000010000 */
[----:B------:R0:W-:Y:S04]  /*c430*/  STL [R1+0x518], R2 ;  /* 0x0005180201007387 */ /* 0x0001e80000100800 */
[----:B0-----:R-:W2:Y:S04]  /*c440*/  LDL R2, [R1+0x2a8] ;  /* 0x0002a80001027983 */ /* 0x001ea80000100800 */
[----:B------:R0:W3:Y:S02]  /*c450*/  @!P0 LDG.E.U8 R179, desc[UR14][R174.64] ;  /* 0x0000000eaeb38981 */ /* 0x0000e4000c1e1100 */
[----:B0-----:R-:W-:-:S05]  /*c460*/  IADD3 R174, P1, R173, R4, RZ ;  /* 0x00000004adae7210 */ /* 0x001fca0007f3e0ff */
[----:B------:R-:W-:-:S05]  /*c470*/  IMAD.X R175, R172, 0x1, R11, P1 ;  /* 0x00000001acaf7824 */ /* 0x000fca00008e060b */
[----:B------:R0:W3:Y:S04]  /*c480*/  @!P0 LDG.E.U8 R213, desc[UR14][R174.64] ;  /* 0x0000000eaed58981 */ /* 0x0000e8000c1e1100 */
[----:B------:R-:W0:Y:S01]  /*c490*/  LDL R175, [R1+0x2ac] ;  /* 0x0002ac0001af7983 */ /* 0x000e220000100800 */
[----:B------:R-:W-:Y:S02]  /*c4a0*/  PRMT R178, RZ, 0x7610, R178 ;  /* 0x00007610ffb27816 */ /* 0x000fe400000000b2 */
[----:B0-----:R-:W-:-:S05]  /*c4b0*/  IADD3 R174, P1, R173, R175, RZ ;  /* 0x000000afadae7210 */ /* 0x001fca0007f3e0ff */
[----:B--2---:R-:W-:-:S05]  /*c4c0*/  IMAD.X R175, R172, 0x1, R2, P1 ;  /* 0x00000001acaf7824 */ /* 0x004fca00008e0602 */
[----:B------:R0:W2:Y:S04]  /*c4d0*/  @!P0 LDG.E.U8 R178, desc[UR14][R174.64] ;  /* 0x0000000eaeb28981 */ /* 0x0000a8000c1e1100 */
[----:B------:R-:W4:Y:S01]  /*c4e0*/  LDL R175, [R1+0x28c] ;  /* 0x00028c0001af7983 */ /* 0x000f220000100800 */
[----:B0-----:R-:W-:-:S03]  /*c4f0*/  IMAD.SHL.U32 R174, R238, 0x8, RZ ;  /* 0x00000008eeae7824 */ /* 0x001fc600078e00ff */
[----:B------:R-:W3:Y:S02]  /*c500*/  LDL R238, [R1+0x248] ;  /* 0x0002480001ee7983 */ /* 0x000ee40000100800 */
[----:B------:R-:W-:Y:S02]  /*c510*/  LOP3.LUT R174, R174, 0x30, RZ, 0xc0, !PT ;  /* 0x00000030aeae7812 */ /* 0x000fe400078ec0ff */
[----:B------:R-:W2:Y:S03]  /*c520*/  LDL.LU R2, [R1+0x2a0] ;  /* 0x0002a00001027983 */ /* 0x000ea60000300800 */
[----:B------:R-:W-:Y:S01]  /*c530*/  IMAD R195, R195, 0x40, R174 ;  /* 0x00000040c3c37824 */ /* 0x000fe200078e02ae */
[----:B----4-:R-:W-:Y:S02]  /*c540*/  IADD3 R174, P1, R173, R175, RZ ;  /* 0x000000afadae7210 */ /* 0x010fe40007f3e0ff */
[----:B------:R-:W4:Y:S01]  /*c550*/  LDL R175, [R1+0x288] ;  /* 0x0002880001af7983 */ /* 0x000f220000100800 */
[----:B------:R-:W-:-:S02]  /*c560*/  PRMT R177, RZ, 0x7610, R177 ;  /* 0x00007610ffb17816 */ /* 0x000fc400000000b1 */
[----:B----4-:R-:W-:-:S05]  /*c570*/  IMAD.X R175, R172, 0x1, R175, P1 ;  /* 0x00000001acaf7824 */ /* 0x010fca00008e06af */
[----:B------:R0:W4:Y:S04]  /*c580*/  @!P0 LDG.E.U8 R177, desc[UR14][R174.64] ;  /* 0x0000000eaeb18981 */ /* 0x000128000c1e1100 */
[----:B------:R-:W0:Y:S01]  /*c590*/  LDL R175, [R1+0x26c] ;  /* 0x00026c0001af7983 */ /* 0x000e220000100800 */
[----:B------:R-:W-:-:S03]  /*c5a0*/  LOP3.LUT R195, R195, R0, RZ, 0xfc, !PT ;  /* 0x00000000c3c37212 */ /* 0x000fc600078efcff */
[----:B------:R-:W2:Y:S01]  /*c5b0*/  LDL.LU R0, [R1+0x2c0] ;  /* 0x0002c00001007983 */ /* 0x000ea20000300800 */
[----:B0-----:R-:W-:-:S03]  /*c5c0*/  IADD3 R174, P1, R173, R175, RZ ;  /* 0x000000afadae7210 */ /* 0x001fc60007f3e0ff */
[----:B------:R-:W3:Y:S04]  /*c5d0*/  LDL R175, [R1+0x268] ;  /* 0x0002680001af7983 */ /* 0x000ee80000100800 */
[----:B------:R0:W-:Y:S02]  /*c5e0*/  STS.U8 [R195+UR12+0x4000], R176 ;  /* 0x004000b0c3007988 */ /* 0x0001e4000800000c */
[----:B0-----:R-:W-:Y:S01]  /*c5f0*/  PRMT R176, RZ, 0x7610, R176 ;  /* 0x00007610ffb07816 */ /* 0x001fe200000000b0 */
[----:B---3--:R-:W-:-:S05]  /*c600*/  IMAD.X R175, R172, 0x1, R175, P1 ;  /* 0x00000001acaf7824 */ /* 0x008fca00008e06af */
[----:B------:R0:W3:Y:S04]  /*c610*/  @!P0 LDG.E.U8 R176, desc[UR14][R174.64] ;  /* 0x0000000eaeb08981 */ /* 0x0000e8000c1e1100 */
[----:B------:R-:W0:Y:S04]  /*c620*/  LDL R175, [R1+0x24c] ;  /* 0x00024c0001af7983 */ /* 0x000e280000100800 */
[----:B------:R1:W-:Y:S02]  /*c630*/  STS.U8 [R195+UR12+0x4002], R182 ;  /* 0x004002b6c3007988 */ /* 0x0003e4000800000c */
[----:B-1----:R-:W-:-:S02]  /*c640*/  PRMT R182, RZ, 0x7610, R182 ;  /* 0x00007610ffb67816 */ /* 0x002fc400000000b6 */
[----:B0-----:R-:W-:-:S05]  /*c650*/  IADD3 R174, P1, R173, R175, RZ ;  /* 0x000000afadae7210 */ /* 0x001fca0007f3e0ff */
[----:B------:R-:W-:Y:S01]  /*c660*/  IMAD.X R175, R172, 0x1, R238, P1 ;  /* 0x00000001acaf7824 */ /* 0x000fe200008e06ee */
[----:B------:R0:W-:Y:S04]  /*c670*/  STS.U8 [R195+UR12+0x4004], R189 ;  /* 0x004004bdc3007988 */ /* 0x0001e8000800000c */
[----:B------:R1:W3:Y:S04]  /*c680*/  @!P0 LDG.E.U8 R182, desc[UR14][R174.64] ;  /* 0x0000000eaeb68981 */ /* 0x0002e8000c1e1100 */
[----:B------:R4:W-:Y:S04]  /*c690*/  STS.U8 [R195+UR12+0x4006], R188 ;  /* 0x004006bcc3007988 */ /* 0x0009e8000800000c */
[----:B------:R2:W-:Y:S04]  /*c6a0*/  STS.U8 [R195+UR12+0x4008], R191 ;  /* 0x004008bfc3007988 */ /* 0x0005e8000800000c */
[----:B------:R-:W1:Y:S04]  /*c6b0*/  LDL R175, [R1+0x22c] ;  /* 0x00022c0001af7983 */ /* 0x000e680000100800 */
[----:B------:R-:W3:Y:S01]  /*c6c0*/  LDL R238, [R1+0x1c8] ;  /* 0x0001c80001ee7983 */ /* 0x000ee20000100800 */
[----:B-1----:R-:W-:-:S03]  /*c6d0*/  IADD3 R174, P1, R173, R175, RZ ;  /* 0x000000afadae7210 */ /* 0x002fc60007f3e0ff */
[----:B------:R-:W4:Y:S01]  /*c6e0*/  LDL R175, [R1+0x228] ;  /* 0x0002280001af7983 */ /* 0x000f220000100800 */
[----:B0-----:R-:W-:Y:S01]  /*c6f0*/  PRMT R189, RZ, 0x7610, R189 ;  /* 0x00007610ffbd7816 */ /* 0x001fe200000000bd */
[----:B----4-:R-:W-:-:S05]  /*c700*/  IMAD.X R175, R172, 0x1, R175, P1 ;  /* 0x00000001acaf7824 */ /* 0x010fca00008e06af */
[----:B------:R0:W4:Y:S04]  /*c710*/  @!P0 LDG.E.U8 R189, desc[UR14][R174.64] ;  /* 0x0000000eaebd8981 */ /* 0x000128000c1e1100 */
[----:B------:R-:W0:Y:S02]  /*c720*/  LDL R175, [R1+0x20c] ;  /* 0x00020c0001af7983 */ /* 0x000e240000100800 */
[----:B0-----:R-:W-:Y:S02]  /*c730*/  IADD3 R174, P1, R173, R175, RZ ;  /* 0x000000afadae7210 */ /* 0x001fe40007f3e0ff */
[----:B------:R-:W2:Y:S01]  /*c740*/  LDL R175, [R1+0x208] ;  /* 0x0002080001af7983 */ /* 0x000ea20000100800 */
[----:B------:R-:W-:Y:S02]  /*c750*/  PRMT R188, RZ, 0x7610, R188 ;  /* 0x00007610ffbc7816 */ /* 0x000fe400000000bc */
[----:B--2---:R-:W-:-:S05]  /*c760*/  IMAD.X R175, R172, 0x1, R175, P1 ;  /* 0x00000001acaf7824 */ /* 0x004fca00008e06af */
[----:B------:R0:W2:Y:S04]  /*c770*/  @!P0 LDG.E.U8 R188, desc[UR14][R174.64] ;  /* 0x0000000eaebc8981 */ /* 0x0000a8000c1e1100 */
[----:B------:R-:W0:Y:S02]  /*c780*/  LDL R175, [R1+0x1ec] ;  /* 0x0001ec0001af7983 */ /* 0x000e240000100800 */
[----:B0-----:R-:W-:Y:S02]  /*c790*/  IADD3 R174, P1, R173, R175, RZ ;  /* 0x000000afadae7210 */ /* 0x001fe40007f3e0ff */
[----:B------:R-:W3:Y:S01]  /*c7a0*/  LDL R175, [R1+0x1e8] ;  /* 0x0001e80001af7983 */ /* 0x000ee20000100800 */
[----:B------:R-:W-:Y:S02]  /*c7b0*/  PRMT R191, RZ, 0x7610, R191 ;  /* 0x00007610ffbf7816 */ /* 0x000fe400000000bf */
        /* <DEDUP_REMOVED lines=10> */
[----:B------:R-:W2:Y:S04]  /*c860*/  LDL R238, [R1+0x168] ;  /* 0x0001680001ee7983 */ /* 0x000ea80000100800 */
[----:B------:R-:W1:Y:S02]  /*c870*/  LDL R175, [R1+0x1ac] ;  /* 0x0001ac0001af7983 */ /* 0x000e640000100800 */
[----:B-1----:R-:W-:-:S02]  /*c880*/  IADD3 R174, P1, R173, R175, RZ ;  /* 0x000000afadae7210 */ /* 0x002fc40007f3e0ff */
[----:B------:R-:W4:Y:S01]  /*c890*/  LDL R175, [R1+0x1a8] ;  /* 0x0001a80001af7983 */ /* 0x000f220000100800 */
[----:B0-----:R-:W-:Y:S02]  /*c8a0*/  PRMT R187, RZ, 0x7610, R187 ;  /* 0x00007610ffbb7816 */ /* 0x001fe400000000bb */
[----:B----4-:R-:W-:-:S05]  /*c8b0*/  IMAD.X R175, R172, 0x1, R175, P1 ;  /* 0x00000001acaf7824 */ /* 0x010fca00008e06af */
[----:B------:R0:W4:Y:S04]  /*c8c0*/  @!P0 LDG.E.U8 R187, desc[UR14][R174.64] ;  /* 0x0000000eaebb8981 */ /* 0x000128000c1e1100 */
[----:B------:R-:W0:Y:S01]  /*c8d0*/  LDL R175, [R1+0x18c] ;  /* 0x00018c0001af7983 */ /* 0x000e220000100800 */
[----:B------:R-:W-:Y:S02]  /*c8e0*/  LOP3.LUT R211, R195, 0x10, RZ, 0x3c, !PT ;  /* 0x00000010c3d37812 */ /* 0x000fe400078e3cff */
[----:B0-----:R-:W-:Y:S02]  /*c8f0*/  IADD3 R174, P1, R173, R175, RZ ;  /* 0x000000afadae7210 */ /* 0x001fe40007f3e0ff */
[----:B------:R-:W3:Y:S04]  /*c900*/  LDL R175, [R1+0x188] ;  /* 0x0001880001af7983 */ /* 0x000ee80000100800 */
[----:B------:R0:W-:Y:S02]  /*c910*/  STS.U8 [R211+UR12+0x4000], R190 ;  /* 0x004000bed3007988 */ /* 0x0001e4000800000c */
[----:B0-----:R-:W-:Y:S01]  /*c920*/  PRMT R190, RZ, 0x7610, R190 ;  /* 0x00007610ffbe7816 */ /* 0x001fe200000000be */
[----:B---3--:R-:W-:-:S05]  /*c930*/  IMAD.X R175, R172, 0x1, R175, P1 ;  /* 0x00000001acaf7824 */ /* 0x008fca00008e06af */
[----:B------:R0:W3:Y:S04]  /*c940*/  @!P0 LDG.E.U8 R190, desc[UR14][R174.64] ;  /* 0x0000000eaebe8981 */ /* 0x0000e8000c1e1100 */
[----:B------:R-:W0:Y:S01]  /*c950*/  LDL R175, [R1+0x16c] ;  /* 0x00016c0001af7983 */ /* 0x000e220000100800 */
[----:B------:R-:W-:Y:S02]  /*c960*/  PRMT R212, RZ, 0x7610, R212 ;  /* 0x00007610ffd47816 */ /* 0x000fe400000000d4 */
[----:B0-----:R-:W-:-:S05]  /*c970*/  IADD3 R174, P1, R173, R175, RZ ;  /* 0x000000afadae7210 */ /* 0x001fca0007f3e0ff */
[----:B--2---:R-:W-:Y:S01]  /*c980*/  IMAD.X R175, R172, 0x1, R238, P1 ;  /* 0x00000001acaf7824 */ /* 0x004fe200008e06ee */
[----:B------:R0:W-:Y:S04]  /*c990*/  STS.U8 [R211+UR12+0x4004], R198 ;  /* 0x004004c6d3007988 */ /* 0x0001e8000800000c */
[----:B------:R1:W2:Y:S04]  /*c9a0*/  @!P0 LDG.E.U8 R212, desc[UR14][R174.64] ;  /* 0x0000000eaed48981 */ /* 0x0002a8000c1e1100 */
[----:B------:R4:W-:Y:S04]  /*c9b0*/  STS.U8 [R211+UR12+0x4006], R199 ;  /* 0x004006c7d3007988 */ /* 0x0009e8000800000c */
[----:B------:R3:W-:Y:S04]  /*c9c0*/  STS.U8 [R211+UR12+0x4008], R200 ;  /* 0x004008c8d3007988 */ /* 0x0007e8000800000c */
[----:B------:R-:W1:Y:S04]  /*c9d0*/  LDL R175, [R1+0x14c] ;  /* 0x00014c0001af7983 */ /* 0x000e680000100800 */
[----:B------:R-:W2:Y:S01]  /*c9e0*/  LDL R238, [R1+0xec] ;  /* 0x0000ec0001ee7983 */ /* 0x000ea20000100800 */
[----:B-1----:R-:W-:-:S03]  /*c9f0*/  IADD3 R174, P1, R173, R175, RZ ;  /* 0x000000afadae7210 */ /* 0x002fc60007f3e0ff */
[----:B------:R-:W4:Y:S01]  /*ca00*/  LDL R175, [R1+0x148] ;  /* 0x0001480001af7983 */ /* 0x000f220000100800 */
[----:B0-----:R-:W-:Y:S01]  /*ca10*/  PRMT R198, RZ, 0x7610, R198 ;  /* 0x00007610ffc67816 */ /* 0x001fe200000000c6 */
[----:B----4-:R-:W-:-:S05]  /*ca20*/  IMAD.X R175, R172, 0x1, R175, P1 ;  /* 0x00000001acaf7824 */ /* 0x010fca00008e06af */
[----:B------:R0:W4:Y:S04]  /*ca30*/  @!P0 LDG.E.U8 R198, desc[UR14][R174.64] ;  /* 0x0000000eaec68981 */ /* 0x000128000c1e1100 */
[----:B------:R-:W0:Y:S02]  /*ca40*/  LDL R175, [R1+0x12c] ;  /* 0x00012c0001af7983 */ /* 0x000e240000100800 */
[----:B0-----:R-:W-:Y:S02]  /*ca50*/  IADD3 R174, P1, R173, R175, RZ ;  /* 0x000000afadae7210 */ /* 0x001fe40007f3e0ff */
[----:B------:R-:W3:Y:S01]  /*ca60*/  LDL R175, [R1+0x128] ;  /* 0x0001280001af7983 */ /* 0x000ee20000100800 */
[----:B------:R-:W-:Y:S02]  /*ca70*/  PRMT R199, RZ, 0x7610, R199 ;  /* 0x00007610ffc77816 */ /* 0x000fe400000000c7 */
[----:B---3--:R-:W-:-:S05]  /*ca80*/  IMAD.X R175, R172, 0x1, R175, P1 ;  /* 0x00000001acaf7824 */ /* 0x008fca00008e06af */
[----:B------:R0:W3:Y:S04]  /*ca90*/  @!P0 LDG.E.U8 R199, desc[UR14][R174.64] ;  /* 0x0000000eaec78981 */ /* 0x0000e8000c1e1100 */
[----:B------:R-:W0:Y:S02]  /*caa0*/  LDL R175, [R1+0x10c] ;  /* 0x00010c0001af7983 */ /* 0x000e240000100800 */
[----:B0-----:R-:W-:Y:S02]  /*cab0*/  IADD3 R174, P1, R173, R175, RZ ;  /* 0x000000afadae7210 */ /* 0x001fe40007f3e0ff */
[----:B------:R-:W2:Y:S01]  /*cac0*/  LDL R175, [R1+0x108] ;  /* 0x0001080001af7983 */ /* 0x000ea20000100800 */
[----:B------:R-:W-:Y:S02]  /*cad0*/  PRMT R200, RZ, 0x7610, R200 ;  /* 0x00007610ffc87816 */ /* 0x000fe400000000c8 */
[----:B--2---:R-:W-:-:S05]  /*cae0*/  IMAD.X R175, R172, 0x1, R175, P1 ;  /* 0x00000001acaf7824 */ /* 0x004fca00008e06af */
[----:B------:R0:W2:Y:S04]  /*caf0*/  @!P0 LDG.E.U8 R200, desc[UR14][R174.64] ;  /* 0x0000000eaec88981 */ /* 0x0000a8000c1e1100 */
[----:B------:R-:W4:Y:S01]  /*cb00*/  LDL R175, [R1+0xe8] ;  /* 0x0000e80001af7983 */ /* 0x000f220000100800 */
[----:B0-----:R-:W-:-:S03]  /*cb10*/  IADD3 R174, P1, R173, R238, RZ ;  /* 0x000000eeadae7210 */ /* 0x001fc60007f3e0ff */
[----:B------:R0:W-:Y:S04]  /*cb20*/  STS.U8 [R211+UR12+0x400a], R201 ;  /* 0x00400ac9d3007988 */ /* 0x0001e8000800000c */
[----:B------:R1:W-:Y:S04]  /*cb30*/  STS.U8 [R211+UR12+0x400c], R202 ;  /* 0x00400ccad3007988 */ /* 0x0003e8000800000c */
[----:B------:R-:W-:Y:S01]  /*cb40*/  STS.U8 [R211+UR12+0x4002], R210 ;  /* 0x004002d2d3007988 */ /* 0x000fe2000800000c */
[----:B0-----:R-:W-:-:S03]  /*cb50*/  PRMT R201, RZ, 0x7610, R201 ;  /* 0x00007610ffc97816 */ /* 0x001fc600000000c9 */
[----:B------:R0:W-:Y:S04]  /*cb60*/  STS.U8 [R211+UR12+0x400e], R203 ;  /* 0x00400ecbd3007988 */ /* 0x0001e8000800000c */
[----:B------:R-:W3:Y:S01]  /*cb70*/  LDL R238, [R1+0x88] ;  /* 0x0000880001ee7983 */ /* 0x000ee20000100800 */
[----:B----4-:R-:W-:Y:S01]  /*cb80*/  IMAD.X R175, R172, 0x1, R175, P1 ;  /* 0x00000001acaf7824 */ /* 0x010fe200008e06af */
[----:B-1----:R-:W-:Y:S02]  /*cb90*/  PRMT R202, RZ, 0x7610, R202 ;  /* 0x00007610ffca7816 */ /* 0x002fe400000000ca */
[----:B0-----:R-:W4:Y:S04]  /*cba0*/  LDL R211, [R1+0xa8] ;  /* 0x0000a80001d37983 */ /* 0x001f280000100800 */
[----:B------:R0:W2:Y:S04]  /*cbb0*/  @!P0 LDG.E.U8 R201, desc[UR14][R174.64] ;  /* 0x0000000eaec98981 */ /* 0x0000a8000c1e1100 */
[----:B------:R-:W0:Y:S02]  /*cbc0*/  LDL R175, [R1+0xcc] ;  /* 0x0000cc0001af7983 */ /* 0x000e240000100800 */
[----:B0-----:R-:W-:-:S02]  /*cbd0*/  IADD3 R174, P1, R173, R175, RZ ;  /* 0x000000afadae7210 */ /* 0x001fc40007f3e0ff */
[----:B------:R-:W3:Y:S03]  /*cbe0*/  LDL R175, [R1+0xc8] ;  /* 0x0000c80001af7983 */ /* 0x000ee60000100800 */
[----:B---3--:R-:W-:-:S05]  /*cbf0*/  IMAD.X R175, R172, 0x1, R175, P1 ;  /* 0x00000001acaf7824 */ /* 0x008fca00008e06af */
[----:B------:R0:W3:Y:S04]  /*cc00*/  @!P0 LDG.E.U8 R202, desc[UR14][R174.64] ;  /* 0x0000000eaeca8981 */ /* 0x0000e8000c1e1100 */
[----:B------:R-:W0:Y:S01]  /*cc10*/  LDL R175, [R1+0xac] ;  /* 0x0000ac0001af7983 */ /* 0x000e220000100800 */
[----:B------:R-:W-:Y:S02]  /*cc20*/  PRMT R203, RZ, 0x7610, R203 ;  /* 0x00007610ffcb7816 */ /* 0x000fe400000000cb */
[----:B0-----:R-:W-:-:S05]  /*cc30*/  IADD3 R174, P1, R173, R175, RZ ;  /* 0x000000afadae7210 */ /* 0x001fca0007f3e0ff */
[----:B----4-:R-:W-:-:S05]  /*cc40*/  IMAD.X R175, R172, 0x1, R211, P1 ;  /* 0x00000001acaf7824 */ /* 0x010fca00008e06d3 */
[----:B------:R0:W4:Y:S04]  /*cc50*/  @!P0 LDG.E.U8 R203, desc[UR14][R174.64] ;  /* 0x0000000eaecb8981 */ /* 0x000128000c1e1100 */
[----:B------:R-:W0:Y:S01]  /*cc60*/  LDL R175, [R1+0x8c] ;  /* 0x00008c0001af7983 */ /* 0x000e220000100800 */
[----:B------:R-:W-:-:S05]  /*cc70*/  LOP3.LUT R211, R195, 0x20, RZ, 0x3c, !PT ;  /* 0x00000020c3d37812 */ /* 0x000fca00078e3cff */
[----:B------:R1:W-:Y:S02]  /*cc80*/  STS.U8 [R211+UR12+0x4000], R204 ;  /* 0x004000ccd3007988 */ /* 0x0003e4000800000c */
[----:B-1----:R-:W-:Y:S02]  /*cc90*/  PRMT R204, RZ, 0x7610, R204 ;  /* 0x00007610ffcc7816 */ /* 0x002fe400000000cc */
[----:B0-----:R-:W-:-:S05]  /*cca0*/  IADD3 R174, P1, R173, R175, RZ ;  /* 0x000000afadae7210 */ /* 0x001fca0007f3e0ff */
[----:B------:R-:W-:Y:S01]  /*ccb0*/  IMAD.X R175, R172, 0x1, R238, P1 ;  /* 0x00000001acaf7824 */ /* 0x000fe200008e06ee */
[----:B------:R0:W-:Y:S04]  /*ccc0*/  STS.U8 [R211+UR12+0x4002], R205 ;  /* 0x004002cdd3007988 */ /* 0x0001e8000800000c */
[----:B------:R1:W4:Y:S04]  /*ccd0*/  @!P0 LDG.E.U8 R204, desc[UR14][R174.64] ;  /* 0x0000000eaecc8981 */ /* 0x000328000c1e1100 */
[----:B------:R2:W-:Y:S04]  /*cce0*/  STS.U8 [R211+UR12+0x4004], R206 ;  /* 0x004004ced3007988 */ /* 0x0005e8000800000c */
[----:B------:R3:W-:Y:S04]  /*ccf0*/  STS.U8 [R211+UR12+0x4006], R207 ;  /* 0x004006cfd3007988 */ /* 0x0007e8000800000c */
[----:B------:R-:W1:Y:S04]  /*cd00*/  LDL R175, [R1+0x6c] ;  /* 0x00006c0001af7983 */ /* 0x000e680000100800 */
[----:B------:R-:W4:Y:S01]  /*cd10*/  LDL R238, [R1+0x8] ;  /* 0x0000080001ee7983 */ /* 0x000f220000100800 */
[----:B-1----:R-:W-:-:S03]  /*cd20*/  IADD3 R174, P1, R173, R175, RZ ;  /* 0x000000afadae7210 */ /* 0x002fc60007f3e0ff */
[----:B------:R-:W2:Y:S01]  /*cd30*/  LDL R175, [R1+0x68] ;  /* 0x0000680001af7983 */ /* 0x000ea20000100800 */
[----:B0-----:R-:W-:Y:S01]  /*cd40*/  PRMT R205, RZ, 0x7610, R205 ;  /* 0x00007610ffcd7816 */ /* 0x001fe200000000cd */
        /* <DEDUP_REMOVED lines=10> */
[----:B------:R-:W4:Y:S01]  /*cdf0*/  LDL R175, [R1+0x28] ;  /* 0x0000280001af7983 */ /* 0x000f220000100800 */
[----:B------:R-:W-:Y:S02]  /*ce00*/  PRMT R207, RZ, 0x7610, R207 ;  /* 0x00007610ffcf7816 */ /* 0x000fe400000000cf */
[----:B----4-:R-:W-:-:S05]  /*ce10*/  IMAD.X R175, R172, 0x1, R175, P1 ;  /* 0x00000001acaf7824 */ /* 0x010fca00008e06af */
[----:B------:R0:W4:Y:S04]  /*ce20*/  @!P0 LDG.E.U8 R207, desc[UR14][R174.64] ;  /* 0x0000000eaecf8981 */ /* 0x000128000c1e1100 */
[----:B------:R-:W0:Y:S04]  /*ce30*/  LDL R175, [R1+0xc] ;  /* 0x00000c0001af7983 */ /* 0x000e280000100800 */
[----:B------:R1:W-:Y:S04]  /*ce40*/  STS.U8 [R211+UR12+0x4008], R208 ;  /* 0x004008d0d3007988 */ /* 0x0003e8000800000c */
[----:B------:R2:W-:Y:S04]  /*ce50*/  STS.U8 [R211+UR12+0x400a], R209 ;  /* 0x00400ad1d3007988 */ /* 0x0005e8000800000c */
[----:B------:R-:W-:Y:S04]  /*ce60*/  STS.U8 [R211+UR12+0x400c], R197 ;  /* 0x00400cc5d3007988 */ /* 0x000fe8000800000c */
[----:B------:R3:W-:Y:S04]  /*ce70*/  STS.U8 [R211+UR12+0x400e], R196 ;  /* 0x00400ec4d3007988 */ /* 0x0007e8000800000c */
[----:B------:R-:W-:Y:S01]  /*ce80*/  STL [R1+0x58c], R247 ;  /* 0x00058cf701007387 */ /* 0x000fe20000100800 */
[----:B-1----:R-:W-:-:S02]  /*ce90*/  PRMT R208, RZ, 0x7610, R208 ;  /* 0x00007610ffd07816 */ /* 0x002fc400000000d0 */
[----:B--2---:R-:W-:Y:S02]  /*cea0*/  PRMT R209, RZ, 0x7610, R209 ;  /* 0x00007610ffd17816 */ /* 0x004fe400000000d1 */
[----:B------:R-:W-:Y:S02]  /*ceb0*/  PRMT R210, RZ, 0x7610, R210 ;  /* 0x00007610ffd27816 */ /* 0x000fe400000000d2 */
[----:B---3--:R-:W-:Y:S02]  /*cec0*/  PRMT R211, RZ, 0x7610, R211 ;  /* 0x00007610ffd37816 */ /* 0x008fe400000000d3 */
[----:B------:R-:W-:Y:S02]  /*ced0*/  PRMT R197, RZ, 0x7610, R197 ;  /* 0x00007610ffc57816 */ /* 0x000fe400000000c5 */
[----:B------:R-:W-:Y:S02]  /*cee0*/  PRMT R196, RZ, 0x7610, R196 ;  /* 0x00007610ffc47816 */ /* 0x000fe400000000c4 */
[----:B0-----:R-:W-:-:S05]  /*cef0*/  IADD3 R174, P1, R173, R175, RZ ;  /* 0x000000afadae7210 */ /* 0x001fca0007f3e0ff */
[----:B------:R-:W-:Y:S01]  /*cf00*/  IMAD.X R175, R172, 0x1, R238, P1 ;  /* 0x00000001acaf7824 */ /* 0x000fe200008e06ee */
[----:B------:R-:W-:-:S04]  /*cf10*/  LOP3.LUT R238, R195, 0x30, RZ, 0x3c, !PT ;  /* 0x00000030c3ee7812 */ /* 0x000fc800078e3cff */
[----:B------:R0:W2:Y:S04]  /*cf20*/  @!P0 LDG.E.U8 R208, desc[UR14][R174.64] ;  /* 0x0000000eaed08981 */ /* 0x0000a8000c1e1100 */
[----:B------:R1:W-:Y:S04]  /*cf30*/  STS.U8 [R238+UR12+0x4008], R185 ;  /* 0x004008b9ee007988 */ /* 0x0003e8000800000c */
[----:B-1----:R-:W3:Y:S04]  /*cf40*/  LDL R185, [R1+0x2c4] ;  /* 0x0002c40001b97983 */ /* 0x002ee80000100800 */
[----:B------:R1:W-:Y:S04]  /*cf50*/  STS.U8 [R238+UR12+0x400c], R183 ;  /* 0x00400cb7ee007988 */ /* 0x0003e8000800000c */
[----:B-1----:R-:W4:Y:S01]  /*cf60*/  LDL R183, [R1+0x2a4] ;  /* 0x0002a40001b77983 */ /* 0x002f220000100800 */
[----:B0-----:R-:W-:-:S05]  /*cf70*/  IADD3 R174, P1, R173, R248, RZ ;  /* 0x000000f8adae7210 */ /* 0x001fca0007f3e0ff */
[----:B------:R-:W-:Y:S01]  /*cf80*/  IMAD.X R175, R172, 0x1, R247, P1 ;  /* 0x00000001acaf7824 */ /* 0x000fe200008e06f7 */
[----:B------:R-:W-:Y:S01]  /*cf90*/  PRMT R195, RZ, 0x7610, R195 ;  /* 0x00007610ffc37816 */ /* 0x000fe200000000c3 */
[----:B------:R0:W-:Y:S04]  /*cfa0*/  STS.U8 [R238+UR12+0x4000], R194 ;  /* 0x004000c2ee007988 */ /* 0x0001e8000800000c */
[----:B------:R1:W2:Y:S04]  /*cfb0*/  @!P0 LDG.E.U8 R209, desc[UR14][R174.64] ;  /* 0x0000000eaed18981 */ /* 0x0002a8000c1e1100 */
[----:B------:R0:W-:Y:S04]  /*cfc0*/  STS.U8 [R238+UR12+0x4002], R193 ;  /* 0x004002c1ee007988 */ /* 0x0001e8000800000c */
[----:B------:R0:W-:Y:S01]  /*cfd0*/  STS.U8 [R238+UR12+0x4004], R192 ;  /* 0x004004c0ee007988 */ /* 0x0001e2000800000c */
[----:B-1----:R-:W-:-:S03]  /*cfe0*/  IADD3 R174, P1, R173, R240, RZ ;  /* 0x000000f0adae7210 */ /* 0x002fc60007f3e0ff */
[----:B------:R1:W-:Y:S02]  /*cff0*/  STS.U8 [R238+UR12+0x4006], R186 ;  /* 0x004006baee007988 */ /* 0x0003e4000800000c */
[----:B------:R-:W-:Y:S02]  /*d000*/  IMAD.X R175, R172, 0x1, R239, P1 ;  /* 0x00000001acaf7824 */ /* 0x000fe400008e06ef */
[----:B------:R-:W2:Y:S04]  /*d010*/  LDL R247, [R1+0x280] ;  /* 0x0002800001f77983 */ /* 0x000ea80000100800 */
[----:B------:R0:W2:Y:S02]  /*d020*/  @!P0 LDG.E.U8 R210, desc[UR14][R174.64] ;  /* 0x0000000eaed28981 */ /* 0x0000a4000c1e1100 */
[----:B0-----:R-:W-:-:S05]  /*d030*/  IADD3 R174, P1, R173, R231, RZ ;  /* 0x000000e7adae7210 */ /* 0x001fca0007f3e0ff */
[----:B------:R-:W-:-:S05]  /*d040*/  IMAD.X R175, R172, 0x1, R230, P1 ;  /* 0x00000001acaf7824 */ /* 0x000fca00008e06e6 */
        /* <DEDUP_REMOVED lines=9> */
[----:B------:R0:W2:Y:S01]  /*d0e0*/  @!P0 LDG.E.U8 R195, desc[UR14][R174.64] ;  /* 0x0000000eaec38981 */ /* 0x0000a2000c1e1100 */
[----:B------:R-:W-:Y:S02]  /*d0f0*/  PRMT R194, RZ, 0x7610, R194 ;  /* 0x00007610ffc27816 */ /* 0x000fe400000000c2 */
        /* <DEDUP_REMOVED lines=11> */
[----:B-1----:R-:W-:-:S03]  /*d1b0*/  PRMT R186, RZ, 0x7610, R186 ;  /* 0x00007610ffba7816 */ /* 0x002fc600000000ba */
[----:B------:R0:W-:Y:S04]  /*d1c0*/  STL [R1+0x51c], R0 ;  /* 0x00051c0001007387 */ /* 0x0001e80000100800 */
[----:B------:R-:W-:Y:S04]  /*d1d0*/  STS.U8 [R238+UR12+0x400a], R181 ;  /* 0x00400ab5ee007988 */ /* 0x000fe8000800000c */
[----:B------:R1:W-:Y:S01]  /*d1e0*/  STS.U8 [R238+UR12+0x400e], R180 ;  /* 0x00400eb4ee007988 */ /* 0x0003e2000800000c */
[----:B---3--:R-:W-:-:S05]  /*d1f0*/  IADD3 R174, P1, R173, R185, RZ ;  /* 0x000000b9adae7210 */ /* 0x008fca0007f3e0ff */
[----:B------:R-:W-:Y:S02]  /*d200*/  IMAD.X R175, R172, 0x1, R0, P1 ;  /* 0x00000001acaf7824 */ /* 0x000fe400008e0600 */
[----:B0-----:R-:W3:Y:S04]  /*d210*/  LDL R0, [R1+0x264] ;  /* 0x0002640001007983 */ /* 0x001ee80000100800 */
[----:B------:R4:W3:Y:S04]  /*d220*/  @!P0 LDG.E.U8 R186, desc[UR14][R174.64] ;  /* 0x0000000eaeba8981 */ /* 0x0008e8000c1e1100 */
[----:B-1----:R-:W3:Y:S01]  /*d230*/  LDL.LU R238, [R1+0x2b8] ;  /* 0x0002b80001ee7983 */ /* 0x002ee20000300800 */
[----:B----4-:R-:W-:-:S03]  /*d240*/  IADD3 R174, P1, R173, R183, RZ ;  /* 0x000000b7adae7210 */ /* 0x010fc60007f3e0ff */
[----:B------:R-:W4:Y:S02]  /*d250*/  LDL R183, [R1+0x240] ;  /* 0x0002400001b77983 */ /* 0x000f240000100800 */
[----:B------:R-:W-:Y:S02]  /*d260*/  IMAD.X R175, R172, 0x1, R2, P1 ;  /* 0x00000001acaf7824 */ /* 0x000fe400008e0602 */
[----:B------:R0:W-:Y:S04]  /*d270*/  STL [R1+0x520], R2 ;  /* 0x0005200201007387 */ /* 0x0001e80000100800 */
[----:B0-----:R-:W2:Y:S01]  /*d280*/  LDL R2, [R1+0x284] ;  /* 0x0002840001027983 */ /* 0x001ea20000100800 */
[----:B------:R-:W-:-:S06]  /*d290*/  PRMT R181, RZ, 0x7610, R181 ;  /* 0x00007610ffb57816 */ /* 0x000fcc00000000b5 */
[----:B------:R2:W4:Y:S01]  /*d2a0*/  @!P0 LDG.E.U8 R181, desc[UR14][R174.64] ;  /* 0x0000000eaeb58981 */ /* 0x000522000c1e1100 */
[----:B------:R-:W-:Y:S01]  /*d2b0*/  PRMT R180, RZ, 0x7610, R180 ;  /* 0x00007610ffb47816 */ /* 0x000fe200000000b4 */
[----:B------:R-:W0:Y:S01]  /*d2c0*/  S2R R185, SR_TID.X ;  /* 0x0000000000b97919 */ /* 0x000e220000002100 */
[----:B--2---:R-:W-:Y:S02]  /*d2d0*/  IADD3 R174, P1, R173, R2, RZ ;  /* 0x00000002adae7210 */ /* 0x004fe40007f3e0ff */
[----:B0-----:R-:W-:Y:S01]  /*d2e0*/  LOP3.LUT R185, R185, 0x7f, RZ, 0xc0, !PT ;  /* 0x0000007fb9b97812 */ /* 0x001fe200078ec0ff */
[----:B------:R-:W2:Y:S02]  /*d2f0*/  LDL R2, [R1+0x204] ;  /* 0x0002040001027983 */ /* 0x000ea40000100800 */
[----:B------:R-:W-:Y:S02]  /*d300*/  IMAD.X R175, R172, 0x1, R247, P1 ;  /* 0x00000001acaf7824 */ /* 0x000fe400008e06f7 */
[----:B------:R0:W-:Y:S04]  /*d310*/  STS.U8 [R185+UR12], R179 ;  /* 0x000000b3b9007988 */ /* 0x0001e8000800000c */
[----:B------:R3:W2:Y:S04]  /*d320*/  @!P0 LDG.E.U8 R180, desc[UR14][R174.64] ;  /* 0x0000000eaeb48981 */ /* 0x0006a8000c1e1100 */
[----:B------:R1:W-:Y:S04]  /*d330*/  STS.U8 [R185+UR12+0x200], R178 ;  /* 0x000200b2b9007988 */ /* 0x0003e8000800000c */
[----:B------:R-:W2:Y:S04]  /*d340*/  LDL R247, [R1+0x220] ;  /* 0x0002200001f77983 */ /* 0x000ea80000100800 */
[----:B------:R-:W4:Y:S01]  /*d350*/  LDL R175, [R1+0x260] ;  /* 0x0002600001af7983 */ /* 0x000f220000100800 */
[----:B---3--:R-:W-:-:S02]  /*d360*/  IADD3 R174, P1, R173, R0, RZ ;  /* 0x00000000adae7210 */ /* 0x008fc40007f3e0ff */
[----:B0-----:R-:W-:Y:S01]  /*d370*/  PRMT R179, RZ, 0x7610, R179 ;  /* 0x00007610ffb37816 */ /* 0x001fe200000000b3 */
[----:B------:R-:W3:Y:S02]  /*d380*/  LDL R0, [R1+0x200] ;  /* 0x0002000001007983 */ /* 0x000ee40000100800 */
[----:B----4-:R-:W-:-:S05]  /*d390*/  IMAD.X R175, R172, 0x1, R175, P1 ;  /* 0x00000001acaf7824 */ /* 0x010fca00008e06af */
[----:B------:R0:W4:Y:S04]  /*d3a0*/  @!P0 LDG.E.U8 R179, desc[UR14][R174.64] ;  /* 0x0000000eaeb38981 */ /* 0x000128000c1e1100 */
[----:B------:R-:W0:Y:S01]  /*d3b0*/  LDL R175, [R1+0x244] ;  /* 0x0002440001af7983 */ /* 0x000e220000100800 */
[----:B-1----:R-:W-:Y:S02]  /*d3c0*/  PRMT R178, RZ, 0x7610, R178 ;  /* 0x00007610ffb27816 */ /* 0x002fe400000000b2 */
[----:B0-----:R-:W-:-:S05]  /*d3d0*/  IADD3 R174, P1, R173, R175, RZ ;  /* 0x000000afadae7210 */ /* 0x001fca0007f3e0ff */
[----:B------:R-:W-:Y:S02]  /*d3e0*/  IMAD.X R175, R172, 0x1, R183, P1 ;  /* 0x00000001acaf7824 */ /* 0x000fe400008e06b7 */
[----:B------:R-:W4:Y:S04]  /*d3f0*/  LDL R183, [R1+0x1e4] ;  /* 0x0001e40001b77983 */ /* 0x000f280000100800 */
[----:B------:R0:W4:Y:S04]  /*d400*/  @!P0 LDG.E.U8 R178, desc[UR14][R174.64] ;  /* 0x0000000eaeb28981 */ /* 0x000128000c1e1100 */
[----:B------:R-:W0:Y:S04]  /*d410*/  LDL R175, [R1+0x224] ;  /* 0x0002240001af7983 */ /* 0x000e280000100800 */
[----:B------:R1:W-:Y:S02]  /*d420*/  STS.U8 [R185+UR12+0x400], R177 ;  /* 0x000400b1b9007988 */ /* 0x0003e4000800000c */
[----:B-1----:R-:W-:-:S02]  /*d430*/  PRMT R177, RZ, 0x7610, R177 ;  /* 0x00007610ffb17816 */ /* 0x002fc400000000b1 */
[----:B------:R-:W-:Y:S01]  /*d440*/  STS.U8 [R185+UR12+0x800], R182 ;  /* 0x000800b6b9007988 */ /* 0x000fe2000800000c */
[----:B0-----:R-:W-:-:S05]  /*d450*/  IADD3 R174, P1, R173, R175, RZ ;  /* 0x000000afadae7210 */ /* 0x001fca0007f3e0ff */
[----:B--2---:R-:W-:Y:S01]  /*d460*/  IMAD.X R175, R172, 0x1, R247, P1 ;  /* 0x00000001acaf7824 */ /* 0x004fe200008e06f7 */
[----:B------:R0:W-:Y:S04]  /*d470*/  STS.U8 [R185+UR12+0x600], R176 ;  /* 0x000600b0b9007988 */ /* 0x0001e8000800000c */
[----:B------:R1:W2:Y:S04]  /*d480*/  @!P0 LDG.E.U8 R177, desc[UR14][R174.64] ;  /* 0x0000000eaeb18981 */ /* 0x0002a8000c1e1100 */
[----:B------:R4:W-:Y:S04]  /*d490*/  STS.U8 [R185+UR12+0xa00], R189 ;  /* 0x000a00bdb9007988 */ /* 0x0009e8000800000c */
[----:B------:R-:W2:Y:S01]  /*d4a0*/  LDL R247, [R1+0x1a0] ;  /* 0x0001a00001f77983 */ /* 0x000ea20000100800 */
[----:B-1----:R-:W-:-:S02]  /*d4b0*/  IADD3 R174, P1, R173, R2, RZ ;  /* 0x00000002adae7210 */ /* 0x002fc40007f3e0ff */
[----:B0-----:R-:W-:Y:S01]  /*d4c0*/  PRMT R176, RZ, 0x7610, R176 ;  /* 0x00007610ffb07816 */ /* 0x001fe200000000b0 */
[----:B------:R-:W2:Y:S02]  /*d4d0*/  LDL R2, [R1+0x184] ;  /* 0x0001840001027983 */ /* 0x000ea40000100800 */
[C---:B---3--:R-:W-:Y:S01]  /*d4e0*/  IMAD.X R175, R172.reuse, 0x1, R0, P1 ;  /* 0x00000001acaf7824 */ /* 0x048fe200008e0600 */
[----:B----4-:R-:W-:Y:S01]  /*d4f0*/  IADD3 R182, P1, R173, R183, RZ ;  /* 0x000000b7adb67210 */ /* 0x010fe20007f3e0ff */
[----:B------:R-:W3:Y:S04]  /*d500*/  LDL R189, [R1+0x1a4] ;  /* 0x0001a40001bd7983 */ /* 0x000ee80000100800 */
[----:B------:R-:W4:Y:S04]  /*d510*/  LDL R183, [R1+0x1e0] ;  /* 0x0001e00001b77983 */ /* 0x000f280000100800 */
[----:B------:R0:W2:Y:S04]  /*d520*/  @!P0 LDG.E.U8 R176, desc[UR14][R174.64] ;  /* 0x0000000eaeb08981 */ /* 0x0000a8000c1e1100 */
[----:B------:R-:W2:Y:S01]  /*d530*/  LDL R0, [R1+0x180] ;  /* 0x0001800001007983 */ /* 0x000ea20000100800 */
[----:B0-----:R-:W-:Y:S01]  /*d540*/  PRMT R175, RZ, 0x7610, R175 ;  /* 0x00007610ffaf7816 */ /* 0x001fe200000000af */
[----:B----4-:R-:W-:-:S05]  /*d550*/  IMAD.X R183, R172, 0x1, R183, P1 ;  /* 0x00000001acb77824 */ /* 0x010fca00008e06b7 */
[----:B------:R0:W4:Y:S04]  /*d560*/  @!P0 LDG.E.U8 R175, desc[UR14][R182.64] ;  /* 0x0000000eb6af8981 */ /* 0x000128000c1e1100 */
[----:B------:R-:W0:Y:S02]  /*d570*/  LDL R183, [R1+0x1c4] ;  /* 0x0001c40001b77983 */ /* 0x000e240000100800 */
[----:B0-----:R-:W-:Y:S02]  /*d580*/  IADD3 R182, P1, R173, R183, RZ ;  /* 0x000000b7adb67210 */ /* 0x001fe40007f3e0ff */
[----:B------:R-:W3:Y:S01]  /*d590*/  LDL R183, [R1+0x1c0] ;  /* 0x0001c00001b77983 */ /* 0x000ee20000100800 */
[----:B------:R-:W-:-:S03]  /*d5a0*/  PRMT R174, RZ, 0x7610, R174 ;  /* 0x00007610ffae7816 */ /* 0x000fc600000000ae */
[----:B------:R0:W-:Y:S01]  /*d5b0*/  STS.U8 [R185+UR12+0xc00], R188 ;  /* 0x000c00bcb9007988 */ /* 0x0001e2000800000c */
[----:B---3--:R-:W-:Y:S01]  /*d5c0*/  IMAD.X R183, R172, 0x1, R183, P1 ;  /* 0x00000001acb77824 */ /* 0x008fe200008e06b7 */
[----:B0-----:R-:W-:-:S04]  /*d5d0*/  IADD3 R188, P1, R173, R189, RZ ;  /* 0x000000bdadbc7210 */ /* 0x001fc80007f3e0ff */
[----:B------:R0:W3:Y:S01]  /*d5e0*/  @!P0 LDG.E.U8 R174, desc[UR14][R182.64] ;  /* 0x0000000eb6ae8981 */ /* 0x0000e2000c1e1100 */
[----:B--2---:R-:W-:-:S03]  /*d5f0*/  IMAD.X R189, R172, 0x1, R247, P1 ;  /* 0x00000001acbd7824 */ /* 0x004fc600008e06f7 */
[----:B------:R1:W-:Y:S04]  /*d600*/  STS.U8 [R185+UR12+0x1000], R184 ;  /* 0x001000b8b9007988 */ /* 0x0003e8000800000c */
[----:B------:R2:W-:Y:S01]  /*d610*/  STS.U8 [R185+UR12+0xe00], R191 ;  /* 0x000e00bfb9007988 */ /* 0x0005e2000800000c */
[----:B0-----:R-:W-:Y:S02]  /*d620*/  PRMT R182, RZ, 0x7610, R182 ;  /* 0x00007610ffb67816 */ /* 0x001fe400000000b6 */
[----:B------:R-:W-:Y:S01]  /*d630*/  PRMT R183, RZ, 0x7610, R183 ;  /* 0x00007610ffb77816 */ /* 0x000fe200000000b7 */
[----:B------:R-:W4:Y:S04]  /*d640*/  LDL R247, [R1+0x120] ;  /* 0x0001200001f77983 */ /* 0x000f280000100800 */
[----:B------:R0:W3:Y:S01]  /*d650*/  @!P0 LDG.E.U8 R182, desc[UR14][R188.64] ;  /* 0x0000000ebcb68981 */ /* 0x0000e2000c1e1100 */
[----:B-1----:R-:W-:-:S03]  /*d660*/  PRMT R184, RZ, 0x7610, R184 ;  /* 0x00007610ffb87816 */ /* 0x002fc600000000b8 */
[----:B--2---:R-:W2:Y:S01]  /*d670*/  LDL R191, [R1+0x124] ;  /* 0x0001240001bf7983 */ /* 0x004ea20000100800 */
[----:B0-----:R-:W-:-:S03]  /*d680*/  IADD3 R188, P1, R173, R2, RZ ;  /* 0x00000002adbc7210 */ /* 0x001fc60007f3e0ff */
[----:B------:R-:W3:Y:S02]  /*d690*/  LDL R2, [R1+0x104] ;  /* 0x0001040001027983 */ /* 0x000ee40000100800 */
[----:B------:R-:W-:Y:S02]  /*d6a0*/  IMAD.X R189, R172, 0x1, R0, P1 ;  /* 0x00000001acbd7824 */ /* 0x000fe400008e0600 */
[----:B------:R-:W3:Y:S04]  /*d6b0*/  LDL R0, [R1+0x100] ;  /* 0x0001000001007983 */ /* 0x000ee80000100800 */
[----:B------:R0:W3:Y:S04]  /*d6c0*/  @!P0 LDG.E.U8 R183, desc[UR14][R188.64] ;  /* 0x0000000ebcb78981 */ /* 0x0000e8000c1e1100 */
[----:B------:R-:W0:Y:S02]  /*d6d0*/  LDL R189, [R1+0x164] ;  /* 0x0001640001bd7983 */ /* 0x000e240000100800 */
[----:B0-----:R-:W-:-:S02]  /*d6e0*/  IADD3 R188, P1, R173, R189, RZ ;  /* 0x000000bdadbc7210 */ /* 0x001fc40007f3e0ff */
[----:B------:R-:W4:Y:S03]  /*d6f0*/  LDL R189, [R1+0x160] ;  /* 0x0001600001bd7983 */ /* 0x000f260000100800 */
[----:B----4-:R-:W-:-:S05]  /*d700*/  IMAD.X R189, R172, 0x1, R189, P1 ;  /* 0x00000001acbd7824 */ /* 0x010fca00008e06bd */
[----:B------:R0:W4:Y:S04]  /*d710*/  @!P0 LDG.E.U8 R184, desc[UR14][R188.64] ;  /* 0x0000000ebcb88981 */ /* 0x000128000c1e1100 */
[----:B------:R-:W0:Y:S02]  /*d720*/  LDL R189, [R1+0x144] ;  /* 0x0001440001bd7983 */ /* 0x000e240000100800 */
[C---:B0-----:R-:W-:Y:S02]  /*d730*/  IADD3 R188, P1, R173.reuse, R189, RZ ;  /* 0x000000bdadbc7210 */ /* 0x041fe40007f3e0ff */
[----:B------:R-:W2:Y:S04]  /*d740*/  LDL R189, [R1+0x140] ;  /* 0x0001400001bd7983 */ /* 0x000ea80000100800 */
[----:B------:R0:W-:Y:S04]  /*d750*/  STS.U8 [R185+UR12+0x1200], R187 ;  /* 0x001200bbb9007988 */ /* 0x0001e8000800000c */
[----:B------:R1:W-:Y:S01]  /*d760*/  STS.U8 [R185+UR12+0x1400], R190 ;  /* 0x001400beb9007988 */ /* 0x0003e2000800000c */
[----:B0-----:R-:W-:Y:S01]  /*d770*/  PRMT R187, RZ, 0x7610, R187 ;  /* 0x00007610ffbb7816 */ /* 0x001fe200000000bb */
[----:B--2---:R-:W-:Y:S01]  /*d780*/  IMAD.X R189, R172, 0x1, R189, P1 ;  /* 0x00000001acbd7824 */ /* 0x004fe200008e06bd */
[----:B-1----:R-:W-:-:S04]  /*d790*/  IADD3 R190, P1, R173, R191, RZ ;  /* 0x000000bfadbe7210 */ /* 0x002fc80007f3e0ff */
[----:B------:R0:W2:Y:S01]  /*d7a0*/  @!P0 LDG.E.U8 R187, desc[UR14][R188.64] ;  /* 0x0000000ebcbb8981 */ /* 0x0000a2000c1e1100 */
[----:B------:R-:W-:-:S03]  /*d7b0*/  IMAD.X R191, R172, 0x1, R247, P1 ;  /* 0x00000001acbf7824 */ /* 0x000fc600008e06f7 */
[----:B------:R1:W-:Y:S04]  /*d7c0*/  STS.U8 [R185+UR12+0x1800], R198 ;  /* 0x001800c6b9007988 */ /* 0x0003e8000800000c */
[----:B------:R4:W-:Y:S01]  /*d7d0*/  STS.U8 [R185+UR12+0x1a00], R199 ;  /* 0x001a00c7b9007988 */ /* 0x0009e2000800000c */
[----:B0-----:R-:W-:Y:S02]  /*d7e0*/  PRMT R188, RZ, 0x7610, R188 ;  /* 0x00007610ffbc7816 */ /* 0x001fe400000000bc */
[----:B------:R-:W-:Y:S01]  /*d7f0*/  PRMT R189, RZ, 0x7610, R189 ;  /* 0x00007610ffbd7816 */ /* 0x000fe200000000bd */
[----:B------:R-:W2:Y:S04]  /*d800*/  LDL R247, [R1+0xa0] ;  /* 0x0000a00001f77983 */ /* 0x000ea80000100800 */
[----:B------:R3:W2:Y:S02]  /*d810*/  @!P0 LDG.E.U8 R188, desc[UR14][R190.64] ;  /* 0x0000000ebebc8981 */ /* 0x0006a4000c1e1100 */
[----:B---3--:R-:W-:-:S02]  /*d820*/  IADD3 R190, P1, R173, R2, RZ ;  /* 0x00000002adbe7210 */ /* 0x008fc40007f3e0ff */
[----:B-1----:R-:W-:Y:S01]  /*d830*/  PRMT R198, RZ, 0x7610, R198 ;  /* 0x00007610ffc67816 */ /* 0x002fe200000000c6 */
[----:B------:R-:W3:Y:S02]  /*d840*/  LDL R2, [R1+0x84] ;  /* 0x0000840001027983 */ /* 0x000ee40000100800 */
[----:B------:R-:W-:Y:S01]  /*d850*/  IMAD.X R191, R172, 0x1, R0, P1 ;  /* 0x00000001acbf7824 */ /* 0x000fe200008e0600 */
[----:B----4-:R-:W-:Y:S01]  /*d860*/  PRMT R199, RZ, 0x7610, R199 ;  /* 0x00007610ffc77816 */ /* 0x010fe200000000c7 */
[----:B------:R-:W4:Y:S04]  /*d870*/  LDL R0, [R1+0x80] ;  /* 0x0000800001007983 */ /* 0x000f280000100800 */
[----:B------:R0:W4:Y:S04]  /*d880*/  @!P0 LDG.E.U8 R189, desc[UR14][R190.64] ;  /* 0x0000000ebebd8981 */ /* 0x000128000c1e1100 */
[----:B------:R-:W0:Y:S02]  /*d890*/  LDL R191, [R1+0xe4] ;  /* 0x0000e40001bf7983 */ /* 0x000e240000100800 */
[----:B0-----:R-:W-:-:S02]  /*d8a0*/  IADD3 R190, P1, R173, R191, RZ ;  /* 0x000000bfadbe7210 */ /* 0x001fc40007f3e0ff */
[----:B------:R-:W2:Y:S03]  /*d8b0*/  LDL R191, [R1+0xe0] ;  /* 0x0000e00001bf7983 */ /* 0x000ea60000100800 */
[----:B--2---:R-:W-:-:S05]  /*d8c0*/  IMAD.X R191, R172, 0x1, R191, P1 ;  /* 0x00000001acbf7824 */ /* 0x004fca00008e06bf */
[----:B------:R0:W2:Y:S04]  /*d8d0*/  @!P0 LDG.E.U8 R198, desc[UR14][R190.64] ;  /* 0x0000000ebec68981 */ /* 0x0000a8000c1e1100 */
[----:B------:R-:W0:Y:S02]  /*d8e0*/  LDL R191, [R1+0xc4] ;  /* 0x0000c40001bf7983 */ /* 0x000e240000100800 */
[----:B0-----:R-:W-:Y:S02]  /*d8f0*/  IADD3 R190, P1, R173, R191, RZ ;  /* 0x000000bfadbe7210 */ /* 0x001fe40007f3e0ff */
[----:B------:R-:W3:Y:S03]  /*d900*/  LDL R191, [R1+0xc0] ;  /* 0x0000c00001bf7983 */ /* 0x000ee60000100800 */
[----:B---3--:R-:W-:-:S05]  /*d910*/  IMAD.X R191, R172, 0x1, R191, P1 ;  /* 0x00000001acbf7824 */ /* 0x008fca00008e06bf */
[----:B------:R0:W3:Y:S04]  /*d920*/  @!P0 LDG.E.U8 R199, desc[UR14][R190.64] ;  /* 0x0000000ebec78981 */ /* 0x0000e8000c1e1100 */
[----:B------:R-:W0:Y:S04]  /*d930*/  LDL R191, [R1+0xa4] ;  /* 0x0000a40001bf7983 */ /* 0x000e280000100800 */
[----:B------:R1:W-:Y:S02]  /*d940*/  STS.U8 [R185+UR12+0x1c00], R200 ;  /* 0x001c00c8b9007988 */ /* 0x0003e4000800000c */
[----:B-1----:R-:W-:-:S02]  /*d950*/  PRMT R200, RZ, 0x7610, R200 ;  /* 0x00007610ffc87816 */ /* 0x002fc400000000c8 */
[----:B------:R1:W-:Y:S02]  /*d960*/  STS.U8 [R185+UR12+0x1e00], R201 ;  /* 0x001e00c9b9007988 */ /* 0x0003e4000800000c */
[----:B-1----:R-:W-:Y:S02]  /*d970*/  PRMT R201, RZ, 0x7610, R201 ;  /* 0x00007610ffc97816 */ /* 0x002fe400000000c9 */
[----:B0-----:R-:W-:-:S05]  /*d980*/  IADD3 R190, P1, R173, R191, RZ ;  /* 0x000000bfadbe7210 */ /* 0x001fca0007f3e0ff */
[----:B------:R-:W-:-:S05]  /*d990*/  IMAD.X R191, R172, 0x1, R247, P1 ;  /* 0x00000001acbf7824 */ /* 0x000fca00008e06f7 */
[----:B------:R0:W3:Y:S02]  /*d9a0*/  @!P0 LDG.E.U8 R200, desc[UR14][R190.64] ;  /* 0x0000000ebec88981 */ /* 0x0000e4000c1e1100 */
[C---:B0-----:R-:W-:Y:S02]  /*d9b0*/  IADD3 R190, P1, R173.reuse, R2, RZ ;  /* 0x00000002adbe7210 */ /* 0x041fe40007f3e0ff */
[----:B------:R-:W2:Y:S03]  /*d9c0*/  LDL R2, [R1+0x20] ;  /* 0x0000200001027983 */ /* 0x000ea60000100800 */
[----:B----4-:R-:W-:Y:S02]  /*d9d0*/  IMAD.X R191, R172, 0x1, R0, P1 ;  /* 0x00000001acbf7824 */ /* 0x010fe400008e0600 */
[----:B------:R-:W4:Y:S04]  /*d9e0*/  LDL R0, [R1] ;  /* 0x0000000001007983 */ /* 0x000f280000100800 */
[----:B------:R-:W3:Y:S04]  /*d9f0*/  LDL.LU R247, [R1+0x4] ;  /* 0x0000040001f77983 */ /* 0x000ee80000300800 */
[----:B------:R0:W4:Y:S04]  /*da00*/  @!P0 LDG.E.U8 R201, desc[UR14][R190.64] ;  /* 0x0000000ebec98981 */ /* 0x000128000c1e1100 */
[----:B------:R-:W0:Y:S02]  /*da10*/  LDL R191, [R1+0x64] ;  /* 0x0000640001bf7983 */ /* 0x000e240000100800 */
[----:B0-----:R-:W-:-:S02]  /*da20*/  IADD3 R190, P1, R173, R191, RZ ;  /* 0x000000bfadbe7210 */ /* 0x001fc40007f3e0ff */
[----:B------:R-:W2:Y:S04]  /*da30*/  LDL R191, [R1+0x60] ;  /* 0x0000600001bf7983 */ /* 0x000ea80000100800 */
[----:B------:R0:W-:Y:S02]  /*da40*/  STS.U8 [R185+UR12+0x2000], R202 ;  /* 0x002000cab9007988 */ /* 0x0001e4000800000c */
[----:B0-----:R-:W-:Y:S01]  /*da50*/  PRMT R202, RZ, 0x7610, R202 ;  /* 0x00007610ffca7816 */ /* 0x001fe200000000ca */
[----:B--2---:R-:W-:-:S05]  /*da60*/  IMAD.X R191, R172, 0x1, R191, P1 ;  /* 0x00000001acbf7824 */ /* 0x004fca00008e06bf */
[----:B------:R0:W2:Y:S04]  /*da70*/  @!P0 LDG.E.U8 R202, desc[UR14][R190.64] ;  /* 0x0000000ebeca8981 */ /* 0x0000a8000c1e1100 */
[----:B------:R-:W0:Y:S02]  /*da80*/  LDL R191, [R1+0x44] ;  /* 0x0000440001bf7983 */ /* 0x000e240000100800 */
[----:B0-----:R-:W-:Y:S02]  /*da90*/  IADD3 R190, P1, R173, R191, RZ ;  /* 0x000000bfadbe7210 */ /* 0x001fe40007f3e0ff */
        /* <DEDUP_REMOVED lines=8> */
[----:B------:R1:W-:Y:S02]  /*db20*/  STS.U8 [R185+UR12+0x2600], R205 ;  /* 0x002600cdb9007988 */ /* 0x0003e4000800000c */
[----:B-1----:R-:W-:Y:S02]  /*db30*/  PRMT R205, RZ, 0x7610, R205 ;  /* 0x00007610ffcd7816 */ /* 0x002fe400000000cd */
[----:B------:R1:W-:Y:S02]  /*db40*/  STS.U8 [R185+UR12+0x2800], R206 ;  /* 0x002800ceb9007988 */ /* 0x0003e4000800000c */
[----:B-1----:R-:W-:Y:S02]  /*db50*/  PRMT R206, RZ, 0x7610, R206 ;  /* 0x00007610ffce7816 */ /* 0x002fe400000000ce */
        /* <DEDUP_REMOVED lines=16> */
[----:B0-----:R-:W-:-:S05]  /*dc60*/  IADD3 R190, P1, R173, R191, RZ ;  /* 0x000000bfadbe7210 */ /* 0x001fca0007f3e0ff */
[----:B------:R-:W-:Y:S01]  /*dc70*/  IMAD.X R191, R172, 0x1, R2, P1 ;  /* 0x00000001acbf7824 */ /* 0x000fe200008e0602 */
[----:B------:R0:W-:Y:S04]  /*dc80*/  STS.U8 [R185+UR12+0x3a00], R194 ;  /* 0x003a00c2b9007988 */ /* 0x0001e8000800000c */
[----:B------:R1:W3:Y:S04]  /*dc90*/  @!P0 LDG.E.U8 R204, desc[UR14][R190.64] ;  /* 0x0000000ebecc8981 */ /* 0x0002e8000c1e1100 */
[----:B------:R-:W2:Y:S01]  /*dca0*/  LDL R2, [R1+0x2bc] ;  /* 0x0002bc0001027983 */ /* 0x000ea20000100800 */
[----:B-1----:R-:W-:-:S05]  /*dcb0*/  IADD3 R190, P1, R173, R247, RZ ;  /* 0x000000f7adbe7210 */ /* 0x002fca0007f3e0ff */
[----:B----4-:R-:W-:Y:S01]  /*dcc0*/  IMAD.X R191, R172, 0x1, R0, P1 ;  /* 0x00000001acbf7824 */ /* 0x010fe200008e0600 */
[----:B0-----:R-:W-:Y:S01]  /*dcd0*/  PRMT R194, RZ, 0x7610, R194 ;  /* 0x00007610ffc27816 */ /* 0x001fe200000000c2 */
[----:B------:R-:W4:Y:S04]  /*dce0*/  LDL R0, [R1+0x298] ;  /* 0x0002980001007983 */ /* 0x000f280000100800 */
[----:B------:R0:W3:Y:S02]  /*dcf0*/  @!P0 LDG.E.U8 R205, desc[UR14][R190.64] ;  /* 0x0000000ebecd8981 */ /* 0x0000e4000c1e1100 */
[----:B0-----:R-:W-:-:S05]  /*dd00*/  IADD3 R190, P1, R173, R246, RZ ;  /* 0x000000f6adbe7210 */ /* 0x001fca0007f3e0ff */
[----:B------:R-:W-:-:S05]  /*dd10*/  IMAD.X R191, R172, 0x1, R245, P1 ;  /* 0x00000001acbf7824 */ /* 0x000fca00008e06f5 */
        /* <DEDUP_REMOVED lines=24> */
[----:B------:R0:W3:Y:S04]  /*dea0*/  @!P0 LDG.E.U8 R195, desc[UR14][R190.64] ;  /* 0x0000000ebec38981 */ /* 0x0000e8000c1e1100 */
[----:B------:R-:W0:Y:S02]  /*deb0*/  LDL R191, [R1+0x27c] ;  /* 0x00027c0001bf7983 */ /* 0x000e240000100800 */
[----:B0-----:R-:W-:Y:S02]  /*dec0*/  IADD3 R190, P1, R173, R191, RZ ;  /* 0x000000bfadbe7210 */ /* 0x001fe40007f3e0ff */
[----:B------:R-:W2:Y:S03]  /*ded0*/  LDL R191, [R1+0x278] ;  /* 0x0002780001bf7983 */ /* 0x000ea60000100800 */
[----:B--2---:R-:W-:-:S05]  /*dee0*/  IMAD.X R191, R172, 0x1, R191, P1 ;  /* 0x00000001acbf7824 */ /* 0x004fca00008e06bf */
[----:B------:R0:W2:Y:S04]  /*def0*/  @!P0 LDG.E.U8 R194, desc[UR14][R190.64] ;  /* 0x0000000ebec28981 */ /* 0x0000a8000c1e1100 */
[----:B------:R-:W0:Y:S04]  /*df00*/  LDL R191, [R1+0x29c] ;  /* 0x00029c0001bf7983 */ /* 0x000e280000100800 */
[----:B------:R1:W-:Y:S02]  /*df10*/  STS.U8 [R185+UR12+0x3c00], R193 ;  /* 0x003c00c1b9007988 */ /* 0x0003e4000800000c */
[----:B-1----:R-:W-:-:S02]  /*df20*/  PRMT R193, RZ, 0x7610, R193 ;  /* 0x00007610ffc17816 */ /* 0x002fc400000000c1 */
[----:B------:R1:W-:Y:S02]  /*df30*/  STS.U8 [R185+UR12+0x3e00], R192 ;  /* 0x003e00c0b9007988 */ /* 0x0003e4000800000c */
[----:B-1----:R-:W-:Y:S02]  /*df40*/  PRMT R192, RZ, 0x7610, R192 ;  /* 0x00007610ffc07816 */ /* 0x002fe400000000c0 */
[----:B0-----:R-:W-:-:S05]  /*df50*/  IADD3 R190, P1, R173, R191, RZ ;  /* 0x000000bfadbe7210 */ /* 0x001fca0007f3e0ff */
[C---:B----4-:R-:W-:Y:S02]  /*df60*/  IMAD.X R191, R172.reuse, 0x1, R0, P1 ;  /* 0x00000001acbf7824 */ /* 0x050fe400008e0600 */
[----:B------:R-:W4:Y:S04]  /*df70*/  LDL.LU R0, [R1+0x290] ;  /* 0x0002900001007983 */ /* 0x000f280000300800 */
[----:B------:R0:W2:Y:S02]  /*df80*/  @!P0 LDG.E.U8 R193, desc[UR14][R190.64] ;  /* 0x0000000ebec18981 */ /* 0x0000a4000c1e1100 */
[C---:B0-----:R-:W-:Y:S02]  /*df90*/  IADD3 R190, P1, R173.reuse, R2, RZ ;  /* 0x00000002adbe7210 */ /* 0x041fe40007f3e0ff */
[----:B------:R-:W4:Y:S03]  /*dfa0*/  LDL.LU R2, [R1+0x2b4] ;  /* 0x0002b40001027983 */ /* 0x000f260000300800 */
[----:B------:R-:W-:Y:S01]  /*dfb0*/  IMAD.X R191, R172, 0x1, R238, P1 ;  /* 0x00000001acbf7824 */ /* 0x000fe200008e06ee */
[----:B------:R0:W-:Y:S04]  /*dfc0*/  STL [R1+0x524], R238 ;  /* 0x000524ee01007387 */ /* 0x0001e80000100800 */
[----:B------:R1:W2:Y:S04]  /*dfd0*/  @!P0 LDG.E.U8 R192, desc[UR14][R190.64] ;  /* 0x0000000ebec08981 */ /* 0x0002a8000c1e1100 */
[----:B0-----:R-:W2:Y:S04]  /*dfe0*/  LDL.LU R238, [R1+0x270] ;  /* 0x0002700001ee7983 */ /* 0x001ea80000300800 */
[----:B------:R-:W1:Y:S04]  /*dff0*/  LDL R191, [R1+0x25c] ;  /* 0x00025c0001bf7983 */ /* 0x000e680000100800 */
[----:B------:R0:W-:Y:S01]  /*e000*/  STS.U8 [R185+UR12+0x1600], R212 ;  /* 0x001600d4b9007988 */ /* 0x0001e2000800000c */
[----:B-1----:R-:W-:-:S03]  /*e010*/  IADD3 R190, P1, R173, R191, RZ ;  /* 0x000000bfadbe7210 */ /* 0x002fc60007f3e0ff */
[----:B------:R-:W3:Y:S01]  /*e020*/  LDL R191, [R1+0x258] ;  /* 0x0002580001bf7983 */ /* 0x000ee20000100800 */
[----:B0-----:R-:W-:-:S05]  /*e030*/  LOP3.LUT R185, R185, 0x10, RZ, 0x3c, !PT ;  /* 0x00000010b9b97812 */ /* 0x001fca00078e3cff */
[----:B------:R0:W-:Y:S02]  /*e040*/  STS.U8 [R185+UR12+0x80], R186 ;  /* 0x000080bab9007988 */ /* 0x0001e4000800000c */
[----:B0-----:R-:W-:Y:S01]  /*e050*/  PRMT R186, RZ, 0x7610, R186 ;  /* 0x00007610ffba7816 */ /* 0x001fe200000000ba */
[----:B---3--:R-:W-:-:S05]  /*e060*/  IMAD.X R191, R172, 0x1, R191, P1 ;  /* 0x00000001acbf7824 */ /* 0x008fca00008e06bf */
[----:B------:R0:W3:Y:S04]  /*e070*/  @!P0 LDG.E.U8 R186, desc[UR14][R190.64] ;  /* 0x0000000ebeba8981 */ /* 0x0000e8000c1e1100 */
[----:B------:R-:W0:Y:S04]  /*e080*/  LDL R191, [R1+0x23c] ;  /* 0x00023c0001bf7983 */ /* 0x000e280000100800 */
[----:B------:R1:W-:Y:S04]  /*e090*/  STS.U8 [R185+UR12+0x280], R181 ;  /* 0x000280b5b9007988 */ /* 0x0003e8000800000c */
[----:B-1----:R-:W4:Y:S01]  /*e0a0*/  LDL R181, [R1+0x21c] ;  /* 0x00021c0001b57983 */ /* 0x002f220000100800 */
[----:B0-----:R-:W-:-:S03]  /*e0b0*/  IADD3 R190, P1, R173, R191, RZ ;  /* 0x000000bfadbe7210 */ /* 0x001fc60007f3e0ff */
[----:B------:R-:W2:Y:S04]  /*e0c0*/  LDL R191, [R1+0x238] ;  /* 0x0002380001bf7983 */ /* 0x000ea80000100800 */
[----:B------:R4:W-:Y:S01]  /*e0d0*/  STS.U8 [R185+UR12+0x480], R180 ;  /* 0x000480b4b9007988 */ /* 0x0009e2000800000c */
[----:B------:R-:W-:Y:S01]  /*e0e0*/  PRMT R212, RZ, 0x7610, R212 ;  /* 0x00007610ffd47816 */ /* 0x000fe200000000d4 */
[C---:B--2---:R-:W-:Y:S01]  /*e0f0*/  IMAD.X R191, R172.reuse, 0x1, R191, P1 ;  /* 0x00000001acbf7824 */ /* 0x044fe200008e06bf */
[----:B----4-:R-:W-:Y:S02]  /*e100*/  IADD3 R180, P1, R173, R181, RZ ;  /* 0x000000b5adb47210 */ /* 0x010fe40007f3e0ff */
[----:B------:R-:W2:Y:S04]  /*e110*/  LDL R181, [R1+0x218] ;  /* 0x0002180001b57983 */ /* 0x000ea80000100800 */
[----:B------:R0:W4:Y:S02]  /*e120*/  @!P0 LDG.E.U8 R212, desc[UR14][R190.64] ;  /* 0x0000000ebed48981 */ /* 0x000124000c1e1100 */
[----:B0-----:R-:W-:Y:S01]  /*e130*/  PRMT R190, RZ, 0x7610, R190 ;  /* 0x00007610ffbe7816 */ /* 0x001fe200000000be */
[----:B--2---:R-:W-:-:S05]  /*e140*/  IMAD.X R181, R172, 0x1, R181, P1 ;  /* 0x00000001acb57824 */ /* 0x004fca00008e06b5 */
[----:B------:R0:W2:Y:S04]  /*e150*/  @!P0 LDG.E.U8 R190, desc[UR14][R180.64] ;  /* 0x0000000eb4be8981 */ /* 0x0000a8000c1e1100 */
[----:B------:R-:W0:Y:S04]  /*e160*/  LDL R181, [R1+0x1fc] ;  /* 0x0001fc0001b57983 */ /* 0x000e280000100800 */
[----:B------:R1:W-:Y:S04]  /*e170*/  STS.U8 [R185+UR12+0x680], R179 ;  /* 0x000680b3b9007988 */ /* 0x0003e8000800000c */
[----:B-1----:R-:W3:Y:S01]  /*e180*/  LDL R179, [R1+0x1dc] ;  /* 0x0001dc0001b37983 */ /* 0x002ee20000100800 */
[----:B0-----:R-:W-:-:S03]  /*e190*/  IADD3 R180, P1, R173, R181, RZ ;  /* 0x000000b5adb47210 */ /* 0x001fc60007f3e0ff */
[----:B------:R-:W4:Y:S04]  /*e1a0*/  LDL R181, [R1+0x1f8] ;  /* 0x0001f80001b57983 */ /* 0x000f280000100800 */
[----:B------:R3:W-:Y:S01]  /*e1b0*/  STS.U8 [R185+UR12+0x880], R178 ;  /* 0x000880b2b9007988 */ /* 0x0007e2000800000c */
[----:B------:R-:W-:Y:S01]  /*e1c0*/  PRMT R191, RZ, 0x7610, R191 ;  /* 0x00007610ffbf7816 */ /* 0x000fe200000000bf */
[C---:B----4-:R-:W-:Y:S01]  /*e1d0*/  IMAD.X R181, R172.reuse, 0x1, R181, P1 ;  /* 0x00000001acb57824 */ /* 0x050fe200008e06b5 */
[----:B---3--:R-:W-:Y:S02]  /*e1e0*/  IADD3 R178, P1, R173, R179, RZ ;  /* 0x000000b3adb27210 */ /* 0x008fe40007f3e0ff */
[----:B------:R-:W3:Y:S04]  /*e1f0*/  LDL R179, [R1+0x1d8] ;  /* 0x0001d80001b37983 */ /* 0x000ee80000100800 */
[----:B------:R0:W4:Y:S02]  /*e200*/  @!P0 LDG.E.U8 R191, desc[UR14][R180.64] ;  /* 0x0000000eb4bf8981 */ /* 0x000124000c1e1100 */
[----:B0-----:R-:W-:Y:S01]  /*e210*/  PRMT R180, RZ, 0x7610, R180 ;  /* 0x00007610ffb47816 */ /* 0x001fe200000000b4 */
[----:B---3--:R-:W-:-:S05]  /*e220*/  IMAD.X R179, R172, 0x1, R179, P1 ;  /* 0x00000001acb37824 */ /* 0x008fca00008e06b3 */
[----:B------:R0:W3:Y:S04]  /*e230*/  @!P0 LDG.E.U8 R180, desc[UR14][R178.64] ;  /* 0x0000000eb2b48981 */ /* 0x0000e8000c1e1100 */
[----:B------:R-:W0:Y:S04]  /*e240*/  LDL R179, [R1+0x1bc] ;  /* 0x0001bc0001b37983 */ /* 0x000e280000100800 */
[----:B------:R1:W-:Y:S04]  /*e250*/  STS.U8 [R185+UR12+0xa80], R177 ;  /* 0x000a80b1b9007988 */ /* 0x0003e8000800000c */
[----:B-1----:R-:W2:Y:S01]  /*e260*/  LDL R177, [R1+0x19c] ;  /* 0x00019c0001b17983 */ /* 0x002ea20000100800 */
[----:B0-----:R-:W-:-:S03]  /*e270*/  IADD3 R178, P1, R173, R179, RZ ;  /* 0x000000b3adb27210 */ /* 0x001fc60007f3e0ff */
[----:B------:R-:W4:Y:S04]  /*e280*/  LDL R179, [R1+0x1b8] ;  /* 0x0001b80001b37983 */ /* 0x000f280000100800 */
[----:B------:R2:W-:Y:S01]  /*e290*/  STS.U8 [R185+UR12+0xc80], R176 ;  /* 0x000c80b0b9007988 */ /* 0x0005e2000800000c */
[----:B------:R-:W-:Y:S01]  /*e2a0*/  PRMT R181, RZ, 0x7610, R181 ;  /* 0x00007610ffb57816 */ /* 0x000fe200000000b5 */
[C---:B----4-:R-:W-:Y:S01]  /*e2b0*/  IMAD.X R179, R172.reuse, 0x1, R179, P1 ;  /* 0x00000001acb37824 */ /* 0x050fe200008e06b3 */
[----:B--2---:R-:W-:Y:S02]  /*e2c0*/  IADD3 R176, P1, R173, R177, RZ ;  /* 0x000000b1adb07210 */ /* 0x004fe40007f3e0ff */
        /* <DEDUP_REMOVED lines=27> */
[----:B------:R-:W4:Y:S04]  /*e480*/  LDL R175, [R1+0x118] ;  /* 0x0001180001af7983 */ /* 0x000f280000100800 */
[----:B------:R0:W-:Y:S02]  /*e490*/  STS.U8 [R185+UR12+0x1280], R182 ;  /* 0x001280b6b9007988 */ /* 0x0001e4000800000c */
[----:B0-----:R-:W-:Y:S01]  /*e4a0*/  PRMT R182, RZ, 0x7610, R182 ;  /* 0x00007610ffb67816 */ /* 0x001fe200000000b6 */
[----:B----4-:R-:W-:-:S05]  /*e4b0*/  IMAD.X R175, R172, 0x1, R175, P1 ;  /* 0x00000001acaf7824 */ /* 0x010fca00008e06af */
[----:B------:R0:W4:Y:S04]  /*e4c0*/  @!P0 LDG.E.U8 R182, desc[UR14][R174.64] ;  /* 0x0000000eaeb68981 */ /* 0x000128000c1e1100 */
[----:B------:R-:W0:Y:S02]  /*e4d0*/  LDL R175, [R1+0xfc] ;  /* 0x0000fc0001af7983 */ /* 0x000e240000100800 */
[----:B0-----:R-:W-:Y:S02]  /*e4e0*/  IADD3 R174, P1, R173, R175, RZ ;  /* 0x000000afadae7210 */ /* 0x001fe40007f3e0ff */
[----:B------:R-:W3:Y:S04]  /*e4f0*/  LDL R175, [R1+0xf8] ;  /* 0x0000f80001af7983 */ /* 0x000ee80000100800 */
[----:B------:R0:W-:Y:S02]  /*e500*/  STS.U8 [R185+UR12+0x1480], R183 ;  /* 0x001480b7b9007988 */ /* 0x0001e4000800000c */
[----:B0-----:R-:W-:Y:S01]  /*e510*/  PRMT R183, RZ, 0x7610, R183 ;  /* 0x00007610ffb77816 */ /* 0x001fe200000000b7 */
[----:B---3--:R-:W-:-:S05]  /*e520*/  IMAD.X R175, R172, 0x1, R175, P1 ;  /* 0x00000001acaf7824 */ /* 0x008fca00008e06af */
[----:B------:R0:W3:Y:S04]  /*e530*/  @!P0 LDG.E.U8 R183, desc[UR14][R174.64] ;  /* 0x0000000eaeb78981 */ /* 0x0000e8000c1e1100 */
[----:B------:R-:W0:Y:S02]  /*e540*/  LDL R175, [R1+0xdc] ;  /* 0x0000dc0001af7983 */ /* 0x000e240000100800 */
[----:B0-----:R-:W-:Y:S02]  /*e550*/  IADD3 R174, P1, R173, R175, RZ ;  /* 0x000000afadae7210 */ /* 0x001fe40007f3e0ff */
[----:B------:R-:W2:Y:S04]  /*e560*/  LDL R175, [R1+0xd8] ;  /* 0x0000d80001af7983 */ /* 0x000ea80000100800 */
[----:B------:R0:W-:Y:S02]  /*e570*/  STS.U8 [R185+UR12+0x1680], R184 ;  /* 0x001680b8b9007988 */ /* 0x0001e4000800000c */
[----:B0-----:R-:W-:Y:S01]  /*e580*/  PRMT R184, RZ, 0x7610, R184 ;  /* 0x00007610ffb87816 */ /* 0x001fe200000000b8 */
        /* <DEDUP_REMOVED lines=41> */
[----:B0-----:R-:W-:-:S02]  /*e820*/  PRMT R200, RZ, 0x7610, R200 ;  /* 0x00007610ffc87816 */ /* 0x001fc400000000c8 */
[----:B------:R0:W-:Y:S02]  /*e830*/  STS.U8 [R185+UR12+0x2480], R201 ;  /* 0x002480c9b9007988 */ /* 0x0001e4000800000c */
[----:B0-----:R-:W-:Y:S02]  /*e840*/  PRMT R201, RZ, 0x7610, R201 ;  /* 0x00007610ffc97816 */ /* 0x001fe400000000c9 */
[----:B------:R0:W-:Y:S02]  /*e850*/  STS.U8 [R185+UR12+0x2680], R202 ;  /* 0x002680cab9007988 */ /* 0x0001e4000800000c */
[----:B0-----:R-:W-:Y:S02]  /*e860*/  PRMT R202, RZ, 0x7610, R202 ;  /* 0x00007610ffca7816 */ /* 0x001fe400000000ca */
        /* <DEDUP_REMOVED lines=15> */
[----:B0-----:R-:W-:Y:S01]  /*e960*/  PRMT R197, RZ, 0x7610, R197 ;  /* 0x00007610ffc57816 */ /* 0x001fe200000000c5 */
[----:B--2---:R-:W-:-:S05]  /*e970*/  IMAD.X R175, R172, 0x1, R175, P1 ;  /* 0x00000001acaf7824 */ /* 0x004fca00008e06af */
        /* <DEDUP_REMOVED lines=30> */
[----:B------:R0:W2:Y:S04]  /*eb60*/  @!P0 LDG.E.U8 R197, desc[UR14][R174.64] ;  /* 0x0000000eaec58981 */ /* 0x0000a8000c1e1100 */
[----:B------:R-:W4:Y:S01]  /*eb70*/  LDL R175, [R1+0x2b0] ;  /* 0x0002b00001af7983 */ /* 0x000f220000100800 */
[----:B0-----:R-:W-:-:S03]  /*eb80*/  IADD3 R174, P1, R173, R2, RZ ;  /* 0x00000002adae7210 */ /* 0x001fc60007f3e0ff */
[----:B------:R0:W-:Y:S04]  /*eb90*/  STL [R1+0x528], R2 ;  /* 0x0005280201007387 */ /* 0x0001e80000100800 */
[----:B0-----:R-:W3:Y:S04]  /*eba0*/  LDL.LU R2, [R1+0x294] ;  /* 0x0002940001027983 */ /* 0x001ee80000300800 */
[----:B------:R0:W-:Y:S02]  /*ebb0*/  STS.U8 [R185+UR12+0x3c80], R196 ;  /* 0x003c80c4b9007988 */ /* 0x0001e4000800000c */
[----:B0-----:R-:W-:-:S02]  /*ebc0*/  PRMT R196, RZ, 0x7610, R196 ;  /* 0x00007610ffc47816 */ /* 0x001fc400000000c4 */
[----:B------:R-:W-:Y:S04]  /*ebd0*/  STS.U8 [R185+UR12+0x3680], R210 ;  /* 0x003680d2b9007988 */ /* 0x000fe8000800000c */
[----:B------:R-:W-:Y:S04]  /*ebe0*/  STS.U8 [R185+UR12+0x3880], R211 ;  /* 0x003880d3b9007988 */ /* 0x000fe8000800000c */
[----:B------:R0:W-:Y:S02]  /*ebf0*/  STS.U8 [R185+UR12+0x3e80], R195 ;  /* 0x003e80c3b9007988 */ /* 0x0001e4000800000c */
[----:B0-----:R-:W-:Y:S01]  /*ec00*/  PRMT R185, RZ, 0x7610, R185 ;  /* 0x00007610ffb97816 */ /* 0x001fe200000000b9 */
[----:B----4-:R-:W-:-:S05]  /*ec10*/  IMAD.X R175, R172, 0x1, R175, P1 ;  /* 0x00000001acaf7824 */ /* 0x010fca00008e06af */
[----:B------:R3:W4:Y:S02]  /*ec20*/  @!P0 LDG.E.U8 R196, desc[UR14][R174.64] ;  /* 0x0000000eaec48981 */ /* 0x000724000c1e1100 */
[----:B---3--:R-:W-:Y:S02]  /*ec30*/  IADD3 R174, P1, R173, R2, RZ ;  /* 0x00000002adae7210 */ /* 0x008fe40007f3e0ff */
[----:B------:R0:W-:Y:S03]  /*ec40*/  STL [R1+0x530], R2 ;  /* 0x0005300201007387 */ /* 0x0001e60000100800 */
[----:B------:R-:W-:-:S05]  /*ec50*/  IMAD.X R175, R172, 0x1, R0, P1 ;  /* 0x00000001acaf7824 */ /* 0x000fca00008e0600 */
[----:B------:R1:W3:Y:S04]  /*ec60*/  @!P0 LDG.E.U8 R185, desc[UR14][R174.64] ;  /* 0x0000000eaeb98981 */ /* 0x0002e8000c1e1100 */
[----:B0-----:R-:W2:Y:S04]  /*ec70*/  LDL.LU R2, [R1+0x230] ;  /* 0x0002300001027983 */ /* 0x001ea80000300800 */
[----:B------:R0:W-:Y:S04]  /*ec80*/  STL [R1+0x52c], R0 ;  /* 0x00052c0001007387 */ /* 0x0001e80000100800 */
[----:B0-----:R-:W4:Y:S04]  /*ec90*/  LDL.LU R0, [R1+0x250] ;  /* 0x0002500001007983 */ /* 0x001f280000300800 */
[----:B------:R-:W1:Y:S01]  /*eca0*/  LDL R175, [R1+0x274] ;  /* 0x0002740001af7983 */ /* 0x000e620000100800 */
[----:B------:R-:W0:Y:S03]  /*ecb0*/  S2R R211, SR_TID.X ;  /* 0x0000000000d37919 */ /* 0x000e260000002100 */
[----:B------:R-:W-:Y:S01]  /*ecc0*/  STL [R1+0x534], R238 ;  /* 0x000534ee01007387 */ /* 0x000fe20000100800 */
[----:B0-----:R-:W-:-:S04]  /*ecd0*/  LOP3.LUT R211, R211, 0x7f, RZ, 0xc0, !PT ;  /* 0x0000007fd3d37812 */ /* 0x001fc800078ec0ff */
[----:B------:R-:W-:-:S05]  /*ece0*/  LOP3.LUT R195, R211, 0x20, RZ, 0x3c, !PT ;  /* 0x00000020d3c37812 */ /* 0x000fca00078e3cff */
[----:B------:R0:W-:Y:S02]  /*ecf0*/  STS.U8 [R195+UR12+0x500], R194 ;  /* 0x000500c2c3007988 */ /* 0x0001e4000800000c */
[----:B0-----:R-:W-:Y:S02]  /*ed00*/  PRMT R194, RZ, 0x7610, R194 ;  /* 0x00007610ffc27816 */ /* 0x001fe400000000c2 */
[----:B-1----:R-:W-:-:S05]  /*ed10*/  IADD3 R174, P1, R173, R175, RZ ;  /* 0x000000afadae7210 */ /* 0x002fca0007f3e0ff */
[----:B------:R-:W-:Y:S02]  /*ed20*/  IMAD.X R175, R172, 0x1, R238, P1 ;  /* 0x00000001acaf7824 */ /* 0x000fe400008e06ee */
[----:B------:R-:W3:Y:S04]  /*ed30*/  LDL.LU R238, [R1+0x210] ;  /* 0x0002100001ee7983 */ /* 0x000ee80000300800 */
[----:B------:R0:W3:Y:S04]  /*ed40*/  @!P0 LDG.E.U8 R194, desc[UR14][R174.64] ;  /* 0x0000000eaec28981 */ /* 0x0000e8000c1e1100 */
[----:B------:R-:W0:Y:S04]  /*ed50*/  LDL R175, [R1+0x254] ;  /* 0x0002540001af7983 */ /* 0x000e280000100800 */
[----:B------:R1:W-:Y:S04]  /*ed60*/  STS.U8 [R195+UR12+0x300], R193 ;  /* 0x000300c1c3007988 */ /* 0x0003e8000800000c */
[----:B----4-:R4:W-:Y:S01]  /*ed70*/  STL [R1+0x538], R0 ;  /* 0x0005380001007387 */ /* 0x0109e20000100800 */
[----:B-1----:R-:W-:-:S02]  /*ed80*/  PRMT R193, RZ, 0x7610, R193 ;  /* 0x00007610ffc17816 */ /* 0x002fc400000000c1 */
[----:B0-----:R-:W-:-:S05]  /*ed90*/  IADD3 R174, P1, R173, R175, RZ ;  /* 0x000000afadae7210 */ /* 0x001fca0007f3e0ff */
[----:B------:R-:W-:Y:S02]  /*eda0*/  IMAD.X R175, R172, 0x1, R0, P1 ;  /* 0x00000001acaf7824 */ /* 0x000fe400008e0600 */
[----:B----4-:R-:W4:Y:S04]  /*edb0*/  LDL.LU R0, [R1+0x1f0] ;  /* 0x0001f00001007983 */ /* 0x010f280000300800 */
[----:B------:R0:W4:Y:S04]  /*edc0*/  @!P0 LDG.E.U8 R193, desc[UR14][R174.64] ;  /* 0x0000000eaec18981 */ /* 0x000128000c1e1100 */
[----:B------:R-:W0:Y:S04]  /*edd0*/  LDL R175, [R1+0x234] ;  /* 0x0002340001af7983 */ /* 0x000e280000100800 */
[----:B------:R1:W-:Y:S04]  /*ede0*/  STS.U8 [R195+UR12+0x100], R192 ;  /* 0x000100c0c3007988 */ /* 0x0003e8000800000c */
[----:B--2---:R2:W-:Y:S01]  /*edf0*/  STL [R1+0x53c], R2 ;  /* 0x00053c0201007387 */ /* 0x0045e20000100800 */
[----:B-1----:R-:W-:-:S02]  /*ee00*/  PRMT R192, RZ, 0x7610, R192 ;  /* 0x00007610ffc07816 */ /* 0x002fc400000000c0 */
[----:B0-----:R-:W-:-:S05]  /*ee10*/  IADD3 R174, P1, R173, R175, RZ ;  /* 0x000000afadae7210 */ /* 0x001fca0007f3e0ff */
[----:B------:R-:W-:Y:S02]  /*ee20*/  IMAD.X R175, R172, 0x1, R2, P1 ;  /* 0x00000001acaf7824 */ /* 0x000fe400008e0602 */
[----:B--2---:R-:W2:Y:S04]  /*ee30*/  LDL.LU R2, [R1+0x1d0] ;  /* 0x0001d00001027983 */ /* 0x004ea80000300800 */
[----:B------:R0:W2:Y:S04]  /*ee40*/  @!P0 LDG.E.U8 R192, desc[UR14][R174.64] ;  /* 0x0000000eaec08981 */ /* 0x0000a8000c1e1100 */
[----:B------:R-:W0:Y:S04]  /*ee50*/  LDL R175, [R1+0x214] ;  /* 0x0002140001af7983 */ /* 0x000e280000100800 */
[----:B------:R1:W-:Y:S04]  /*ee60*/  STS.U8 [R195+UR12+0x700], R186 ;  /* 0x000700bac3007988 */ /* 0x0003e8000800000c */
[----:B---3--:R3:W-:Y:S01]  /*ee70*/  STL [R1+0x540], R238 ;  /* 0x000540ee01007387 */ /* 0x0087e20000100800 */
[----:B-1----:R-:W-:-:S02]  /*ee80*/  PRMT R186, RZ, 0x7610, R186 ;  /* 0x00007610ffba7816 */ /* 0x002fc400000000ba */
[----:B0-----:R-:W-:-:S05]  /*ee90*/  IADD3 R174, P1, R173, R175, RZ ;  /* 0x000000afadae7210 */ /* 0x001fca0007f3e0ff */
[----:B------:R-:W-:Y:S02]  /*eea0*/  IMAD.X R175, R172, 0x1, R238, P1 ;  /* 0x00000001acaf7824 */ /* 0x000fe400008e06ee */
[----:B---3--:R-:W3:Y:S04]  /*eeb0*/  LDL.LU R238, [R1+0x1b0] ;  /* 0x0001b00001ee7983 */ /* 0x008ee80000300800 */
[----:B------:R0:W3:Y:S04]  /*eec0*/  @!P0 LDG.E.U8 R186, desc[UR14][R174.64] ;  /* 0x0000000eaeba8981 */ /* 0x0000e8000c1e1100 */
[----:B------:R-:W0:Y:S01]  /*eed0*/  LDL R175, [R1+0x1f4] ;  /* 0x0001f40001af7983 */ /* 0x000e220000100800 */
[----:B------:R-:W-:-:S03]  /*eee0*/  PRMT R210, RZ, 0x7610, R210 ;  /* 0x00007610ffd27816 */ /* 0x000fc600000000d2 */
[----:B------:R1:W-:Y:S04]  /*eef0*/  STS.U8 [R195+UR12+0x900], R212 ;  /* 0x000900d4c3007988 */ /* 0x0003e8000800000c */
[----:B-1----:R-:W3:Y:S04]  /*ef00*/  LDL R212, [R1+0x1b4] ;  /* 0x0001b40001d47983 */ /* 0x002ee80000100800 */
[----:B----4-:R1:W-:Y:S01]  /*ef10*/  STL [R1+0x544], R0 ;  /* 0x0005440001007387 */ /* 0x0103e20000100800 */
[----:B0-----:R-:W-:-:S05]  /*ef20*/  IADD3 R174, P1, R173, R175, RZ ;  /* 0x000000afadae7210 */ /* 0x001fca0007f3e0ff */
[----:B------:R-:W-:Y:S02]  /*ef30*/  IMAD.X R175, R172, 0x1, R0, P1 ;  /* 0x00000001acaf7824 */ /* 0x000fe400008e0600 */
[----:B-1----:R-:W4:Y:S04]  /*ef40*/  LDL.LU R0, [R1+0x190] ;  /* 0x0001900001007983 */ /* 0x002f280000300800 */
[----:B------:R0:W4:Y:S04]  /*ef50*/  @!P0 LDG.E.U8 R210, desc[UR14][R174.64] ;  /* 0x0000000eaed28981 */ /* 0x000128000c1e1100 */
[----:B------:R-:W0:Y:S04]  /*ef60*/  LDL R175, [R1+0x1d4] ;  /* 0x0001d40001af7983 */ /* 0x000e280000100800 */
[----:B------:R1:W-:Y:S02]  /*ef70*/  STS.U8 [R195+UR12+0xb00], R190 ;  /* 0x000b00bec3007988 */ /* 0x0003e4000800000c */
[----:B-1----:R-:W-:-:S02]  /*ef80*/  PRMT R190, RZ, 0x7610, R190 ;  /* 0x00007610ffbe7816 */ /* 0x002fc400000000be */
[----:B------:R1:W-:Y:S04]  /*ef90*/  STS.U8 [R195+UR12+0xd00], R191 ;  /* 0x000d00bfc3007988 */ /* 0x0003e8000800000c */
[----:B--2---:R2:W-:Y:S01]  /*efa0*/  STL [R1+0x548], R2 ;  /* 0x0005480201007387 */ /* 0x0045e20000100800 */
[----:B-1----:R-:W-:Y:S02]  /*efb0*/  PRMT R191, RZ, 0x7610, R191 ;  /* 0x00007610ffbf7816 */ /* 0x002fe400000000bf */
[----:B0-----:R-:W-:-:S05]  /*efc0*/  IADD3 R174, P1, R173, R175, RZ ;  /* 0x000000afadae7210 */ /* 0x001fca0007f3e0ff */
[C---:B------:R-:W-:Y:S02]  /*efd0*/  IMAD.X R175, R172.reuse, 0x1, R2, P1 ;  /* 0x00000001acaf7824 */ /* 0x040fe400008e0602 */
[----:B--2---:R-:W2:Y:S04]  /*efe0*/  LDL.LU R2, [R1+0x170] ;  /* 0x0001700001027983 */ /* 0x004ea80000300800 */
[----:B------:R3:W2:Y:S02]  /*eff0*/  @!P0 LDG.E.U8 R190, desc[UR14][R174.64] ;  /* 0x0000000eaebe8981 */ /* 0x0006a4000c1e1100 */
[----:B---3--:R-:W-:Y:S02]  /*f000*/  IADD3 R174, P1, R173, R212, RZ ;  /* 0x000000d4adae7210 */ /* 0x008fe40007f3e0ff */
[----:B------:R-:W3:Y:S03]  /*f010*/  LDL.LU R212, [R1+0x154] ;  /* 0x0001540001d47983 */ /* 0x000ee60000300800 */
[----:B------:R-:W-:Y:S01]  /*f020*/  IMAD.X R175, R172, 0x1, R238, P1 ;  /* 0x00000001acaf7824 */ /* 0x000fe200008e06ee */
[----:B------:R0:W-:Y:S04]  /*f030*/  STL [R1+0x54c], R238 ;  /* 0x00054cee01007387 */ /* 0x0001e80000100800 */
[----:B------:R1:W3:Y:S04]  /*f040*/  @!P0 LDG.E.U8 R191, desc[UR14][R174.64] ;  /* 0x0000000eaebf8981 */ /* 0x0002e8000c1e1100 */
[----:B0-----:R-:W3:Y:S04]  /*f050*/  LDL.LU R238, [R1+0x150] ;  /* 0x0001500001ee7983 */ /* 0x001ee80000300800 */
[----:B------:R-:W1:Y:S04]  /*f060*/  LDL R175, [R1+0x194] ;  /* 0x0001940001af7983 */ /* 0x000e680000100800 */
[----:B------:R0:W-:Y:S04]  /*f070*/  STS.U8 [R195+UR12+0xf00], R180 ;  /* 0x000f00b4c3007988 */ /* 0x0001e8000800000c */
[----:B----4-:R4:W-:Y:S01]  /*f080*/  STL [R1+0x550], R0 ;  /* 0x0005500001007387 */ /* 0x0109e20000100800 */
[----:B0-----:R-:W-:-:S02]  /*f090*/  PRMT R180, RZ, 0x7610, R180 ;  /* 0x00007610ffb47816 */ /* 0x001fc400000000b4 */
[----:B-1----:R-:W-:-:S05]  /*f0a0*/  IADD3 R174, P1, R173, R175, RZ ;  /* 0x000000afadae7210 */ /* 0x002fca0007f3e0ff */
[----:B------:R-:W-:Y:S02]  /*f0b0*/  IMAD.X R175, R172, 0x1, R0, P1 ;  /* 0x00000001acaf7824 */ /* 0x000fe400008e0600 */
[----:B----4-:R-:W4:Y:S04]  /*f0c0*/  LDL.LU R0, [R1+0x130] ;  /* 0x0001300001007983 */ /* 0x010f280000300800 */
        /* <DEDUP_REMOVED lines=12> */
[----:B------:R0:W-:Y:S03]  /*f190*/  STL [R1+0x558], R212 ;  /* 0x000558d401007387 */ /* 0x0001e60000100800 */
[----:B------:R-:W-:-:S05]  /*f1a0*/  IMAD.X R175, R172, 0x1, R238, P1 ;  /* 0x00000001acaf7824 */ /* 0x000fca00008e06ee */
[----:B------:R1:W3:Y:S04]  /*f1b0*/  @!P0 LDG.E.U8 R178, desc[UR14][R174.64] ;  /* 0x0000000eaeb28981 */ /* 0x0002e8000c1e1100 */
[----:B0-----:R-:W3:Y:S04]  /*f1c0*/  LDL.LU R212, [R1+0xf0] ;  /* 0x0000f00001d47983 */ /* 0x001ee80000300800 */
[----:B------:R0:W-:Y:S04]  /*f1d0*/  STL [R1+0x55c], R238 ;  /* 0x00055cee01007387 */ /* 0x0001e80000100800 */
[----:B0-----:R-:W2:Y:S04]  /*f1e0*/  LDL.LU R238, [R1+0x114] ;  /* 0x0001140001ee7983 */ /* 0x001ea80000300800 */
[----:B------:R-:W1:Y:S04]  /*f1f0*/  LDL R175, [R1+0x134] ;  /* 0x0001340001af7983 */ /* 0x000e680000100800 */
[----:B------:R0:W-:Y:S02]  /*f200*/  STS.U8 [R195+UR12+0x1500], R179 ;  /* 0x001500b3c3007988 */ /* 0x0001e4000800000c */
[----:B0-----:R-:W-:-:S02]  /*f210*/  PRMT R179, RZ, 0x7610, R179 ;  /* 0x00007610ffb37816 */ /* 0x001fc400000000b3 */
[----:B------:R0:W-:Y:S04]  /*f220*/  STS.U8 [R195+UR12+0x1700], R176 ;  /* 0x001700b0c3007988 */ /* 0x0001e8000800000c */
[----:B----4-:R4:W-:Y:S01]  /*f230*/  STL [R1+0x560], R0 ;  /* 0x0005600001007387 */ /* 0x0109e20000100800 */
[----:B0-----:R-:W-:Y:S02]  /*f240*/  PRMT R176, RZ, 0x7610, R176 ;  /* 0x00007610ffb07816 */ /* 0x001fe400000000b0 */
[----:B-1----:R-:W-:-:S05]  /*f250*/  IADD3 R174, P1, R173, R175, RZ ;  /* 0x000000afadae7210 */ /* 0x002fca0007f3e0ff */
[C---:B------:R-:W-:Y:S02]  /*f260*/  IMAD.X R175, R172.reuse, 0x1, R0, P1 ;  /* 0x00000001acaf7824 */ /* 0x040fe400008e0600 */
[----:B----4-:R-:W4:Y:S04]  /*f270*/  LDL.LU R0, [R1+0xd0] ;  /* 0x0000d00001007983 */ /* 0x010f280000300800 */
[----:B------:R2:W4:Y:S02]  /*f280*/  @!P0 LDG.E.U8 R179, desc[UR14][R174.64] ;  /* 0x0000000eaeb38981 */ /* 0x000524000c1e1100 */
[----:B--2---:R-:W-:Y:S02]  /*f290*/  IADD3 R174, P1, R173, R238, RZ ;  /* 0x000000eeadae7210 */ /* 0x004fe40007f3e0ff */
[----:B------:R0:W-:Y:S03]  /*f2a0*/  STL [R1+0x564], R238 ;  /* 0x000564ee01007387 */ /* 0x0001e60000100800 */
[----:B------:R-:W-:-:S05]  /*f2b0*/  IMAD.X R175, R172, 0x1, R2, P1 ;  /* 0x00000001acaf7824 */ /* 0x000fca00008e0602 */
[----:B------:R1:W2:Y:S04]  /*f2c0*/  @!P0 LDG.E.U8 R176, desc[UR14][R174.64] ;  /* 0x0000000eaeb08981 */ /* 0x0002a8000c1e1100 */
[----:B0-----:R-:W2:Y:S04]  /*f2d0*/  LDL.LU R238, [R1+0xb0] ;  /* 0x0000b00001ee7983 */ /* 0x001ea80000300800 */
[----:B------:R0:W-:Y:S04]  /*f2e0*/  STL [R1+0x568], R2 ;  /* 0x0005680201007387 */ /* 0x0001e80000100800 */
[----:B0-----:R-:W4:Y:S04]  /*f2f0*/  LDL.LU R2, [R1+0xd4] ;  /* 0x0000d40001027983 */ /* 0x001f280000300800 */
[----:B------:R-:W1:Y:S04]  /*f300*/  LDL R175, [R1+0xf4] ;  /* 0x0000f40001af7983 */ /* 0x000e680000100800 */
[----:B------:R0:W-:Y:S02]  /*f310*/  STS.U8 [R195+UR12+0x1900], R177 ;  /* 0x001900b1c3007988 */ /* 0x0001e4000800000c */
[----:B0-----:R-:W-:-:S02]  /*f320*/  PRMT R177, RZ, 0x7610, R177 ;  /* 0x00007610ffb17816 */ /* 0x001fc400000000b1 */
[----:B------:R0:W-:Y:S04]  /*f330*/  STS.U8 [R195+UR12+0x1b00], R182 ;  /* 0x001b00b6c3007988 */ /* 0x0001e8000800000c */
[----:B---3--:R3:W-:Y:S01]  /*f340*/  STL [R1+0x56c], R212 ;  /* 0x00056cd401007387 */ /* 0x0087e20000100800 */
[----:B0-----:R-:W-:Y:S02]  /*f350*/  PRMT R182, RZ, 0x7610, R182 ;  /* 0x00007610ffb67816 */ /* 0x001fe400000000b6 */
[----:B-1----:R-:W-:-:S05]  /*f360*/  IADD3 R174, P1, R173, R175, RZ ;  /* 0x000000afadae7210 */ /* 0x002fca0007f3e0ff */
[C---:B------:R-:W-:Y:S02]  /*f370*/  IMAD.X R175, R172.reuse, 0x1, R212, P1 ;  /* 0x00000001acaf7824 */ /* 0x040fe400008e06d4 */
[----:B---3--:R-:W3:Y:S04]  /*f380*/  LDL.LU R212, [R1+0x90] ;  /* 0x0000900001d47983 */ /* 0x008ee80000300800 */
[----:B------:R4:W3:Y:S02]  /*f390*/  @!P0 LDG.E.U8 R177, desc[UR14][R174.64] ;  /* 0x0000000eaeb18981 */ /* 0x0008e4000c1e1100 */
[----:B----4-:R-:W-:Y:S02]  /*f3a0*/  IADD3 R174, P1, R173, R2, RZ ;  /* 0x00000002adae7210 */ /* 0x010fe40007f3e0ff */
[----:B------:R0:W-:Y:S03]  /*f3b0*/  STL [R1+0x570], R2 ;  /* 0x0005700201007387 */ /* 0x0001e60000100800 */
[----:B------:R-:W-:-:S05]  /*f3c0*/  IMAD.X R175, R172, 0x1, R0, P1 ;  /* 0x00000001acaf7824 */ /* 0x000fca00008e0600 */
[----:B------:R1:W4:Y:S04]  /*f3d0*/  @!P0 LDG.E.U8 R182, desc[UR14][R174.64] ;  /* 0x0000000eaeb68981 */ /* 0x000328000c1e1100 */
[----:B0-----:R-:W4:Y:S04]  /*f3e0*/  LDL.LU R2, [R1+0x70] ;  /* 0x0000700001027983 */ /* 0x001f280000300800 */
[----:B------:R0:W-:Y:S04]  /*f3f0*/  STL [R1+0x574], R0 ;  /* 0x0005740001007387 */ /* 0x0001e80000100800 */
[----:B0-----:R-:W3:Y:S04]  /*f400*/  LDL.LU R0, [R1+0x94] ;  /* 0x0000940001007983 */ /* 0x001ee80000300800 */
[----:B------:R-:W1:Y:S04]  /*f410*/  LDL R175, [R1+0xb4] ;  /* 0x0000b40001af7983 */ /* 0x000e680000100800 */
[----:B------:R0:W-:Y:S02]  /*f420*/  STS.U8 [R195+UR12+0x1d00], R183 ;  /* 0x001d00b7c3007988 */ /* 0x0001e4000800000c */
[----:B0-----:R-:W-:-:S02]  /*f430*/  PRMT R183, RZ, 0x7610, R183 ;  /* 0x00007610ffb77816 */ /* 0x001fc400000000b7 */
[----:B------:R0:W-:Y:S04]  /*f440*/  STS.U8 [R195+UR12+0x1f00], R184 ;  /* 0x001f00b8c3007988 */ /* 0x0001e8000800000c */
[----:B--2---:R2:W-:Y:S01]  /*f450*/  STL [R1+0x578], R238 ;  /* 0x000578ee01007387 */ /* 0x0045e20000100800 */
[----:B0-----:R-:W-:Y:S02]  /*f460*/  PRMT R184, RZ, 0x7610, R184 ;  /* 0x00007610ffb87816 */ /* 0x001fe400000000b8 */
[----:B-1----:R-:W-:-:S05]  /*f470*/  IADD3 R174, P1, R173, R175, RZ ;  /* 0x000000afadae7210 */ /* 0x002fca0007f3e0ff */
        /* <DEDUP_REMOVED lines=24> */
[----:B0-----:R-:W4:Y:S04]  /*f600*/  LDL.LU R212, [R1+0x14] ;  /* 0x0000140001d47983 */ /* 0x001f280000300800 */
[----:B------:R-:W1:Y:S04]  /*f610*/  LDL R175, [R1+0x34] ;  /* 0x0000340001af7983 */ /* 0x000e680000100800 */
        /* <DEDUP_REMOVED lines=16> */
[----:B------:R0:W-:Y:S01]  /*f720*/  STS.U8 [R195+UR12+0x3500], R205 ;  /* 0x003500cdc3007988 */ /* 0x0001e2000800000c */
[----:B------:R-:W-:Y:S02]  /*f730*/  USHF.R.S32.HI UR19, URZ, 0x1f, UR13 ;  /* 0x0000001f3f137899 */ /* 0x000fe4000801140d */
[----:B------:R-:W-:Y:S02]  /*f740*/  IADD3 R7, P2, R7, UR13, RZ ;  /* 0x0000000d07077c10 */ /* 0x000fe4000ff5e0ff */
[----:B0-----:R-:W-:Y:S01]  /*f750*/  PRMT R205, RZ, 0x7610, R205 ;  /* 0x00007610ffcd7816 */ /* 0x001fe200000000cd */
[----:B------:R0:W-:Y:S01]  /*f760*/  STS.U8 [R195+UR12+0x3700], R206 ;  /* 0x003700cec3007988 */ /* 0x0001e2000800000c */
[----:B------:R-:W-:-:S02]  /*f770*/  IADD3.X R14, R14, UR19, RZ, P2, !PT ;  /* 0x000000130e0e7c10 */ /* 0x000fc400097fe4ff */
[----:B0-----:R-:W-:Y:S01]  /*f780*/  PRMT R206, RZ, 0x7610, R206 ;  /* 0x00007610ffce7816 */ /* 0x001fe200000000ce */
[----:B------:R0:W-:Y:S04]  /*f790*/  STS.U8 [R195+UR12+0x3900], R207 ;  /* 0x003900cfc3007988 */ /* 0x0001e8000800000c */
[----:B------:R0:W-:Y:S04]  /*f7a0*/  STS.U8 [R195+UR12+0x3b00], R208 ;  /* 0x003b00d0c3007988 */ /* 0x0001e8000800000c */
[----:B------:R0:W-:Y:S04]  /*f7b0*/  STS.U8 [R195+UR12+0x3f00], R197 ;  /* 0x003f00c5c3007988 */ /* 0x0001e8000800000c */
[----:B------:R0:W-:Y:S01]  /*f7c0*/  STS.U8 [R195+UR12+0x3d00], R209 ;  /* 0x003d00d1c3007988 */ /* 0x0001e2000800000c */
[----:B-1----:R-:W-:-:S05]  /*f7d0*/  IADD3 R174, P1, R173, R175, RZ ;  /* 0x000000afadae7210 */ /* 0x002fca0007f3e0ff */
[----:B---3--:R-:W-:-:S05]  /*f7e0*/  IMAD.X R175, R172, 0x1, R0, P1 ;  /* 0x00000001acaf7824 */ /* 0x008fca00008e0600 */
[----:B------:R4:W3:Y:S02]  /*f7f0*/  @!P0 LDG.E.U8 R189, desc[UR14][R174.64] ;  /* 0x0000000eaebd8981 */ /* 0x0008e4000c1e1100 */
[----:B----4-:R-:W-:-:S05]  /*f800*/  IADD3 R174, P1, R173, R212, RZ ;  /* 0x000000d4adae7210 */ /* 0x010fca0007f3e0ff */
[----:B------:R-:W-:-:S05]  /*f810*/  IMAD.X R175, R172, 0x1, R2, P1 ;  /* 0x00000001acaf7824 */ /* 0x000fca00008e0602 */
[----:B------:R1:W4:Y:S02]  /*f820*/  @!P0 LDG.E.U8 R198, desc[UR14][R174.64] ;  /* 0x0000000eaec68981 */ /* 0x000324000c1e1100 */
[----:B-1----:R-:W-:-:S05]  /*f830*/  IADD3 R174, P1, R173, R250, RZ ;  /* 0x000000faadae7210 */ /* 0x002fca0007f3e0ff */
        /* <DEDUP_REMOVED lines=20> */
[----:B-1----:R-:W-:Y:S02]  /*f980*/  IADD3 R174, P1, R173, R17, RZ ;  /* 0x00000011adae7210 */ /* 0x002fe40007f3e0ff */
[----:B------:R-:W-:-:S03]  /*f990*/  IADD3 R17, P2, R17, UR13, RZ ;  /* 0x0000000d11117c10 */ /* 0x000fc6000ff5e0ff */
[----:B------:R-:W-:Y:S01]  /*f9a0*/  IMAD.X R175, R172, 0x1, R154, P1 ;  /* 0x00000001acaf7824 */ /* 0x000fe200008e069a */
[----:B------:R-:W-:Y:S02]  /*f9b0*/  IADD3.X R154, R154, UR19, RZ, P2, !PT ;  /* 0x000000139a9a7c10 */ /* 0x000fe400097fe4ff */
[----:B------:R-:W-:Y:S02]  /*f9c0*/  IADD3 R157, P2, R157, UR13, RZ ;  /* 0x0000000d9d9d7c10 */ /* 0x000fe4000ff5e0ff */
[----:B------:R1:W4:Y:S02]  /*f9d0*/  @!P0 LDG.E.U8 R206, desc[UR14][R174.64] ;  /* 0x0000000eaece8981 */ /* 0x000324000c1e1100 */
[----:B------:R-:W-:Y:S02]  /*f9e0*/  IADD3.X R166, R166, UR19, RZ, P2, !PT ;  /* 0x00000013a6a67c10 */ /* 0x000fe400097fe4ff */
[----:B------:R-:W-:Y:S02]  /*f9f0*/  IADD3 R217, P2, R217, UR13, RZ ;  /* 0x0000000dd9d97c10 */ /* 0x000fe4000ff5e0ff */
[----:B-1----:R-:W-:-:S02]  /*fa00*/  IADD3 R174, P1, R173, R9, RZ ;  /* 0x00000009adae7210 */ /* 0x002fc40007f3e0ff */
[----:B------:R-:W-:-:S03]  /*fa10*/  IADD3.X R216, R216, UR19, RZ, P2, !PT ;  /* 0x00000013d8d87c10 */ /* 0x000fc600097fe4ff */
[----:B------:R-:W-:Y:S01]  /*fa20*/  IMAD.X R175, R172, 0x1, R18, P1 ;  /* 0x00000001acaf7824 */ /* 0x000fe200008e0612 */
[----:B------:R-:W-:Y:S02]  /*fa30*/  PRMT R172, RZ, 0x7610, R172 ;  /* 0x00007610ffac7816 */ /* 0x000fe400000000ac */
[----:B------:R-:W-:-:S04]  /*fa40*/  IADD3 R229, P2, R229, UR13, RZ ;  /* 0x0000000de5e57c10 */ /* 0x000fc8000ff5e0ff */
[----:B------:R1:W4:Y:S01]  /*fa50*/  @!P0 LDG.E.U8 R172, desc[UR14][R174.64] ;  /* 0x0000000eaeac8981 */ /* 0x000322000c1e1100 */
[----:B------:R-:W-:Y:S02]  /*fa60*/  IADD3.X R228, R228, UR19, RZ, P2, !PT ;  /* 0x00000013e4e47c10 */ /* 0x000fe400097fe4ff */
[----:B------:R-:W-:Y:S02]  /*fa70*/  IADD3 R242, P2, R242, UR13, RZ ;  /* 0x0000000df2f27c10 */ /* 0x000fe4000ff5e0ff */
[----:B------:R-:W-:Y:S01]  /*fa80*/  LOP3.LUT R173, R211, 0x30, RZ, 0x3c, !PT ;  /* 0x00000030d3ad7812 */ /* 0x000fe200078e3cff */
[----:B------:R-:W1:Y:S04]  /*fa90*/  LDL.LU R174, [R1+0x2c] ;  /* 0x00002c0001ae7983 */ /* 0x000e680000300800 */
[----:B------:R-:W2:Y:S01]  /*faa0*/  LDL.LU R175, [R1] ;  /* 0x0000000001af7983 */ /* 0x000ea20000300800 */
[----:B------:R-:W-:-:S03]  /*fab0*/  IADD3.X R241, R241, UR19, RZ, P2, !PT ;  /* 0x00000013f1f17c10 */ /* 0x000fc600097fe4ff */
[----:B0-----:R-:W3:Y:S01]  /*fac0*/  LDL.LU R207, [R1+0x24] ;  /* 0x0000240001cf7983 */ /* 0x001ee20000300800 */
[----:B------:R-:W-:-:S03]  /*fad0*/  IADD3 R247, P2, R247, UR13, RZ ;  /* 0x0000000df7f77c10 */ /* 0x000fc6000ff5e0ff */
[----:B------:R-:W4:Y:S04]  /*fae0*/  LDL.LU R208, [R1+0xc] ;  /* 0x00000c0001d07983 */ /* 0x000f280000300800 */
[----:B------:R-:W2:Y:S04]  /*faf0*/  LDL.LU R197, [R1+0x1c] ;  /* 0x00001c0001c57983 */ /* 0x000ea80000300800 */
[----:B------:R-:W2:Y:S04]  /*fb00*/  LDL.LU R195, [R1+0x3c] ;  /* 0x00003c0001c37983 */ /* 0x000ea80000300800 */
[----:B------:R0:W-:Y:S04]  /*fb10*/  STS.U8 [R173+UR12+0x3f80], R213 ;  /* 0x003f80d5ad007988 */ /* 0x0001e8000800000c */
[----:B------:R0:W-:Y:S04]  /*fb20*/  STS.U8 [R173+UR12+0x180], R196 ;  /* 0x000180c4ad007988 */ /* 0x0001e8000800000c */
[----:B0-----:R-:W2:Y:S04]  /*fb30*/  LDL.LU R213, [R1+0x8] ;  /* 0x0000080001d57983 */ /* 0x001ea80000300800 */
[----:B------:R-:W2:Y:S04]  /*fb40*/  LDL.LU R196, [R1+0x34] ;  /* 0x0000340001c47983 */ /* 0x000ea80000300800 */
[----:B------:R0:W-:Y:S04]  /*fb50*/  STL [R1+0x4], R247 ;  /* 0x000004f701007387 */ /* 0x0001e80000100800 */
[----:B0-----:R-:W2:Y:S01]  /*fb60*/  LDL.LU R247, [R1+0x58c] ;  /* 0x00058c0001f77983 */ /* 0x001ea20000300800 */
[----:B------:R-:W-:-:S02]  /*fb70*/  IADD3 R8, P3, R8, UR13, RZ ;  /* 0x0000000d08087c10 */ /* 0x000fc4000ff7e0ff */
[----:B------:R-:W-:Y:S02]  /*fb80*/  IADD3 R9, P4, R9, UR13, RZ ;  /* 0x0000000d09097c10 */ /* 0x000fe4000ff9e0ff */
[----:B------:R-:W-:Y:S02]  /*fb90*/  IADD3 R4, P6, R4, UR13, RZ ;  /* 0x0000000d04047c10 */ /* 0x000fe4000ffde0ff */
[----:B------:R-:W-:Y:S01]  /*fba0*/  IADD3 R10, P5, R10, UR13, RZ ;  /* 0x0000000d0a0a7c10 */ /* 0x000fe2000ffbe0ff */
[----:B------:R0:W-:Y:S01]  /*fbb0*/  STS.U8 [R173+UR12+0x380], R185 ;  /* 0x000380b9ad007988 */ /* 0x0001e2000800000c */
[----:B------:R-:W-:Y:S02]  /*fbc0*/  IADD3.X R16, R16, UR19, RZ, P3, !PT ;  /* 0x0000001310107c10 */ /* 0x000fe40009ffe4ff */
[----:B------:R-:W-:Y:S01]  /*fbd0*/  IADD3 R19, P3, R19, UR13, RZ ;  /* 0x0000000d13137c10 */ /* 0x000fe2000ff7e0ff */
[----:B------:R-:W2:Y:S01]  /*fbe0*/  LDL.LU R209, [R1+0x44] ;  /* 0x0000440001d17983 */ /* 0x000ea20000300800 */
[----:B------:R-:W-:-:S02]  /*fbf0*/  IADD3.X R18, R18, UR19, RZ, P4, !PT ;  /* 0x0000001312127c10 */ /* 0x000fc4000a7fe4ff */
[----:B------:R-:W-:Y:S02]  /*fc00*/  IADD3 R21, P4, R21, UR13, RZ ;  /* 0x0000000d15157c10 */ /* 0x000fe4000ff9e0ff */
[----:B------:R-:W-:Y:S01]  /*fc10*/  IADD3.X R11, R11, UR19, RZ, P6, !PT ;  /* 0x000000130b0b7c10 */ /* 0x000fe2000b7fe4ff */
[----:B0-----:R-:W2:Y:S01]  /*fc20*/  LDL.LU R185, [R1+0x18] ;  /* 0x0000180001b97983 */ /* 0x001ea20000300800 */
[----:B------:R-:W-:Y:S02]  /*fc30*/  IADD3 R13, P6, R13, UR13, RZ ;  /* 0x0000000d0d0d7c10 */ /* 0x000fe4000ffde0ff */
[----:B------:R-:W-:Y:S02]  /*fc40*/  IADD3.X R156, R156, UR19, RZ, P3, !PT ;  /* 0x000000139c9c7c10 */ /* 0x000fe40009ffe4ff */
[----:B------:R-:W-:Y:S02]  /*fc50*/  IADD3 R159, P3, R159, UR13, RZ ;  /* 0x0000000d9f9f7c10 */ /* 0x000fe4000ff7e0ff */
[----:B------:R-:W-:-:S02]  /*fc60*/  IADD3.X R158, R158, UR19, RZ, P4, !PT ;  /* 0x000000139e9e7c10 */ /* 0x000fc4000a7fe4ff */
[----:B------:R-:W-:Y:S02]  /*fc70*/  IADD3 R161, P4, R161, UR13, RZ ;  /* 0x0000000da1a17c10 */ /* 0x000fe4000ff9e0ff */
[----:B------:R-:W-:Y:S02]  /*fc80*/  IADD3.X R22, R22, UR19, RZ, P6, !PT ;  /* 0x0000001316167c10 */ /* 0x000fe4000b7fe4ff */
[----:B------:R-:W-:Y:S02]  /*fc90*/  IADD3.X R20, R20, UR19, RZ, P5, !PT ;  /* 0x0000001314147c10 */ /* 0x000fe4000affe4ff */
[----:B------:R-:W-:Y:S02]  /*fca0*/  IADD3 R153, P6, R153, UR13, RZ ;  /* 0x0000000d99997c10 */ /* 0x000fe4000ffde0ff */
[----:B------:R-:W-:Y:S02]  /*fcb0*/  IADD3.X R167, R167, UR19, RZ, P3, !PT ;  /* 0x00000013a7a77c10 */ /* 0x000fe40009ffe4ff */
[----:B------:R-:W-:-:S02]  /*fcc0*/  IADD3 R23, P5, R23, UR13, RZ ;  /* 0x0000000d17177c10 */ /* 0x000fc4000ffbe0ff */
[----:B------:R-:W-:Y:S02]  /*fcd0*/  IADD3 R219, P3, R219, UR13, RZ ;  /* 0x0000000ddbdb7c10 */ /* 0x000fe4000ff7e0ff */
[----:B------:R-:W-:Y:S02]  /*fce0*/  IADD3.X R168, R168, UR19, RZ, P4, !PT ;  /* 0x00000013a8a87c10 */ /* 0x000fe4000a7fe4ff */
[----:B------:R-:W-:Y:S02]  /*fcf0*/  IADD3 R221, P4, R221, UR13, RZ ;  /* 0x0000000ddddd7c10 */ /* 0x000fe4000ff9e0ff */
[----:B------:R-:W-:Y:S02]  /*fd00*/  IADD3.X R162, R162, UR19, RZ, P6, !PT ;  /* 0x00000013a2a27c10 */ /* 0x000fe4000b7fe4ff */
[----:B------:R-:W-:Y:S02]  /*fd10*/  IADD3.X R160, R160, UR19, RZ, P5, !PT ;  /* 0x00000013a0a07c10 */ /* 0x000fe4000affe4ff */
[----:B------:R-:W-:-:S02]  /*fd20*/  IADD3 R165, P6, R165, UR13, RZ ;  /* 0x0000000da5a57c10 */ /* 0x000fc4000ffde0ff */
[----:B------:R-:W-:Y:S02]  /*fd30*/  IADD3.X R218, R218, UR19, RZ, P3, !PT ;  /* 0x00000013dada7c10 */ /* 0x000fe40009ffe4ff */
[----:B------:R-:W-:Y:S02]  /*fd40*/  IADD3 R163, P5, R163, UR13, RZ ;  /* 0x0000000da3a37c10 */ /* 0x000fe4000ffbe0ff */
[----:B------:R-:W-:Y:S02]  /*fd50*/  IADD3 R231, P3, R231, UR13, RZ ;  /* 0x0000000de7e77c10 */ /* 0x000fe4000ff7e0ff */
[----:B------:R-:W-:Y:S02]  /*fd60*/  IADD3.X R220, R220, UR19, RZ, P4, !PT ;  /* 0x00000013dcdc7c10 */ /* 0x000fe4000a7fe4ff */
[----:B------:R-:W-:Y:S02]  /*fd70*/  IADD3 R233, P4, R233, UR13, RZ ;  /* 0x0000000de9e97c10 */ /* 0x000fe4000ff9e0ff */
[----:B------:R-:W-:-:S02]  /*fd80*/  IADD3.X R170, R170, UR19, RZ, P6, !PT ;  /* 0x00000013aaaa7c10 */ /* 0x000fc4000b7fe4ff */
[----:B------:R-:W-:Y:S02]  /*fd90*/  IADD3.X R169, R169, UR19, RZ, P5, !PT ;  /* 0x00000013a9a97c10 */ /* 0x000fe4000affe4ff */
[----:B------:R-:W-:Y:S02]  /*fda0*/  IADD3 R225, P6, R225, UR13, RZ ;  /* 0x0000000de1e17c10 */ /* 0x000fe4000ffde0ff */
[----:B------:R-:W-:Y:S02]  /*fdb0*/  IADD3.X R230, R230, UR19, RZ, P3, !PT ;  /* 0x00000013e6e67c10 */ /* 0x000fe40009ffe4ff */
[----:B------:R-:W-:Y:S02]  /*fdc0*/  IADD3 R223, P5, R223, UR13, RZ ;  /* 0x0000000ddfdf7c10 */ /* 0x000fe4000ffbe0ff */
        /* <DEDUP_REMOVED lines=8> */
[----:B------:R-:W-:Y:S02]  /*fe50*/  IADD3.X R245, R245, UR19, RZ, P4, !PT ;  /* 0x00000013f5f57c10 */ /* 0x000fe4000a7fe4ff */
[----:B------:R-:W-:Y:S02]  /*fe60*/  IADD3 R212, P4, R212, UR13, RZ ;  /* 0x0000000dd4d47c10 */ /* 0x000fe4000ff9e0ff */
[----:B------:R-:W-:Y:S02]  /*fe70*/  IADD3.X R236, R236, UR19, RZ, P6, !PT ;  /* 0x00000013ecec7c10 */ /* 0x000fe4000b7fe4ff */
[----:B------:R-:W-:Y:S02]  /*fe80*/  IADD3.X R234, R234, UR19, RZ, P5, !PT ;  /* 0x00000013eaea7c10 */ /* 0x000fe4000affe4ff */
[----:B------:R-:W-:Y:S02]  /*fe90*/  IADD3 R250, P6, R250, UR13, RZ ;  /* 0x0000000dfafa7c10 */ /* 0x000fe4000ffde0ff */
[----:B------:R-:W-:-:S02]  /*fea0*/  IADD3 R248, P5, R248, UR13, RZ ;  /* 0x0000000df8f87c10 */ /* 0x000fc4000ffbe0ff */
[----:B------:R-:W-:Y:S02]  /*feb0*/  IADD3.X R249, R249, UR19, RZ, P6, !PT ;  /* 0x00000013f9f97c10 */ /* 0x000fe4000b7fe4ff */
[----:B----4-:R-:W-:-:S05]  /*fec0*/  IADD3 R208, P3, R208, UR13, RZ ;  /* 0x0000000dd0d07c10 */ /* 0x010fca000ff7e0ff */
[----:B------:R0:W-:Y:S01]  /*fed0*/  STL [R1+0xc], R208 ;  /* 0x00000cd001007387 */ /* 0x0001e20000100800 */
[----:B---3--:R-:W-:-:S03]  /*fee0*/  IADD3 R207, P6, R207, UR13, RZ ;  /* 0x0000000dcfcf7c10 */ /* 0x008fc6000ffde0ff */
[----:B0-----:R-:W3:Y:S04]  /*fef0*/  LDL.LU R208, [R1+0x4c] ;  /* 0x00004c0001d07983 */ /* 0x001ee80000300800 */
[----:B------:R0:W-:Y:S04]  /*ff00*/  STL [R1+0x14], R212 ;  /* 0x000014d401007387 */ /* 0x0001e80000100800 */
[----:B0-----:R-:W4:Y:S04]  /*ff10*/  LDL.LU R212, [R1+0x588] ;  /* 0x0005880001d47983 */ /* 0x001f280000300800 */
[----:B------:R-:W4:Y:S01]  /*ff20*/  LDL.LU R211, [R1+0x20] ;  /* 0x0000200001d37983 */ /* 0x000f220000300800 */
[----:B--2---:R-:W-:-:S02]  /*ff30*/  IADD3.X R247, R247, UR19, RZ, P5, !PT ;  /* 0x00000013f7f77c10 */ /* 0x004fc4000affe4ff */
[----:B------:R-:W-:Y:S01]  /*ff40*/  IADD3 R197, P5, R197, UR13, RZ ;  /* 0x0000000dc5c57c10 */ /* 0x000fe2000ffbe0ff */
[----:B------:R0:W-:Y:S04]  /*ff50*/  STL [R1+0x24], R207 ;  /* 0x000024cf01007387 */ /* 0x0001e80000100800 */
[----:B------:R-:W-:Y:S04]  /*ff60*/  STL [R1+0x1c], R197 ;  /* 0x00001cc501007387 */ /* 0x000fe80000100800 */
[----:B0-----:R-:W2:Y:S01]  /*ff70*/  LDL.LU R207, [R1+0x28] ;  /* 0x0000280001cf7983 */ /* 0x001ea20000300800 */
[----:B------:R-:W-:-:S04]  /*ff80*/  IADD3 R6, P1, R6, UR13, RZ ;  /* 0x0000000d06067c10 */ /* 0x000fc8000ff3e0ff */
[----:B------:R-:W-:Y:S02]  /*ff90*/  IADD3.X R12, R12, UR19, RZ, P1, !PT ;  /* 0x000000130c0c7c10 */ /* 0x000fe40008ffe4ff */
        /* <DEDUP_REMOVED lines=10> */
[----:B------:R-:W-:Y:S01]  /*10040*/  IADD3 R252, P1, R252, UR13, RZ ;  /* 0x0000000dfcfc7c10 */ /* 0x000fe2000ff3e0ff */
[----:B------:R0:W-:Y:S03]  /*10050*/  STS.U8 [R173+UR12+0x1180], R191 ;  /* 0x001180bfad007988 */ /* 0x0001e6000800000c */
[----:B------:R-:W-:Y:S01]  /*10060*/  IADD3.X R251, R251, UR19, RZ, P1, !PT ;  /* 0x00000013fbfb7c10 */ /* 0x000fe20008ffe4ff */
[----:B------:R0:W-:Y:S01]  /*10070*/  STS.U8 [R173+UR12+0xf80], R190 ;  /* 0x000f80bead007988 */ /* 0x0001e2000800000c */
[----:B-1----:R-:W-:Y:S02]  /*10080*/  IADD3 R174, P1, R174, UR13, RZ ;  /* 0x0000000daeae7c10 */ /* 0x002fe4000ff3e0ff */
[----:B------:R-:W-:Y:S01]  /*10090*/  IADD3.X R175, R175, UR19, RZ, P2, !PT ;  /* 0x00000013afaf7c10 */ /* 0x000fe200097fe4ff */
[----:B------:R1:W-:Y:S04]  /*100a0*/  STS.U8 [R173+UR12+0xd80], R210 ;  /* 0x000d80d2ad007988 */ /* 0x0003e8000800000c */
[----:B0-----:R-:W2:Y:S01]  /*100b0*/  LDL.LU R191, [R1+0x5c] ;  /* 0x00005c0001bf7983 */ /* 0x001ea20000300800 */
[----:B------:R-:W-:-:S03]  /*100c0*/  IADD3 R196, P2, R196, UR13, RZ ;  /* 0x0000000dc4c47c10 */ /* 0x000fc6000ff5e0ff */
[----:B------:R-:W2:Y:S04]  /*100d0*/  LDL.LU R190, [R1+0x64] ;  /* 0x0000640001be7983 */ /* 0x000ea80000300800 */
[----:B-1----:R-:W2:Y:S01]  /*100e0*/  LDL.LU R210, [R1+0x38] ;  /* 0x0000380001d27983 */ /* 0x002ea20000300800 */
[----:B------:R-:W-:-:S03]  /*100f0*/  IADD3.X R213, R213, UR19, RZ, P3, !PT ;  /* 0x00000013d5d57c10 */ /* 0x000fc60009ffe4ff */
[----:B------:R-:W2:Y:S04]  /*10100*/  LDL.LU R197, [R1+0x6c] ;  /* 0x00006c0001c57983 */ /* 0x000ea80000300800 */
[----:B------:R0:W-:Y:S01]  /*10110*/  STL [R1+0x2c], R174 ;  /* 0x00002cae01007387 */ /* 0x0001e20000100800 */
[----:B------:R-:W-:-:S03]  /*10120*/  IADD3 R195, P3, R195, UR13, RZ ;  /* 0x0000000dc3c37c10 */ /* 0x000fc6000ff7e0ff */
[----:B------:R-:W-:Y:S01]  /*10130*/  STS.U8 [R173+UR12+0xb80], R186 ;  /* 0x000b80baad007988 */ /* 0x000fe2000800000c */
[----:B------:R-:W-:-:S03]  /*10140*/  IADD3.X R2, R2, UR19, RZ, P4, !PT ;  /* 0x0000001302027c10 */ /* 0x000fc6000a7fe4ff */
[----:B0-----:R-:W2:Y:S04]  /*10150*/  LDL.LU R174, [R1+0x40] ;  /* 0x0000400001ae7983 */ /* 0x001ea80000300800 */
[----:B------:R0:W-:Y:S01]  /*10160*/  STL [R1], R175 ;  /* 0x000000af01007387 */ /* 0x0001e20000100800 */
[----:B------:R-:W-:-:S03]  /*10170*/  IADD3 R209, P4, R209, UR13, RZ ;  /* 0x0000000dd1d17c10 */ /* 0x000fc6000ff9e0ff */
[----:B0-----:R-:W2:Y:S04]  /*10180*/  LDL.LU R175, [R1+0x74] ;  /* 0x0000740001af7983 */ /* 0x001ea80000300800 */
[----:B------:R-:W2:Y:S04]  /*10190*/  LDL.LU R186, [R1+0x48] ;  /* 0x0000480001ba7983 */ /* 0x000ea80000300800 */
[----:B------:R0:W-:Y:S01]  /*101a0*/  STL [R1+0x34], R196 ;  /* 0x000034c401007387 */ /* 0x0001e20000100800 */
[----:B------:R-:W-:-:S03]  /*101b0*/  IADD3.X R185, R185, UR19, RZ, P5, !PT ;  /* 0x00000013b9b97c10 */ /* 0x000fc6000affe4ff */
[----:B------:R-:W-:Y:S04]  /*101c0*/  STS.U8 [R173+UR12+0x980], R192 ;  /* 0x000980c0ad007988 */ /* 0x000fe8000800000c */
[----:B0-----:R-:W2:Y:S04]  /*101d0*/  LDL.LU R196, [R1+0x7c] ;  /* 0x00007c0001c47983 */ /* 0x001ea80000300800 */
[----:B------:R0:W-:Y:S04]  /*101e0*/  STL [R1+0x8], R213 ;  /* 0x000008d501007387 */ /* 0x0001e80000100800 */
[----:B0-----:R-:W2:Y:S04]  /*101f0*/  LDL.LU R213, [R1+0x84] ;  /* 0x0000840001d57983 */ /* 0x001ea80000300800 */
[----:B------:R0:W-:Y:S04]  /*10200*/  STL [R1+0x3c], R195 ;  /* 0x00003cc301007387 */ /* 0x0001e80000100800 */
[----:B------:R-:W-:Y:S04]  /*10210*/  STS.U8 [R173+UR12+0x780], R193 ;  /* 0x000780c1ad007988 */ /* 0x000fe8000800000c */
[----:B0-----:R-:W2:Y:S04]  /*10220*/  LDL.LU R195, [R1+0x58] ;  /* 0x0000580001c37983 */ /* 0x001ea80000300800 */
[----:B------:R0:W-:Y:S04]  /*10230*/  STL [R1+0x10], R2 ;  /* 0x0000100201007387 */ /* 0x0001e80000100800 */
[----:B0-----:R-:W2:Y:S04]  /*10240*/  LDL.LU R2, [R1+0x584] ;  /* 0x0005840001027983 */ /* 0x001ea80000300800 */
[----:B------:R-:W2:Y:S04]  /*10250*/  LDL.LU R192, [R1+0x8c] ;  /* 0x00008c0001c07983 */ /* 0x000ea80000300800 */
[----:B------:R0:W-:Y:S01]  /*10260*/  STL [R1+0x44], R209 ;  /* 0x000044d101007387 */ /* 0x0001e20000100800 */
[----:B------:R-:W-:-:S03]  /*10270*/  IADD3.X R0, R0, UR19, RZ, P2, !PT ;  /* 0x0000001300007c10 */ /* 0x000fc600097fe4ff */
[----:B0-----:R-:W2:Y:S04]  /*10280*/  LDL.LU R209, [R1+0x60] ;  /* 0x0000600001d17983 */ /* 0x001ea80000300800 */
[----:B------:R-:W2:Y:S04]  /*10290*/  LDL.LU R193, [R1+0x68] ;  /* 0x0000680001c17983 */ /* 0x000ea80000300800 */
[----:B------:R-:W-:Y:S01]  /*102a0*/  STS.U8 [R173+UR12+0x580], R194 ;  /* 0x000580c2ad007988 */ /* 0x000fe2000800000c */
[----:B---3--:R-:W-:-:S05]  /*102b0*/  IADD3 R208, P5, R208, UR13, RZ ;  /* 0x0000000dd0d07c10 */ /* 0x008fca000ffbe0ff */
[----:B------:R0:W-:Y:S04]  /*102c0*/  STL [R1+0x4c], R208 ;  /* 0x00004cd001007387 */ /* 0x0001e80000100800 */
[----:B------:R-:W-:Y:S04]  /*102d0*/  STL [R1+0x18], R185 ;  /* 0x000018b901007387 */ /* 0x000fe80000100800 */
[----:B0-----:R-:W3:Y:S01]  /*102e0*/  LDL.LU R208, [R1+0x9c] ;  /* 0x00009c0001d07983 */ /* 0x001ee20000300800 */
[----:B----4-:R-:W-:Y:S02]  /*102f0*/  IADD3.X R211, R211, UR19, RZ, P6, !PT ;  /* 0x00000013d3d37c10 */ /* 0x010fe4000b7fe4ff */
[----:B------:R-:W-:-:S05]  /*10300*/  IADD3 R212, P6, R212, UR13, RZ ;  /* 0x0000000dd4d47c10 */ /* 0x000fca000ffde0ff */
[----:B------:R0:W-:Y:S04]  /*10310*/  STL [R1+0x54], R212 ;  /* 0x000054d401007387 */ /* 0x0001e80000100800 */
[----:B0-----:R-:W4:Y:S01]  /*10320*/  LDL.LU R212, [R1+0x580] ;  /* 0x0005800001d47983 */ /* 0x001f220000300800 */
[----:B--2---:R-:W-:-:S03]  /*10330*/  IADD3.X R207, R207, UR19, RZ, P1, !PT ;  /* 0x00000013cfcf7c10 */ /* 0x004fc60008ffe4ff */
[----:B------:R0:W-:Y:S04]  /*10340*/  STL [R1+0x20], R211 ;  /* 0x000020d301007387 */ /* 0x0001e80000100800 */
[----:B------:R-:W2:Y:S04]  /*10350*/  LDL.LU R194, [R1+0xa4] ;  /* 0x0000a40001c27983 */ /* 0x000ea80000300800 */
[----:B------:R-:W4:Y:S04]  /*10360*/  LDL.LU R185, [R1+0x78] ;  /* 0x0000780001b97983 */ /* 0x000f280000300800 */
[----:B0-----:R-:W4:Y:S04]  /*10370*/  LDL.LU R211, [R1+0xac] ;  /* 0x0000ac0001d37983 */ /* 0x001f280000300800 */
[----:B------:R0:W-:Y:S04]  /*10380*/  STL [R1+0x28], R207 ;  /* 0x000028cf01007387 */ /* 0x0001e80000100800 */
[----:B0-----:R-:W4:Y:S04]  /*10390*/  LDL.LU R207, [R1+0x80] ;  /* 0x0000800001cf7983 */ /* 0x001f280000300800 */
[----:B------:R0:W-:Y:S04]  /*103a0*/  STL [R1+0x30], R0 ;  /* 0x0000300001007387 */ /* 0x0001e80000100800 */
[----:B0-----:R-:W2:Y:S01]  /*103b0*/  LDL.LU R0, [R1+0x57c] ;  /* 0x00057c0001007983 */ /* 0x001ea20000300800 */
[----:B------:R-:W-:-:S02]  /*103c0*/  IADD3 R191, P1, R191, UR13, RZ ;  /* 0x0000000dbfbf7c10 */ /* 0x000fc4000ff3e0ff */
[----:B------:R-:W-:Y:S02]  /*103d0*/  IADD3 R190, P2, R190, UR13, RZ ;  /* 0x0000000dbebe7c10 */ /* 0x000fe4000ff5e0ff */
[----:B------:R-:W-:Y:S02]  /*103e0*/  IADD3.X R210, R210, UR19, RZ, P3, !PT ;  /* 0x00000013d2d27c10 */ /* 0x000fe40009ffe4ff */
[----:B------:R-:W-:Y:S01]  /*103f0*/  IADD3 R197, P3, R197, UR13, RZ ;  /* 0x0000000dc5c57c10 */ /* 0x000fe2000ff7e0ff */
[----:B------:R-:W-:Y:S01]  /*10400*/  STL [R1+0x5c], R191 ;  /* 0x00005cbf01007387 */ /* 0x000fe20000100800 */
[----:B------:R-:W-:-:S03]  /*10410*/  IADD3.X R238, R238, UR19, RZ, P6, !PT ;  /* 0x00000013eeee7c10 */ /* 0x000fc6000b7fe4ff */
[----:B------:R0:W-:Y:S04]  /*10420*/  STL [R1+0x6c], R197 ;  /* 0x00006cc501007387 */ /* 0x0001e80000100800 */
[----:B------:R-:W-:Y:S01]  /*10430*/  STL [R1+0x64], R190 ;  /* 0x000064be01007387 */ /* 0x000fe20000100800 */
[----:B------:R-:W-:-:S03]  /*10440*/  IADD3.X R174, R174, UR19, RZ, P4, !PT ;  /* 0x00000013aeae7c10 */ /* 0x000fc6000a7fe4ff */
[----:B0-----:R-:W4:Y:S04]  /*10450*/  LDL.LU R197, [R1+0xb4] ;  /* 0x0000b40001c57983 */ /* 0x001f280000300800 */
[----:B------:R-:W-:Y:S04]  /*10460*/  STL [R1+0x38], R210 ;  /* 0x000038d201007387 */ /* 0x000fe80000100800 */
[----:B------:R0:W-:Y:S01]  /*10470*/  STL [R1+0x40], R174 ;  /* 0x000040ae01007387 */ /* 0x0001e20000100800 */
[----:B------:R-:W-:Y:S02]  /*10480*/  IADD3 R175, P4, R175, UR13, RZ ;  /* 0x0000000dafaf7c10 */ /* 0x000fe4000ff9e0ff */
[----:B------:R-:W-:Y:S01]  /*10490*/  IADD3.X R186, R186, UR19, RZ, P5, !PT ;  /* 0x00000013baba7c10 */ /* 0x000fe2000affe4ff */
[----:B0-----:R-:W4:Y:S04]  /*104a0*/  LDL.LU R174, [R1+0x88] ;  /* 0x0000880001ae7983 */ /* 0x001f280000300800 */
[----:B------:R0:W-:Y:S01]  /*104b0*/  STL [R1+0x74], R175 ;  /* 0x000074af01007387 */ /* 0x0001e20000100800 */
[----:B------:R-:W-:-:S03]  /*104c0*/  IADD3 R196, P5, R196, UR13, RZ ;  /* 0x0000000dc4c47c10 */ /* 0x000fc6000ffbe0ff */
[----:B0-----:R-:W4:Y:S04]  /*104d0*/  LDL.LU R175, [R1+0xbc] ;  /* 0x0000bc0001af7983 */ /* 0x001f280000300800 */
[----:B------:R0:W-:Y:S04]  /*104e0*/  STL [R1+0x50], R238 ;  /* 0x000050ee01007387 */ /* 0x0001e80000100800 */
[----:B------:R-:W-:Y:S01]  /*104f0*/  STL [R1+0x48], R186 ;  /* 0x000048ba01007387 */ /* 0x000fe20000100800 */
[----:B------:R-:W-:-:S03]  /*10500*/  IADD3 R213, P6, R213, UR13, RZ ;  /* 0x0000000dd5d57c10 */ /* 0x000fc6000ffde0ff */
[----:B0-----:R-:W4:Y:S04]  /*10510*/  LDL.LU R238, [R1+0x578] ;  /* 0x0005780001ee7983 */ /* 0x001f280000300800 */
[----:B------:R0:W-:Y:S01]  /*10520*/  STL [R1+0x7c], R196 ;  /* 0x00007cc401007387 */ /* 0x0001e20000100800 */
[----:B------:R-:W-:-:S03]  /*10530*/  IADD3.X R195, R195, UR19, RZ, P1, !PT ;  /* 0x00000013c3c37c10 */ /* 0x000fc60008ffe4ff */
[----:B0-----:R-:W4:Y:S04]  /*10540*/  LDL.LU R196, [R1+0xc4] ;  /* 0x0000c40001c47983 */ /* 0x001f280000300800 */
[----:B------:R0:W-:Y:S04]  /*10550*/  STL [R1+0x84], R213 ;  /* 0x000084d501007387 */ /* 0x0001e80000100800 */
[----:B0-----:R-:W4:Y:S01]  /*10560*/  LDL.LU R213, [R1+0x98] ;  /* 0x0000980001d57983 */ /* 0x001f220000300800 */
[----:B------:R-:W-:-:S03]  /*10570*/  IADD3 R192, P1, R192, UR13, RZ ;  /* 0x0000000dc0c07c10 */ /* 0x000fc6000ff3e0ff */
[----:B------:R0:W-:Y:S01]  /*10580*/  STL [R1+0x58], R195 ;  /* 0x000058c301007387 */ /* 0x0001e20000100800 */
[----:B------:R-:W-:-:S03]  /*10590*/  IADD3.X R2, R2, UR19, RZ, P4, !PT ;  /* 0x0000001302027c10 */ /* 0x000fc6000a7fe4ff */
[----:B0-----:R-:W4:Y:S01]  /*105a0*/  LDL.LU R195, [R1+0xcc] ;  /* 0x0000cc0001c37983 */ /* 0x001f220000300800 */
[----:B------:R-:W-:Y:S02]  /*105b0*/  IADD3.X R209, R209, UR19, RZ, P2, !PT ;  /* 0x00000013d1d17c10 */ /* 0x000fe400097fe4ff */
[----:B------:R-:W-:-:S03]  /*105c0*/  IADD3.X R193, R193, UR19, RZ, P3, !PT ;  /* 0x00000013c1c17c10 */ /* 0x000fc60009ffe4ff */
[----:B------:R0:W-:Y:S04]  /*105d0*/  STL [R1+0x60], R209 ;  /* 0x000060d101007387 */ /* 0x0001e80000100800 */
[----:B0-----:R-:W4:Y:S04]  /*105e0*/  LDL.LU R209, [R1+0xa0] ;  /* 0x0000a00001d17983 */ /* 0x001f280000300800 */
[----:B------:R-:W-:Y:S01]  /*105f0*/  STL [R1+0x8c], R192 ;  /* 0x00008cc001007387 */ /* 0x000fe20000100800 */
[----:B---3--:R-:W-:Y:S02]  /*10600*/  IADD3 R208, P3, R208, UR13, RZ ;  /* 0x0000000dd0d07c10 */ /* 0x008fe4000ff7e0ff */
[----:B--2---:R-:W-:-:S05]  /*10610*/  IADD3 R0, P2, R0, UR13, RZ ;  /* 0x0000000d00007c10 */ /* 0x004fca000ff5e0ff */
[----:B------:R0:W-:Y:S04]  /*10620*/  STL [R1+0x94], R0 ;  /* 0x0000940001007387 */ /* 0x0001e80000100800 */
[----:B0-----:R-:W2:Y:S04]  /*10630*/  LDL.LU R0, [R1+0x574] ;  /* 0x0005740001007983 */ /* 0x001ea80000300800 */
[----:B------:R0:W-:Y:S04]  /*10640*/  STL [R1+0x9c], R208 ;  /* 0x00009cd001007387 */ /* 0x0001e80000100800 */
[----:B0-----:R-:W3:Y:S04]  /*10650*/  LDL.LU R208, [R1+0xa8] ;  /* 0x0000a80001d07983 */ /* 0x001ee80000300800 */
[----:B------:R-:W-:Y:S04]  /*10660*/  STL [R1+0x68], R193 ;  /* 0x000068c101007387 */ /* 0x000fe80000100800 */
[----:B------:R0:W-:Y:S04]  /*10670*/  STL [R1+0x70], R2 ;  /* 0x0000700201007387 */ /* 0x0001e80000100800 */
[----:B0-----:R-:W2:Y:S01]  /*10680*/  LDL.LU R2, [R1+0x570] ;  /* 0x0005700001027983 */ /* 0x001ea20000300800 */
[----:B------:R-:W-:-:S02]  /*10690*/  IADD3 R194, P4, R194, UR13, RZ ;  /* 0x0000000dc2c27c10 */ /* 0x000fc4000ff9e0ff */
[----:B----4-:R-:W-:Y:S01]  /*106a0*/  IADD3.X R185, R185, UR19, RZ, P5, !PT ;  /* 0x00000013b9b97c10 */ /* 0x010fe2000affe4ff */
[----:B------:R0:W-:Y:S01]  /*106b0*/  STS.U8 [R173+UR12+0x1580], R181 ;  /* 0x001580b5ad007988 */ /* 0x0001e2000800000c */
[----:B------:R-:W-:Y:S02]  /*106c0*/  IADD3 R211, P5, R211, UR13, RZ ;  /* 0x0000000dd3d37c10 */ /* 0x000fe4000ffbe0ff */
[----:B------:R-:W-:Y:S01]  /*106d0*/  IADD3.X R207, R207, UR19, RZ, P6, !PT ;  /* 0x00000013cfcf7c10 */ /* 0x000fe2000b7fe4ff */
[----:B------:R1:W-:Y:S04]  /*106e0*/  STS.U8 [R173+UR12+0x1380], R180 ;  /* 0x001380b4ad007988 */ /* 0x0003e8000800000c */
[----:B0-----:R-:W4:Y:S04]  /*106f0*/  LDL.LU R181, [R1+0xdc] ;  /* 0x0000dc0001b57983 */ /* 0x001f280000300800 */
[----:B------:R-:W-:Y:S04]  /*10700*/  STL [R1+0xa4], R194 ;  /* 0x0000a4c201007387 */ /* 0x000fe80000100800 */
[----:B------:R-:W-:Y:S01]  /*10710*/  STL [R1+0x78], R185 ;  /* 0x000078b901007387 */ /* 0x000fe20000100800 */
[----:B------:R-:W-:-:S03]  /*10720*/  IADD3 R197, P6, R197, UR13, RZ ;  /* 0x0000000dc5c57c10 */ /* 0x000fc6000ffde0ff */
[----:B-1----:R-:W4:Y:S04]  /*10730*/  LDL.LU R180, [R1+0xe4] ;  /* 0x0000e40001b47983 */ /* 0x002f280000300800 */
[----:B------:R-:W-:Y:S04]  /*10740*/  STL [R1+0xac], R211 ;  /* 0x0000acd301007387 */ /* 0x000fe80000100800 */
[----:B------:R-:W4:Y:S01]  /*10750*/  LDL.LU R191, [R1+0xb8] ;  /* 0x0000b80001bf7983 */ /* 0x000f220000300800 */
[----:B------:R-:W-:-:S03]  /*10760*/  IADD3.X R174, R174, UR19, RZ, P1, !PT ;  /* 0x00000013aeae7c10 */ /* 0x000fc60008ffe4ff */
[----:B------:R-:W4:Y:S04]  /*10770*/  LDL.LU R190, [R1+0xec] ;  /* 0x0000ec0001be7983 */ /* 0x000f280000300800 */
[----:B------:R0:W-:Y:S01]  /*10780*/  STL [R1+0x80], R207 ;  /* 0x000080cf01007387 */ /* 0x0001e20000100800 */
[----:B------:R-:W-:-:S03]  /*10790*/  IADD3 R175, P1, R175, UR13, RZ ;  /* 0x0000000dafaf7c10 */ /* 0x000fc6000ff3e0ff */
[----:B------:R-:W4:Y:S01]  /*107a0*/  LDL.LU R210, [R1+0xc0] ;  /* 0x0000c00001d27983 */ /* 0x000f220000300800 */
[----:B------:R-:W-:-:S03]  /*107b0*/  IADD3.X R212, R212, UR19, RZ, P2, !PT ;  /* 0x00000013d4d47c10 */ /* 0x000fc600097fe4ff */
[----:B0-----:R-:W4:Y:S04]  /*107c0*/  LDL.LU R207, [R1+0xf4] ;  /* 0x0000f40001cf7983 */ /* 0x001f280000300800 */
[----:B------:R-:W4:Y:S04]  /*107d0*/  LDL.LU R186, [R1+0xc8] ;  /* 0x0000c80001ba7983 */ /* 0x000f280000300800 */
[----:B------:R0:W-:Y:S01]  /*107e0*/  STL [R1+0xb4], R197 ;  /* 0x0000b4c501007387 */ /* 0x0001e20000100800 */
[----:B------:R-:W-:Y:S02]  /*107f0*/  IADD3 R196, P2, R196, UR13, RZ ;  /* 0x0000000dc4c47c10 */ /* 0x000fe4000ff5e0ff */
[----:B------:R-:W-:Y:S01]  /*10800*/  IADD3.X R213, R213, UR19, RZ, P3, !PT ;  /* 0x00000013d5d57c10 */ /* 0x000fe20009ffe4ff */
[----:B0-----:R-:W4:Y:S04]  /*10810*/  LDL.LU R197, [R1+0xfc] ;  /* 0x0000fc0001c57983 */ /* 0x001f280000300800 */
[----:B------:R-:W4:Y:S04]  /*10820*/  LDL.LU R192, [R1+0x104] ;  /* 0x0001040001c07983 */ /* 0x000f280000300800 */
[----:B------:R0:W-:Y:S01]  /*10830*/  STL [R1+0x88], R174 ;  /* 0x000088ae01007387 */ /* 0x0001e20000100800 */
[----:B------:R-:W-:-:S03]  /*10840*/  IADD3 R195, P3, R195, UR13, RZ ;  /* 0x0000000dc3c37c10 */ /* 0x000fc6000ff7e0ff */
[----:B0-----:R-:W4:Y:S04]  /*10850*/  LDL.LU R174, [R1+0xd8] ;  /* 0x0000d80001ae7983 */ /* 0x001f280000300800 */
[----:B------:R-:W-:Y:S04]  /*10860*/  STL [R1+0xbc], R175 ;  /* 0x0000bcaf01007387 */ /* 0x000fe80000100800 */
[----:B------:R0:W-:Y:S01]  /*10870*/  STL [R1+0x90], R212 ;  /* 0x000090d401007387 */ /* 0x0001e20000100800 */
[----:B------:R-:W-:-:S03]  /*10880*/  IADD3.X R209, R209, UR19, RZ, P4, !PT ;  /* 0x00000013d1d17c10 */ /* 0x000fc6000a7fe4ff */
[----:B0-----:R-:W4:Y:S04]  /*10890*/  LDL.LU R212, [R1+0x56c] ;  /* 0x00056c0001d47983 */ /* 0x001f280000300800 */
[----:B------:R-:W4:Y:S04]  /*108a0*/  LDL.LU R211, [R1+0x10c] ;  /* 0x00010c0001d37983 */ /* 0x000f280000300800 */
[----:B------:R-:W4:Y:S04]  /*108b0*/  LDL.LU R175, [R1+0xe0] ;  /* 0x0000e00001af7983 */ /* 0x000f280000300800 */
[----:B------:R-:W4:Y:S04]  /*108c0*/  LDL.LU R193, [R1+0xe8] ;  /* 0x0000e80001c17983 */ /* 0x000f280000300800 */
[----:B------:R-:W-:Y:S04]  /*108d0*/  STL [R1+0xc4], R196 ;  /* 0x0000c4c401007387 */ /* 0x000fe80000100800 */
[----:B------:R0:W-:Y:S04]  /*108e0*/  STL [R1+0xcc], R195 ;  /* 0x0000ccc301007387 */ /* 0x0001e80000100800 */
[----:B------:R-:W-:Y:S04]  /*108f0*/  STL [R1+0x98], R213 ;  /* 0x000098d501007387 */ /* 0x000fe80000100800 */
[----:B0-----:R-:W4:Y:S01]  /*10900*/  LDL.LU R195, [R1+0x11c] ;  /* 0x00011c0001c37983 */ /* 0x001f220000300800 */
[----:B------:R-:W-:-:S02]  /*10910*/  IADD3.X R238, R238, UR19, RZ, P6, !PT ;  /* 0x00000013eeee7c10 */ /* 0x000fc4000b7fe4ff */
[----:B---3--:R-:W-:Y:S02]  /*10920*/  IADD3.X R208, R208, UR19, RZ, P5, !PT ;  /* 0x00000013d0d07c10 */ /* 0x008fe4000affe4ff */
[----:B--2---:R-:W-:-:S05]  /*10930*/  IADD3 R2, P4, R2, UR13, RZ ;  /* 0x0000000d02027c10 */ /* 0x004fca000ff9e0ff */
[----:B------:R0:W-:Y:S04]  /*10940*/  STL [R1+0xd4], R2 ;  /* 0x0000d40201007387 */ /* 0x0001e80000100800 */
[----:B0-----:R-:W2:Y:S04]  /*10950*/  LDL.LU R2, [R1+0x568] ;  /* 0x0005680001027983 */ /* 0x001ea80000300800 */
[----:B------:R0:W-:Y:S04]  /*10960*/  STL [R1+0xa0], R209 ;  /* 0x0000a0d101007387 */ /* 0x0001e80000100800 */
[----:B------:R-:W3:Y:S04]  /*10970*/  LDL.LU R194, [R1+0x124] ;  /* 0x0001240001c27983 */ /* 0x000ee80000300800 */
[----:B0-----:R-:W2:Y:S04]  /*10980*/  LDL.LU R209, [R1+0xf8] ;  /* 0x0000f80001d17983 */ /* 0x001ea80000300800 */
[----:B------:R-:W3:Y:S04]  /*10990*/  LDL.LU R185, [R1+0x12c] ;  /* 0x00012c0001b97983 */ /* 0x000ee80000300800 */
[----:B------:R-:W3:Y:S04]  /*109a0*/  LDL.LU R196, [R1+0x100] ;  /* 0x0001000001c47983 */ /* 0x000ee80000300800 */
[----:B------:R-:W3:Y:S04]  /*109b0*/  LDL.LU R213, [R1+0x134] ;  /* 0x0001340001d57983 */ /* 0x000ee80000300800 */
[----:B------:R0:W-:Y:S04]  /*109c0*/  STL [R1+0xa8], R208 ;  /* 0x0000a8d001007387 */ /* 0x0001e80000100800 */
[----:B0-----:R-:W3:Y:S04]  /*109d0*/  LDL.LU R208, [R1+0x108] ;  /* 0x0001080001d07983 */ /* 0x001ee80000300800 */
[----:B------:R0:W-:Y:S04]  /*109e0*/  STL [R1+0xb0], R238 ;  /* 0x0000b0ee01007387 */ /* 0x0001e80000100800 */
[----:B0-----:R-:W2:Y:S01]  /*109f0*/  LDL.LU R238, [R1+0x564] ;  /* 0x0005640001ee7983 */ /* 0x001ea20000300800 */
[----:B----4-:R-:W-:-:S02]  /*10a00*/  IADD3 R181, P5, R181, UR13, RZ ;  /* 0x0000000db5b57c10 */ /* 0x010fc4000ffbe0ff */
[----:B------:R-:W-:Y:S02]  /*10a10*/  IADD3 R180, P6, R180, UR13, RZ ;  /* 0x0000000db4b47c10 */ /* 0x000fe4000ffde0ff */
[----:B------:R-:W-:Y:S02]  /*10a20*/  IADD3.X R191, R191, UR19, RZ, P1, !PT ;  /* 0x00000013bfbf7c10 */ /* 0x000fe40008ffe4ff */
[----:B------:R-:W-:Y:S02]  /*10a30*/  IADD3.X R210, R210, UR19, RZ, P2, !PT ;  /* 0x00000013d2d27c10 */ /* 0x000fe400097fe4ff */
[----:B------:R-:W-:Y:S01]  /*10a40*/  IADD3 R207, P2, R207, UR13, RZ ;  /* 0x0000000dcfcf7c10 */ /* 0x000fe2000ff5e0ff */
[----:B------:R-:W-:Y:S01]  /*10a50*/  STL [R1+0xdc], R181 ;  /* 0x0000dcb501007387 */ /* 0x000fe20000100800 */
[----:B------:R-:W-:Y:S02]  /*10a60*/  IADD3 R190, P1, R190, UR13, RZ ;  /* 0x0000000dbebe7c10 */ /* 0x000fe4000ff3e0ff */
[----:B------:R-:W-:Y:S01]  /*10a70*/  IADD3.X R0, R0, UR19, RZ, P4, !PT ;  /* 0x0000001300007c10 */ /* 0x000fe2000a7fe4ff */
[----:B------:R-:W-:Y:S01]  /*10a80*/  STL [R1+0xe4], R180 ;  /* 0x0000e4b401007387 */ /* 0x000fe20000100800 */
[----:B------:R-:W-:-:S03]  /*10a90*/  IADD3.X R186, R186, UR19, RZ, P3, !PT ;  /* 0x00000013baba7c10 */ /* 0x000fc60009ffe4ff */
[----:B------:R-:W-:Y:S01]  /*10aa0*/  STL [R1+0xb8], R191 ;  /* 0x0000b8bf01007387 */ /* 0x000fe20000100800 */
[----:B------:R-:W-:-:S03]  /*10ab0*/  IADD3 R197, P3, R197, UR13, RZ ;  /* 0x0000000dc5c57c10 */ /* 0x000fc6000ff7e0ff */
[----:B------:R0:W-:Y:S01]  /*10ac0*/  STL [R1+0xf4], R207 ;  /* 0x0000f4cf01007387 */ /* 0x0001e20000100800 */
[----:B------:R-:W-:-:S03]  /*10ad0*/  IADD3.X R174, R174, UR19, RZ, P5, !PT ;  /* 0x00000013aeae7c10 */ /* 0x000fc6000affe4ff */
[----:B------:R-:W-:Y:S01]  /*10ae0*/  STL [R1+0xec], R190 ;  /* 0x0000ecbe01007387 */ /* 0x000fe20000100800 */
[----:B------:R-:W-:-:S03]  /*10af0*/  IADD3 R192, P4, R192, UR13, RZ ;  /* 0x0000000dc0c07c10 */ /* 0x000fc6000ff9e0ff */
[----:B0-----:R-:W4:Y:S04]  /*10b00*/  LDL.LU R207, [R1+0x13c] ;  /* 0x00013c0001cf7983 */ /* 0x001f280000300800 */
[----:B------:R-:W-:Y:S04]  /*10b10*/  STL [R1+0xc0], R210 ;  /* 0x0000c0d201007387 */ /* 0x000fe80000100800 */
[----:B------:R0:W-:Y:S04]  /*10b20*/  STL [R1+0xd0], R0 ;  /* 0x0000d00001007387 */ /* 0x0001e80000100800 */
[----:B------:R-:W-:Y:S01]  /*10b30*/  STL [R1+0xc8], R186 ;  /* 0x0000c8ba01007387 */ /* 0x000fe20000100800 */
[----:B------:R-:W-:-:S02]  /*10b40*/  IADD3.X R175, R175, UR19, RZ, P6, !PT ;  /* 0x00000013afaf7c10 */ /* 0x000fc4000b7fe4ff */
[----:B------:R-:W-:Y:S01]  /*10b50*/  IADD3 R211, P5, R211, UR13, RZ ;  /* 0x0000000dd3d37c10 */ /* 0x000fe2000ffbe0ff */
[----:B0-----:R-:W4:Y:S04]  /*10b60*/  LDL.LU R0, [R1+0x560] ;  /* 0x0005600001007983 */ /* 0x001f280000300800 */
[----:B------:R0:W-:Y:S01]  /*10b70*/  STL [R1+0xfc], R197 ;  /* 0x0000fcc501007387 */ /* 0x0001e20000100800 */
[----:B------:R-:W-:-:S03]  /*10b80*/  IADD3.X R193, R193, UR19, RZ, P1, !PT ;  /* 0x00000013c1c17c10 */ /* 0x000fc60008ffe4ff */
[----:B0-----:R-:W4:Y:S04]  /*10b90*/  LDL.LU R197, [R1+0x144] ;  /* 0x0001440001c57983 */ /* 0x001f280000300800 */
[----:B------:R0:W-:Y:S01]  /*10ba0*/  STL [R1+0xd8], R174 ;  /* 0x0000d8ae01007387 */ /* 0x0001e20000100800 */
[----:B------:R-:W-:Y:S02]  /*10bb0*/  IADD3 R195, P1, R195, UR13, RZ ;  /* 0x0000000dc3c37c10 */ /* 0x000fe4000ff3e0ff */
[----:B------:R-:W-:Y:S01]  /*10bc0*/  IADD3.X R212, R212, UR19, RZ, P2, !PT ;  /* 0x00000013d4d47c10 */ /* 0x000fe200097fe4ff */
[----:B0-----:R-:W4:Y:S04]  /*10bd0*/  LDL.LU R174, [R1+0x118] ;  /* 0x0001180001ae7983 */ /* 0x001f280000300800 */
[----:B------:R-:W-:Y:S04]  /*10be0*/  STL [R1+0x104], R192 ;  /* 0x000104c001007387 */ /* 0x000fe80000100800 */
[----:B------:R0:W-:Y:S04]  /*10bf0*/  STL [R1+0xe0], R175 ;  /* 0x0000e0af01007387 */ /* 0x0001e80000100800 */
[----:B0-----:R-:W4:Y:S04]  /*10c00*/  LDL.LU R175, [R1+0x14c] ;  /* 0x00014c0001af7983 */ /* 0x001f280000300800 */
[----:B------:R-:W-:Y:S01]  /*10c10*/  STL [R1+0x10c], R211 ;  /* 0x00010cd301007387 */ /* 0x000fe20000100800 */
[----:B--2---:R-:W-:-:S05]  /*10c20*/  IADD3 R238, P6, R238, UR13, RZ ;  /* 0x0000000deeee7c10 */ /* 0x004fca000ffde0ff */
[----:B------:R0:W-:Y:S04]  /*10c30*/  STL [R1+0x114], R238 ;  /* 0x000114ee01007387 */ /* 0x0001e80000100800 */
[----:B0-----:R-:W2:Y:S04]  /*10c40*/  LDL.LU R238, [R1+0x55c] ;  /* 0x00055c0001ee7983 */ /* 0x001ea80000300800 */
[----:B------:R-:W2:Y:S04]  /*10c50*/  LDL.LU R211, [R1+0x120] ;  /* 0x0001200001d37983 */ /* 0x000ea80000300800 */
[----:B------:R0:W-:Y:S04]  /*10c60*/  STL [R1+0x11c], R195 ;  /* 0x00011cc301007387 */ /* 0x0001e80000100800 */
[----:B0-----:R-:W2:Y:S04]  /*10c70*/  LDL.LU R195, [R1+0x128] ;  /* 0x0001280001c37983 */ /* 0x001ea80000300800 */
[----:B------:R-:W-:Y:S04]  /*10c80*/  STL [R1+0xe8], R193 ;  /* 0x0000e8c101007387 */ /* 0x000fe80000100800 */
[----:B------:R0:W-:Y:S04]  /*10c90*/  STL [R1+0xf0], R212 ;  /* 0x0000f0d401007387 */ /* 0x0001e80000100800 */
[----:B0-----:R-:W2:Y:S01]  /*10ca0*/  LDL.LU R212, [R1+0x558] ;  /* 0x0005580001d47983 */ /* 0x001ea20000300800 */
[----:B------:R-:W-:-:S02]  /*10cb0*/  IADD3.X R209, R209, UR19, RZ, P3, !PT ;  /* 0x00000013d1d17c10 */ /* 0x000fc40009ffe4ff */
[----:B---3--:R-:W-:Y:S02]  /*10cc0*/  IADD3 R194, P2, R194, UR13, RZ ;  /* 0x0000000dc2c27c10 */ /* 0x008fe4000ff5e0ff */
[----:B------:R-:W-:Y:S01]  /*10cd0*/  IADD3 R185, P3, R185, UR13, RZ ;  /* 0x0000000db9b97c10 */ /* 0x000fe2000ff7e0ff */
[----:B------:R0:W-:Y:S01]  /*10ce0*/  STL [R1+0xf8], R209 ;  /* 0x0000f8d101007387 */ /* 0x0001e20000100800 */
[----:B------:R-:W-:Y:S02]  /*10cf0*/  IADD3.X R196, R196, UR19, RZ, P4, !PT ;  /* 0x00000013c4c47c10 */ /* 0x000fe4000a7fe4ff */
[----:B------:R-:W-:Y:S02]  /*10d00*/  IADD3 R213, P4, R213, UR13, RZ ;  /* 0x0000000dd5d57c10 */ /* 0x000fe4000ff9e0ff */
[----:B------:R-:W-:Y:S01]  /*10d10*/  IADD3.X R208, R208, UR19, RZ, P5, !PT ;  /* 0x00000013d0d07c10 */ /* 0x000fe2000affe4ff */
[----:B0-----:R-:W3:Y:S04]  /*10d20*/  LDL.LU R209, [R1+0x15c] ;  /* 0x00015c0001d17983 */ /* 0x001ee80000300800 */
[----:B------:R-:W-:Y:S04]  /*10d30*/  STL [R1+0x124], R194 ;  /* 0x000124c201007387 */ /* 0x000fe80000100800 */
[----:B------:R-:W-:Y:S04]  /*10d40*/  STL [R1+0x12c], R185 ;  /* 0x00012cb901007387 */ /* 0x000fe80000100800 */
[----:B------:R-:W3:Y:S04]  /*10d50*/  LDL.LU R181, [R1+0x164] ;  /* 0x0001640001b57983 */ /* 0x000ee80000300800 */
[----:B------:R-:W-:Y:S04]  /*10d60*/  STL [R1+0x100], R196 ;  /* 0x000100c401007387 */ /* 0x000fe80000100800 */
[----:B------:R-:W3:Y:S01]  /*10d70*/  LDL.LU R180, [R1+0x138] ;  /* 0x0001380001b47983 */ /* 0x000ee20000300800 */
[----:B------:R-:W-:-:S03]  /*10d80*/  IADD3.X R2, R2, UR19, RZ, P6, !PT ;  /* 0x0000001302027c10 */ /* 0x000fc6000b7fe4ff */
[----:B------:R-:W-:Y:S04]  /*10d90*/  STL [R1+0x134], R213 ;  /* 0x000134d501007387 */ /* 0x000fe80000100800 */
[----:B------:R-:W3:Y:S01]  /*10da0*/  LDL.LU R191, [R1+0x16c] ;  /* 0x00016c0001bf7983 */ /* 0x000ee20000300800 */
[----:B----4-:R-:W-:-:S03]  /*10db0*/  IADD3 R207, P5, R207, UR13, RZ ;  /* 0x0000000dcfcf7c10 */ /* 0x010fc6000ffbe0ff */
[----:B------:R0:W-:Y:S04]  /*10dc0*/  STL [R1+0x108], R208 ;  /* 0x000108d001007387 */ /* 0x0001e80000100800 */
[----:B------:R-:W4:Y:S04]  /*10dd0*/  LDL.LU R190, [R1+0x140] ;  /* 0x0001400001be7983 */ /* 0x000f280000300800 */
[----:B------:R-:W4:Y:S04]  /*10de0*/  LDL.LU R210, [R1+0x174] ;  /* 0x0001740001d27983 */ /* 0x000f280000300800 */
[----:B------:R-:W4:Y:S01]  /*10df0*/  LDL.LU R186, [R1+0x148] ;  /* 0x0001480001ba7983 */ /* 0x000f220000300800 */
[----:B------:R-:W-:-:S03]  /*10e00*/  IADD3 R197, P6, R197, UR13, RZ ;  /* 0x0000000dc5c57c10 */ /* 0x000fc6000ffde0ff */
[----:B0-----:R-:W4:Y:S04]  /*10e10*/  LDL.LU R208, [R1+0x17c] ;  /* 0x00017c0001d07983 */ /* 0x001f280000300800 */
[----:B------:R0:W-:Y:S01]  /*10e20*/  STL [R1+0x110], R2 ;  /* 0x0001100201007387 */ /* 0x0001e20000100800 */
[----:B------:R-:W-:Y:S02]  /*10e30*/  IADD3.X R174, R174, UR19, RZ, P1, !PT ;  /* 0x00000013aeae7c10 */ /* 0x000fe40008ffe4ff */
[----:B------:R-:W-:Y:S01]  /*10e40*/  IADD3 R175, P1, R175, UR13, RZ ;  /* 0x0000000dafaf7c10 */ /* 0x000fe2000ff3e0ff */
[----:B0-----:R-:W4:Y:S04]  /*10e50*/  LDL.LU R2, [R1+0x554] ;  /* 0x0005540001027983 */ /* 0x001f280000300800 */
[----:B------:R0:W-:Y:S04]  /*10e60*/  STL [R1+0x13c], R207 ;  /* 0x00013ccf01007387 */ /* 0x0001e80000100800 */
[----:B------:R-:W4:Y:S04]  /*10e70*/  LDL.LU R192, [R1+0x184] ;  /* 0x0001840001c07983 */ /* 0x000f280000300800 */
[----:B0-----:R-:W4:Y:S04]  /*10e80*/  LDL.LU R207, [R1+0x158] ;  /* 0x0001580001cf7983 */ /* 0x001f280000300800 */
[----:B------:R-:W4:Y:S04]  /*10e90*/  LDL.LU R193, [R1+0x18c] ;  /* 0x00018c0001c17983 */ /* 0x000f280000300800 */
[----:B------:R0:W-:Y:S04]  /*10ea0*/  STL [R1+0x144], R197 ;  /* 0x000144c501007387 */ /* 0x0001e80000100800 */
[----:B0-----:R-:W4:Y:S04]  /*10eb0*/  LDL.LU R197, [R1+0x160] ;  /* 0x0001600001c57983 */ /* 0x001f280000300800 */
[----:B------:R-:W4:Y:S04]  /*10ec0*/  LDL.LU R194, [R1+0x194] ;  /* 0x0001940001c27983 */ /* 0x000f280000300800 */
[----:B------:R0:W-:Y:S04]  /*10ed0*/  STL [R1+0x118], R174 ;  /* 0x000118ae01007387 */ /* 0x0001e80000100800 */
[----:B0-----:R-:W4:Y:S04]  /*10ee0*/  LDL.LU R174, [R1+0x168] ;  /* 0x0001680001ae7983 */ /* 0x001f280000300800 */
[----:B------:R0:W-:Y:S04]  /*10ef0*/  STL [R1+0x14c], R175 ;  /* 0x00014caf01007387 */ /* 0x0001e80000100800 */
[----:B0-----:R-:W4:Y:S01]  /*10f00*/  LDL.LU R175, [R1+0x19c] ;  /* 0x00019c0001af7983 */ /* 0x001f220000300800 */
[----:B--2---:R-:W-:-:S02]  /*10f10*/  IADD3.X R211, R211, UR19, RZ, P2, !PT ;  /* 0x00000013d3d37c10 */ /* 0x004fc400097fe4ff */
[----:B------:R-:W-:-:S05]  /*10f20*/  IADD3 R212, P2, R212, UR13, RZ ;  /* 0x0000000dd4d47c10 */ /* 0x000fca000ff5e0ff */
[----:B------:R0:W-:Y:S04]  /*10f30*/  STL [R1+0x154], R212 ;  /* 0x000154d401007387 */ /* 0x0001e80000100800 */
[----:B0-----:R-:W2:Y:S01]  /*10f40*/  LDL.LU R212, [R1+0x1a4] ;  /* 0x0001a40001d47983 */ /* 0x001ea20000300800 */
[----:B------:R-:W-:-:S03]  /*10f50*/  IADD3.X R195, R195, UR19, RZ, P3, !PT ;  /* 0x00000013c3c37c10 */ /* 0x000fc60009ffe4ff */
[----:B------:R-:W-:Y:S04]  /*10f60*/  STL [R1+0x120], R211 ;  /* 0x000120d301007387 */ /* 0x000fe80000100800 */
[----:B------:R-:W2:Y:S01]  /*10f70*/  LDL.LU R185, [R1+0x178] ;  /* 0x0001780001b97983 */ /* 0x000ea20000300800 */
[----:B---3--:R-:W-:-:S03]  /*10f80*/  IADD3 R209, P3, R209, UR13, RZ ;  /* 0x0000000dd1d17c10 */ /* 0x008fc6000ff7e0ff */
[----:B------:R-:W3:Y:S04]  /*10f90*/  LDL.LU R196, [R1+0x1ac] ;  /* 0x0001ac0001c47983 */ /* 0x000ee80000300800 */
[----:B------:R0:W-:Y:S01]  /*10fa0*/  STL [R1+0x128], R195 ;  /* 0x000128c301007387 */ /* 0x0001e20000100800 */
[----:B------:R-:W-:Y:S02]  /*10fb0*/  IADD3.X R0, R0, UR19, RZ, P4, !PT ;  /* 0x0000001300007c10 */ /* 0x000fe4000a7fe4ff */
[----:B------:R-:W-:Y:S01]  /*10fc0*/  IADD3 R181, P4, R181, UR13, RZ ;  /* 0x0000000db5b57c10 */ /* 0x000fe2000ff9e0ff */
[----:B0-----:R-:W3:Y:S01]  /*10fd0*/  LDL.LU R195, [R1+0x180] ;  /* 0x0001800001c37983 */ /* 0x001ee20000300800 */
[----:B------:R-:W-:-:S03]  /*10fe0*/  IADD3.X R180, R180, UR19, RZ, P5, !PT ;  /* 0x00000013b4b47c10 */ /* 0x000fc6000affe4ff */
[----:B------:R-:W3:Y:S01]  /*10ff0*/  LDL.LU R213, [R1+0x1b4] ;  /* 0x0001b40001d57983 */ /* 0x000ee20000300800 */
[----:B------:R-:W-:-:S03]  /*11000*/  IADD3 R191, P5, R191, UR13, RZ ;  /* 0x0000000dbfbf7c10 */ /* 0x000fc6000ffbe0ff */
[----:B------:R-:W3:Y:S04]  /*11010*/  LDL.LU R211, [R1+0x188] ;  /* 0x0001880001d37983 */ /* 0x000ee80000300800 */
[----:B------:R0:W-:Y:S01]  /*11020*/  STL [R1+0x15c], R209 ;  /* 0x00015cd101007387 */ /* 0x0001e20000100800 */
[----:B----4-:R-:W-:Y:S02]  /*11030*/  IADD3.X R190, R190, UR19, RZ, P6, !PT ;  /* 0x00000013bebe7c10 */ /* 0x010fe4000b7fe4ff */
[----:B------:R-:W-:Y:S02]  /*11040*/  IADD3 R210, P6, R210, UR13, RZ ;  /* 0x0000000dd2d27c10 */ /* 0x000fe4000ffde0ff */
[----:B------:R-:W-:Y:S01]  /*11050*/  IADD3.X R186, R186, UR19, RZ, P1, !PT ;  /* 0x00000013baba7c10 */ /* 0x000fe20008ffe4ff */
[----:B0-----:R-:W4:Y:S01]  /*11060*/  LDL.LU R209, [R1+0x1bc] ;  /* 0x0001bc0001d17983 */ /* 0x001f220000300800 */
[----:B------:R-:W-:-:S03]  /*11070*/  IADD3 R208, P1, R208, UR13, RZ ;  /* 0x0000000dd0d07c10 */ /* 0x000fc6000ff3e0ff */
[----:B------:R0:W-:Y:S01]  /*11080*/  STL [R1+0x130], R0 ;  /* 0x0001300001007387 */ /* 0x0001e20000100800 */
[----:B------:R-:W-:-:S03]  /*11090*/  IADD3.X R238, R238, UR19, RZ, P2, !PT ;  /* 0x00000013eeee7c10 */ /* 0x000fc600097fe4ff */
[----:B0-----:R-:W4:Y:S04]  /*110a0*/  LDL.LU R0, [R1+0x550] ;  /* 0x0005500001007983 */ /* 0x001f280000300800 */
[----:B------:R-:W-:Y:S04]  /*110b0*/  STL [R1+0x164], R181 ;  /* 0x000164b501007387 */ /* 0x000fe80000100800 */
[----:B------:R-:W-:Y:S04]  /*110c0*/  STL [R1+0x138], R180 ;  /* 0x000138b401007387 */ /* 0x000fe80000100800 */
[----:B------:R-:W-:Y:S04]  /*110d0*/  STL [R1+0x16c], R191 ;  /* 0x00016cbf01007387 */ /* 0x000fe80000100800 */
[----:B------:R-:W-:Y:S01]  /*110e0*/  STL [R1+0x140], R190 ;  /* 0x000140be01007387 */ /* 0x000fe20000100800 */
[----:B------:R-:W-:-:S03]  /*110f0*/  IADD3.X R207, R207, UR19, RZ, P3, !PT ;  /* 0x00000013cfcf7c10 */ /* 0x000fc60009ffe4ff */
[----:B------:R0:W-:Y:S01]  /*11100*/  STL [R1+0x17c], R208 ;  /* 0x00017cd001007387 */ /* 0x0001e20000100800 */
[----:B------:R-:W-:-:S03]  /*11110*/  IADD3 R192, P2, R192, UR13, RZ ;  /* 0x0000000dc0c07c10 */ /* 0x000fc6000ff5e0ff */
[----:B------:R-:W-:Y:S01]  /*11120*/  STL [R1+0x174], R210 ;  /* 0x000174d201007387 */ /* 0x000fe20000100800 */
[----:B------:R-:W-:-:S03]  /*11130*/  IADD3 R193, P3, R193, UR13, RZ ;  /* 0x0000000dc1c17c10 */ /* 0x000fc6000ff7e0ff */
[----:B0-----:R-:W4:Y:S01]  /*11140*/  LDL.LU R208, [R1+0x1c4] ;  /* 0x0001c40001d07983 */ /* 0x001f220000300800 */
[----:B------:R-:W-:-:S03]  /*11150*/  IADD3.X R197, R197, UR19, RZ, P4, !PT ;  /* 0x00000013c5c57c10 */ /* 0x000fc6000a7fe4ff */
[----:B------:R-:W-:Y:S04]  /*11160*/  STL [R1+0x148], R186 ;  /* 0x000148ba01007387 */ /* 0x000fe80000100800 */
[----:B------:R0:W-:Y:S01]  /*11170*/  STL [R1+0x150], R238 ;  /* 0x000150ee01007387 */ /* 0x0001e20000100800 */
[----:B------:R-:W-:Y:S02]  /*11180*/  IADD3 R194, P4, R194, UR13, RZ ;  /* 0x0000000dc2c27c10 */ /* 0x000fe4000ff9e0ff */
[----:B------:R-:W-:Y:S01]  /*11190*/  IADD3.X R2, R2, UR19, RZ, P6, !PT ;  /* 0x0000001302027c10 */ /* 0x000fe2000b7fe4ff */
[----:B0-----:R-:W4:Y:S01]  /*111a0*/  LDL.LU R238, [R1+0x54c] ;  /* 0x00054c0001ee7983 */ /* 0x001f220000300800 */
[----:B------:R-:W-:-:S03]  /*111b0*/  IADD3.X R174, R174, UR19, RZ, P5, !PT ;  /* 0x00000013aeae7c10 */ /* 0x000fc6000affe4ff */
[----:B------:R0:W-:Y:S04]  /*111c0*/  STL [R1+0x158], R207 ;  /* 0x000158cf01007387 */ /* 0x0001e80000100800 */
[----:B0-----:R-:W4:Y:S04]  /*111d0*/  LDL.LU R207, [R1+0x198] ;  /* 0x0001980001cf7983 */ /* 0x001f280000300800 */
[----:B------:R-:W-:Y:S01]  /*111e0*/  STL [R1+0x184], R192 ;  /* 0x000184c001007387 */ /* 0x000fe20000100800 */
[----:B------:R-:W-:-:S03]  /*111f0*/  IADD3 R175, P5, R175, UR13, RZ ;  /* 0x0000000dafaf7c10 */ /* 0x000fc6000ffbe0ff */
[----:B------:R0:W-:Y:S04]  /*11200*/  STL [R1+0x160], R197 ;  /* 0x000160c501007387 */ /* 0x0001e80000100800 */
[----:B0-----:R-:W4:Y:S04]  /*11210*/  LDL.LU R197, [R1+0x1cc] ;  /* 0x0001cc0001c57983 */ /* 0x001f280000300800 */
[----:B------:R-:W-:Y:S04]  /*11220*/  STL [R1+0x18c], R193 ;  /* 0x00018cc101007387 */ /* 0x000fe80000100800 */
[----:B------:R0:W-:Y:S04]  /*11230*/  STL [R1+0x168], R174 ;  /* 0x000168ae01007387 */ /* 0x0001e80000100800 */
[----:B0-----:R-:W4:Y:S04]  /*11240*/  LDL.LU R174, [R1+0x1a0] ;  /* 0x0001a00001ae7983 */ /* 0x001f280000300800 */
[----:B------:R-:W-:Y:S04]  /*11250*/  STL [R1+0x194], R194 ;  /* 0x000194c201007387 */ /* 0x000fe80000100800 */
[----:B------:R0:W-:Y:S04]  /*11260*/  STL [R1+0x19c], R175 ;  /* 0x00019caf01007387 */ /* 0x0001e80000100800 */
[----:B0-----:R-:W4:Y:S04]  /*11270*/  LDL.LU R175, [R1+0x1d4] ;  /* 0x0001d40001af7983 */ /* 0x001f280000300800 */
[----:B------:R0:W-:Y:S04]  /*11280*/  STL [R1+0x170], R2 ;  /* 0x0001700201007387 */ /* 0x0001e80000100800 */
[----:B0-----:R-:W4:Y:S01]  /*11290*/  LDL.LU R2, [R1+0x548] ;  /* 0x0005480001027983 */ /* 0x001f220000300800 */
[----:B--2---:R-:W-:-:S05]  /*112a0*/  IADD3 R212, P6, R212, UR13, RZ ;  /* 0x0000000dd4d47c10 */ /* 0x004fca000ffde0ff */
[----:B------:R0:W-:Y:S04]  /*112b0*/  STL [R1+0x1a4], R212 ;  /* 0x0001a4d401007387 */ /* 0x0001e80000100800 */
[----:B0-----:R-:W2:Y:S01]  /*112c0*/  LDL.LU R212, [R1+0x1a8] ;  /* 0x0001a80001d47983 */ /* 0x001ea20000300800 */
[----:B------:R-:W-:Y:S02]  /*112d0*/  IADD3.X R185, R185, UR19, RZ, P1, !PT ;  /* 0x00000013b9b97c10 */ /* 0x000fe40008ffe4ff */
[----:B---3--:R-:W-:Y:S02]  /*112e0*/  IADD3 R196, P1, R196, UR13, RZ ;  /* 0x0000000dc4c47c10 */ /* 0x008fe4000ff3e0ff */
[----:B------:R-:W-:Y:S01]  /*112f0*/  IADD3.X R195, R195, UR19, RZ, P2, !PT ;  /* 0x00000013c3c37c10 */ /* 0x000fe200097fe4ff */
[----:B------:R-:W-:Y:S01]  /*11300*/  STS.U8 [R173+UR12+0x1780], R178 ;  /* 0x001780b2ad007988 */ /* 0x000fe2000800000c */
[----:B------:R-:W-:-:S03]  /*11310*/  IADD3 R213, P2, R213, UR13, RZ ;  /* 0x0000000dd5d57c10 */ /* 0x000fc6000ff5e0ff */
[----:B------:R0:W-:Y:S01]  /*11320*/  STL [R1+0x180], R195 ;  /* 0x000180c301007387 */ /* 0x0001e20000100800 */
[----:B------:R-:W-:-:S03]  /*11330*/  IADD3.X R211, R211, UR19, RZ, P3, !PT ;  /* 0x00000013d3d37c10 */ /* 0x000fc60009ffe4ff */
[----:B------:R-:W-:Y:S04]  /*11340*/  STL [R1+0x178], R185 ;  /* 0x000178b901007387 */ /* 0x000fe80000100800 */
[----:B0-----:R-:W3:Y:S04]  /*11350*/  LDL.LU R195, [R1+0x1dc] ;  /* 0x0001dc0001c37983 */ /* 0x001ee80000300800 */
[----:B------:R-:W-:Y:S01]  /*11360*/  STL [R1+0x1ac], R196 ;  /* 0x0001acc401007387 */ /* 0x000fe20000100800 */
[----:B----4-:R-:W-:-:S03]  /*11370*/  IADD3 R209, P3, R209, UR13, RZ ;  /* 0x0000000dd1d17c10 */ /* 0x010fc6000ff7e0ff */
[----:B------:R-:W4:Y:S04]  /*11380*/  LDL.LU R178, [R1+0x1e4] ;  /* 0x0001e40001b27983 */ /* 0x000f280000300800 */
[----:B------:R-:W-:Y:S04]  /*11390*/  STL [R1+0x1b4], R213 ;  /* 0x0001b4d501007387 */ /* 0x000fe80000100800 */
[----:B------:R-:W4:Y:S04]  /*113a0*/  LDL.LU R181, [R1+0x1b8] ;  /* 0x0001b80001b57983 */ /* 0x000f280000300800 */
[----:B------:R-:W-:Y:S01]  /*113b0*/  STL [R1+0x188], R211 ;  /* 0x000188d301007387 */ /* 0x000fe20000100800 */
[----:B------:R-:W-:-:S03]  /*113c0*/  IADD3.X R0, R0, UR19, RZ, P4, !PT ;  /* 0x0000001300007c10 */ /* 0x000fc6000a7fe4ff */
[----:B------:R-:W4:Y:S04]  /*113d0*/  LDL.LU R180, [R1+0x1ec] ;  /* 0x0001ec0001b47983 */ /* 0x000f280000300800 */
[----:B------:R0:W-:Y:S04]  /*113e0*/  STL [R1+0x1bc], R209 ;  /* 0x0001bcd101007387 */ /* 0x0001e80000100800 */
[----:B------:R-:W4:Y:S04]  /*113f0*/  LDL.LU R191, [R1+0x1c0] ;  /* 0x0001c00001bf7983 */ /* 0x000f280000300800 */
[----:B------:R-:W4:Y:S04]  /*11400*/  LDL.LU R190, [R1+0x1f4] ;  /* 0x0001f40001be7983 */ /* 0x000f280000300800 */
[----:B------:R-:W4:Y:S04]  /*11410*/  LDL.LU R210, [R1+0x1c8] ;  /* 0x0001c80001d27983 */ /* 0x000f280000300800 */
[----:B0-----:R-:W4:Y:S04]  /*11420*/  LDL.LU R209, [R1+0x1fc] ;  /* 0x0001fc0001d17983 */ /* 0x001f280000300800 */
[----:B------:R0:W-:Y:S01]  /*11430*/  STL [R1+0x190], R0 ;  /* 0x0001900001007387 */ /* 0x0001e20000100800 */
[----:B------:R-:W-:-:S03]  /*11440*/  IADD3 R208, P4, R208, UR13, RZ ;  /* 0x0000000dd0d07c10 */ /* 0x000fc6000ff9e0ff */
[----:B0-----:R-:W4:Y:S04]  /*11450*/  LDL.LU R0, [R1+0x544] ;  /* 0x0005440001007983 */ /* 0x001f280000300800 */
[----:B------:R-:W4:Y:S04]  /*11460*/  LDL.LU R186, [R1+0x204] ;  /* 0x0002040001ba7983 */ /* 0x000f280000300800 */
[----:B------:R-:W4:Y:S04]  /*11470*/  LDL.LU R192, [R1+0x1d8] ;  /* 0x0001d80001c07983 */ /* 0x000f280000300800 */
[----:B------:R0:W-:Y:S04]  /*11480*/  STL [R1+0x1c4], R208 ;  /* 0x0001c4d001007387 */ /* 0x0001e80000100800 */
[----:B0-----:R-:W4:Y:S01]  /*11490*/  LDL.LU R208, [R1+0x20c] ;  /* 0x00020c0001d07983 */ /* 0x001f220000300800 */
[----:B------:R-:W-:-:S03]  /*114a0*/  IADD3.X R207, R207, UR19, RZ, P5, !PT ;  /* 0x00000013cfcf7c10 */ /* 0x000fc6000affe4ff */
[----:B------:R-:W4:Y:S04]  /*114b0*/  LDL.LU R193, [R1+0x1e0] ;  /* 0x0001e00001c17983 */ /* 0x000f280000300800 */
[----:B------:R0:W-:Y:S04]  /*114c0*/  STL [R1+0x198], R207 ;  /* 0x000198cf01007387 */ /* 0x0001e80000100800 */
[----:B0-----:R-:W4:Y:S01]  /*114d0*/  LDL.LU R207, [R1+0x214] ;  /* 0x0002140001cf7983 */ /* 0x001f220000300800 */
[----:B------:R-:W-:-:S03]  /*114e0*/  IADD3 R197, P5, R197, UR13, RZ ;  /* 0x0000000dc5c57c10 */ /* 0x000fc6000ffbe0ff */
[----:B------:R-:W4:Y:S04]  /*114f0*/  LDL.LU R194, [R1+0x1e8] ;  /* 0x0001e80001c27983 */ /* 0x000f280000300800 */
[----:B------:R-:W4:Y:S04]  /*11500*/  LDL.LU R185, [R1+0x21c] ;  /* 0x00021c0001b97983 */ /* 0x000f280000300800 */
[----:B------:R-:W-:Y:S01]  /*11510*/  STL [R1+0x1cc], R197 ;  /* 0x0001ccc501007387 */ /* 0x000fe20000100800 */
[----:B------:R-:W-:-:S05]  /*11520*/  IADD3.X R174, R174, UR19, RZ, P6, !PT ;  /* 0x00000013aeae7c10 */ /* 0x000fca000b7fe4ff */
[----:B------:R0:W-:Y:S04]  /*11530*/  STL [R1+0x1a0], R174 ;  /* 0x0001a0ae01007387 */ /* 0x0001e80000100800 */
[----:B0-----:R-:W4:Y:S01]  /*11540*/  LDL.LU R174, [R1+0x224] ;  /* 0x0002240001ae7983 */ /* 0x001f220000300800 */
[----:B------:R-:W-:-:S03]  /*11550*/  IADD3 R175, P6, R175, UR13, RZ ;  /* 0x0000000dafaf7c10 */ /* 0x000fc6000ffde0ff */
[----:B------:R-:W4:Y:S04]  /*11560*/  LDL.LU R196, [R1+0x1f8] ;  /* 0x0001f80001c47983 */ /* 0x000f280000300800 */
[----:B------:R0:W-:Y:S04]  /*11570*/  STL [R1+0x1d4], R175 ;  /* 0x0001d4af01007387 */ /* 0x0001e80000100800 */
[----:B0-----:R-:W4:Y:S04]  /*11580*/  LDL.LU R175, [R1+0x22c] ;  /* 0x00022c0001af7983 */ /* 0x001f280000300800 */
[----:B------:R-:W4:Y:S04]  /*11590*/  LDL.LU R213, [R1+0x200] ;  /* 0x0002000001d57983 */ /* 0x000f280000300800 */
[----:B------:R-:W4:Y:S01]  /*115a0*/  LDL.LU R211, [R1+0x234] ;  /* 0x0002340001d37983 */ /* 0x000f220000300800 */
[----:B--2---:R-:W-:-:S05]  /*115b0*/  IADD3.X R212, R212, UR19, RZ, P1, !PT ;  /* 0x00000013d4d47c10 */ /* 0x004fca0008ffe4ff */
[----:B------:R0:W-:Y:S04]  /*115c0*/  STL [R1+0x1a8], R212 ;  /* 0x0001a8d401007387 */ /* 0x0001e80000100800 */
[----:B0-----:R-:W2:Y:S01]  /*115d0*/  LDL.LU R212, [R1+0x208] ;  /* 0x0002080001d47983 */ /* 0x001ea20000300800 */
[----:B------:R-:W-:-:S03]  /*115e0*/  IADD3.X R238, R238, UR19, RZ, P2, !PT ;  /* 0x00000013eeee7c10 */ /* 0x000fc600097fe4ff */
[----:B------:R-:W2:Y:S01]  /*115f0*/  LDL.LU R197, [R1+0x23c] ;  /* 0x00023c0001c57983 */ /* 0x000ea20000300800 */
[----:B---3--:R-:W-:-:S03]  /*11600*/  IADD3 R195, P1, R195, UR13, RZ ;  /* 0x0000000dc3c37c10 */ /* 0x008fc6000ff3e0ff */
[----:B------:R0:W-:Y:S04]  /*11610*/  STL [R1+0x1b0], R238 ;  /* 0x0001b0ee01007387 */ /* 0x0001e80000100800 */
[----:B------:R1:W-:Y:S01]  /*11620*/  STL [R1+0x1dc], R195 ;  /* 0x0001dcc301007387 */ /* 0x0003e20000100800 */
[----:B----4-:R-:W-:-:S03]  /*11630*/  IADD3 R178, P2, R178, UR13, RZ ;  /* 0x0000000db2b27c10 */ /* 0x010fc6000ff5e0ff */
[----:B0-----:R-:W3:Y:S04]  /*11640*/  LDL.LU R238, [R1+0x540] ;  /* 0x0005400001ee7983 */ /* 0x001ee80000300800 */
[----:B-1----:R-:W4:Y:S01]  /*11650*/  LDL.LU R195, [R1+0x244] ;  /* 0x0002440001c37983 */ /* 0x002f220000300800 */
[----:B------:R-:W-:-:S03]  /*11660*/  IADD3.X R181, R181, UR19, RZ, P3, !PT ;  /* 0x00000013b5b57c10 */ /* 0x000fc60009ffe4ff */
[----:B------:R-:W-:Y:S01]  /*11670*/  STL [R1+0x1e4], R178 ;  /* 0x0001e4b201007387 */ /* 0x000fe20000100800 */
[----:B------:R-:W-:-:S03]  /*11680*/  IADD3 R180, P3, R180, UR13, RZ ;  /* 0x0000000db4b47c10 */ /* 0x000fc6000ff7e0ff */
[----:B------:R-:W-:Y:S01]  /*11690*/  STL [R1+0x1b8], R181 ;  /* 0x0001b8b501007387 */ /* 0x000fe20000100800 */
[----:B------:R-:W-:Y:S02]  /*116a0*/  IADD3.X R2, R2, UR19, RZ, P6, !PT ;  /* 0x0000001302027c10 */ /* 0x000fe4000b7fe4ff */
[----:B------:R-:W-:Y:S01]  /*116b0*/  IADD3.X R191, R191, UR19, RZ, P4, !PT ;  /* 0x00000013bfbf7c10 */ /* 0x000fe2000a7fe4ff */
[----:B------:R-:W-:Y:S01]  /*116c0*/  STL [R1+0x1ec], R180 ;  /* 0x0001ecb401007387 */ /* 0x000fe20000100800 */
[----:B------:R-:W-:Y:S02]  /*116d0*/  IADD3 R190, P4, R190, UR13, RZ ;  /* 0x0000000dbebe7c10 */ /* 0x000fe4000ff9e0ff */
[----:B------:R-:W-:Y:S02]  /*116e0*/  IADD3.X R210, R210, UR19, RZ, P5, !PT ;  /* 0x00000013d2d27c10 */ /* 0x000fe4000affe4ff */
[----:B------:R-:W-:Y:S01]  /*116f0*/  IADD3 R209, P5, R209, UR13, RZ ;  /* 0x0000000dd1d17c10 */ /* 0x000fe2000ffbe0ff */
[----:B------:R-:W-:Y:S04]  /*11700*/  STL [R1+0x1c0], R191 ;  /* 0x0001c0bf01007387 */ /* 0x000fe80000100800 */
[----:B------:R0:W-:Y:S04]  /*11710*/  STL [R1+0x1fc], R209 ;  /* 0x0001fcd101007387 */ /* 0x0001e80000100800 */
[----:B------:R-:W-:Y:S04]  /*11720*/  STL [R1+0x1f4], R190 ;  /* 0x0001f4be01007387 */ /* 0x000fe80000100800 */
[----:B0-----:R-:W4:Y:S01]  /*11730*/  LDL.LU R209, [R1+0x218] ;  /* 0x0002180001d17983 */ /* 0x001f220000300800 */
[----:B------:R-:W-:-:S03]  /*11740*/  IADD3 R186, P6, R186, UR13, RZ ;  /* 0x0000000dbaba7c10 */ /* 0x000fc6000ffde0ff */
[----:B------:R-:W-:Y:S01]  /*11750*/  STL [R1+0x1c8], R210 ;  /* 0x0001c8d201007387 */ /* 0x000fe20000100800 */
[----:B------:R-:W-:-:S03]  /*11760*/  IADD3.X R192, R192, UR19, RZ, P1, !PT ;  /* 0x00000013c0c07c10 */ /* 0x000fc60008ffe4ff */
[----:B------:R0:W-:Y:S01]  /*11770*/  STL [R1+0x1d0], R2 ;  /* 0x0001d00201007387 */ /* 0x0001e20000100800 */
[----:B------:R-:W-:-:S03]  /*11780*/  IADD3.X R0, R0, UR19, RZ, P4, !PT ;  /* 0x0000001300007c10 */ /* 0x000fc6000a7fe4ff */
[----:B0-----:R-:W4:Y:S01]  /*11790*/  LDL.LU R2, [R1+0x53c] ;  /* 0x00053c0001027983 */ /* 0x001f220000300800 */
[----:B------:R-:W-:Y:S02]  /*117a0*/  IADD3 R208, P1, R208, UR13, RZ ;  /* 0x0000000dd0d07c10 */ /* 0x000fe4000ff3e0ff */
[----:B------:R-:W-:-:S03]  /*117b0*/  IADD3.X R193, R193, UR19, RZ, P2, !PT ;  /* 0x00000013c1c17c10 */ /* 0x000fc600097fe4ff */
[----:B------:R0:W-:Y:S04]  /*117c0*/  STL [R1+0x20c], R208 ;  /* 0x00020cd001007387 */ /* 0x0001e80000100800 */
[----:B------:R-:W-:Y:S04]  /*117d0*/  STL [R1+0x204], R186 ;  /* 0x000204ba01007387 */ /* 0x000fe80000100800 */
[----:B0-----:R-:W4:Y:S01]  /*117e0*/  LDL.LU R208, [R1+0x24c] ;  /* 0x00024c0001d07983 */ /* 0x001f220000300800 */
[----:B------:R-:W-:-:S03]  /*117f0*/  IADD3 R207, P2, R207, UR13, RZ ;  /* 0x0000000dcfcf7c10 */ /* 0x000fc6000ff5e0ff */
[----:B------:R-:W-:Y:S01]  /*11800*/  STL [R1+0x1d8], R192 ;  /* 0x0001d8c001007387 */ /* 0x000fe20000100800 */
[----:B------:R-:W-:-:S03]  /*11810*/  IADD3.X R194, R194, UR19, RZ, P3, !PT ;  /* 0x00000013c2c27c10 */ /* 0x000fc60009ffe4ff */
[----:B------:R0:W-:Y:S01]  /*11820*/  STL [R1+0x214], R207 ;  /* 0x000214cf01007387 */ /* 0x0001e20000100800 */
[----:B------:R-:W-:-:S03]  /*11830*/  IADD3 R185, P3, R185, UR13, RZ ;  /* 0x0000000db9b97c10 */ /* 0x000fc6000ff7e0ff */
[----:B0-----:R-:W4:Y:S04]  /*11840*/  LDL.LU R207, [R1+0x220] ;  /* 0x0002200001cf7983 */ /* 0x001f280000300800 */
[----:B------:R-:W-:Y:S04]  /*11850*/  STL [R1+0x1e0], R193 ;  /* 0x0001e0c101007387 */ /* 0x000fe80000100800 */
[----:B------:R0:W-:Y:S04]  /*11860*/  STL [R1+0x1f0], R0 ;  /* 0x0001f00001007387 */ /* 0x0001e80000100800 */
[----:B------:R-:W-:Y:S04]  /*11870*/  STL [R1+0x1e8], R194 ;  /* 0x0001e8c201007387 */ /* 0x000fe80000100800 */
[----:B0-----:R-:W4:Y:S01]  /*11880*/  LDL.LU R0, [R1+0x538] ;  /* 0x0005380001007983 */ /* 0x001f220000300800 */
[----:B------:R-:W-:-:S03]  /*11890*/  IADD3 R174, P4, R174, UR13, RZ ;  /* 0x0000000daeae7c10 */ /* 0x000fc6000ff9e0ff */
[----:B------:R-:W-:Y:S01]  /*118a0*/  STL [R1+0x21c], R185 ;  /* 0x00021cb901007387 */ /* 0x000fe20000100800 */
[----:B------:R-:W-:-:S03]  /*118b0*/  IADD3.X R196, R196, UR19, RZ, P5, !PT ;  /* 0x00000013c4c47c10 */ /* 0x000fc6000affe4ff */
[----:B------:R0:W-:Y:S04]  /*118c0*/  STL [R1+0x224], R174 ;  /* 0x000224ae01007387 */ /* 0x0001e80000100800 */
[----:B0-----:R-:W4:Y:S01]  /*118d0*/  LDL.LU R174, [R1+0x254] ;  /* 0x0002540001ae7983 */ /* 0x001f220000300800 */
[----:B------:R-:W-:Y:S02]  /*118e0*/  IADD3 R175, P5, R175, UR13, RZ ;  /* 0x0000000dafaf7c10 */ /* 0x000fe4000ffbe0ff */
[----:B------:R-:W-:-:S03]  /*118f0*/  IADD3.X R213, R213, UR19, RZ, P6, !PT ;  /* 0x00000013d5d57c10 */ /* 0x000fc6000b7fe4ff */
[----:B------:R0:W-:Y:S04]  /*11900*/  STL [R1+0x22c], R175 ;  /* 0x00022caf01007387 */ /* 0x0001e80000100800 */
[----:B0-----:R-:W4:Y:S04]  /*11910*/  LDL.LU R175, [R1+0x228] ;  /* 0x0002280001af7983 */ /* 0x001f280000300800 */
[----:B------:R-:W-:Y:S01]  /*11920*/  STL [R1+0x1f8], R196 ;  /* 0x0001f8c401007387 */ /* 0x000fe20000100800 */
[----:B--2---:R-:W-:-:S05]  /*11930*/  IADD3.X R212, R212, UR19, RZ, P1, !PT ;  /* 0x00000013d4d47c10 */ /* 0x004fca0008ffe4ff */
[----:B------:R0:W-:Y:S04]  /*11940*/  STL [R1+0x208], R212 ;  /* 0x000208d401007387 */ /* 0x0001e80000100800 */
[----:B------:R-:W-:Y:S04]  /*11950*/  STL [R1+0x200], R213 ;  /* 0x000200d501007387 */ /* 0x000fe80000100800 */
[----:B0-----:R-:W2:Y:S01]  /*11960*/  LDL.LU R212, [R1+0x25c] ;  /* 0x00025c0001d47983 */ /* 0x001ea20000300800 */
[----:B------:R-:W-:Y:S02]  /*11970*/  IADD3 R211, P6, R211, UR13, RZ ;  /* 0x0000000dd3d37c10 */ /* 0x000fe4000ffde0ff */
[----:B------:R-:W-:-:S02]  /*11980*/  IADD3 R197, P1, R197, UR13, RZ ;  /* 0x0000000dc5c57c10 */ /* 0x000fc4000ff3e0ff */
[----:B---3--:R-:W-:Y:S01]  /*11990*/  IADD3.X R238, R238, UR19, RZ, P2, !PT ;  /* 0x00000013eeee7c10 */ /* 0x008fe200097fe4ff */
[----:B------:R-:W-:Y:S01]  /*119a0*/  STL [R1+0x234], R211 ;  /* 0x000234d301007387 */ /* 0x000fe20000100800 */
[----:B----4-:R-:W-:-:S03]  /*119b0*/  IADD3 R195, P2, R195, UR13, RZ ;  /* 0x0000000dc3c37c10 */ /* 0x010fc6000ff5e0ff */
[----:B------:R0:W-:Y:S04]  /*119c0*/  STL [R1+0x210], R238 ;  /* 0x000210ee01007387 */ /* 0x0001e80000100800 */
[----:B------:R1:W-:Y:S04]  /*119d0*/  STS.U8 [R173+UR12+0x1b80], R176 ;  /* 0x001b80b0ad007988 */ /* 0x0003e8000800000c */
[----:B------:R3:W-:Y:S04]  /*119e0*/  STS.U8 [R173+UR12+0x1980], R179 ;  /* 0x001980b3ad007988 */ /* 0x0007e8000800000c */
[----:B0-----:R-:W4:Y:S04]  /*119f0*/  LDL.LU R238, [R1+0x534] ;  /* 0x0005340001ee7983 */ /* 0x001f280000300800 */
[----:B------:R0:W-:Y:S04]  /*11a00*/  STL [R1+0x23c], R197 ;  /* 0x00023cc501007387 */ /* 0x0001e80000100800 */
[----:B-1----:R-:W4:Y:S04]  /*11a10*/  LDL.LU R176, [R1+0x264] ;  /* 0x0002640001b07983 */ /* 0x002f280000300800 */
[----:B---3--:R-:W3:Y:S04]  /*11a20*/  LDL.LU R179, [R1+0x238] ;  /* 0x0002380001b37983 */ /* 0x008ee80000300800 */
[----:B------:R-:W3:Y:S04]  /*11a30*/  LDL.LU R178, [R1+0x26c] ;  /* 0x00026c0001b27983 */ /* 0x000ee80000300800 */
[----:B------:R1:W-:Y:S04]  /*11a40*/  STL [R1+0x244], R195 ;  /* 0x000244c301007387 */ /* 0x0003e80000100800 */
[----:B------:R-:W3:Y:S04]  /*11a50*/  LDL.LU R181, [R1+0x240] ;  /* 0x0002400001b57983 */ /* 0x000ee80000300800 */
[----:B------:R-:W3:Y:S01]  /*11a60*/  LDL.LU R180, [R1+0x274] ;  /* 0x0002740001b47983 */ /* 0x000ee20000300800 */
[----:B------:R-:W-:-:S03]  /*11a70*/  IADD3.X R209, R209, UR19, RZ, P3, !PT ;  /* 0x00000013d1d17c10 */ /* 0x000fc60009ffe4ff */
[----:B------:R-:W3:Y:S04]  /*11a80*/  LDL.LU R191, [R1+0x248] ;  /* 0x0002480001bf7983 */ /* 0x000ee80000300800 */
[----:B------:R-:W3:Y:S04]  /*11a90*/  LDL.LU R190, [R1+0x27c] ;  /* 0x00027c0001be7983 */ /* 0x000ee80000300800 */
[----:B------:R-:W3:Y:S04]  /*11aa0*/  LDL.LU R210, [R1+0x284] ;  /* 0x0002840001d27983 */ /* 0x000ee80000300800 */
[----:B------:R-:W3:Y:S04]  /*11ab0*/  LDL.LU R186, [R1+0x258] ;  /* 0x0002580001ba7983 */ /* 0x000ee80000300800 */
[----:B------:R-:W3:Y:S04]  /*11ac0*/  LDL.LU R192, [R1+0x28c] ;  /* 0x00028c0001c07983 */ /* 0x000ee80000300800 */
[----:B------:R1:W-:Y:S04]  /*11ad0*/  STL [R1+0x218], R209 ;  /* 0x000218d101007387 */ /* 0x0003e80000100800 */
[----:B------:R-:W3:Y:S04]  /*11ae0*/  LDL.LU R193, [R1+0x260] ;  /* 0x0002600001c17983 */ /* 0x000ee80000300800 */
[----:B------:R-:W3:Y:S04]  /*11af0*/  LDL.LU R194, [R1+0x268] ;  /* 0x0002680001c27983 */ /* 0x000ee80000300800 */
[----:B------:R-:W3:Y:S01]  /*11b00*/  LDL.LU R185, [R1+0x29c] ;  /* 0x00029c0001b97983 */ /* 0x000ee20000300800 */
[----:B------:R-:W-:-:S05]  /*11b10*/  IADD3 R208, P3, R208, UR13, RZ ;  /* 0x0000000dd0d07c10 */ /* 0x000fca000ff7e0ff */
[----:B------:R1:W-:Y:S04]  /*11b20*/  STL [R1+0x24c], R208 ;  /* 0x00024cd001007387 */ /* 0x0003e80000100800 */
[----:B------:R-:W3:Y:S04]  /*11b30*/  LDL.LU R196, [R1+0x2a4] ;  /* 0x0002a40001c47983 */ /* 0x000ee80000300800 */
[----:B------:R-:W3:Y:S04]  /*11b40*/  LDL.LU R213, [R1+0x278] ;  /* 0x0002780001d57983 */ /* 0x000ee80000300800 */
[----:B------:R-:W3:Y:S01]  /*11b50*/  LDL.LU R211, [R1+0x2ac] ;  /* 0x0002ac0001d37983 */ /* 0x000ee20000300800 */
[----:B------:R-:W-:-:S05]  /*11b60*/  IADD3.X R207, R207, UR19, RZ, P4, !PT ;  /* 0x00000013cfcf7c10 */ /* 0x000fca000a7fe4ff */
[----:B------:R1:W-:Y:S04]  /*11b70*/  STL [R1+0x220], R207 ;  /* 0x000220cf01007387 */ /* 0x0003e80000100800 */
[----:B0-----:R-:W3:Y:S04]  /*11b80*/  LDL.LU R197, [R1+0x280] ;  /* 0x0002800001c57983 */ /* 0x001ee80000300800 */
[----:B-1----:R-:W3:Y:S04]  /*11b90*/  LDL.LU R195, [R1+0x288] ;  /* 0x0002880001c37983 */ /* 0x002ee80000300800 */
[----:B------:R-:W3:Y:S01]  /*11ba0*/  LDL.LU R209, [R1+0x2bc] ;  /* 0x0002bc0001d17983 */ /* 0x000ee20000300800 */
[----:B------:R-:W-:-:S02]  /*11bb0*/  IADD3.X R2, R2, UR19, RZ, P6, !PT ;  /* 0x0000001302027c10 */ /* 0x000fc4000b7fe4ff */
[----:B------:R-:W-:-:S05]  /*11bc0*/  IADD3 R174, P4, R174, UR13, RZ ;  /* 0x0000000daeae7c10 */ /* 0x000fca000ff9e0ff */
[----:B------:R0:W-:Y:S04]  /*11bd0*/  STL [R1+0x254], R174 ;  /* 0x000254ae01007387 */ /* 0x0001e80000100800 */
[----:B------:R-:W3:Y:S04]  /*11be0*/  LDL.LU R208, [R1+0x2c4] ;  /* 0x0002c40001d07983 */ /* 0x000ee80000300800 */
[----:B------:R-:W3:Y:S04]  /*11bf0*/  LDL.LU R207, [R1+0x298] ;  /* 0x0002980001cf7983 */ /* 0x000ee80000300800 */
[----:B0-----:R-:W3:Y:S01]  /*11c00*/  LDL.LU R174, [R1+0x2cc] ;  /* 0x0002cc0001ae7983 */ /* 0x001ee20000300800 */
[----:B------:R-:W-:-:S05]  /*11c10*/  IADD3.X R175, R175, UR19, RZ, P5, !PT ;  /* 0x00000013afaf7c10 */ /* 0x000fca000affe4ff */
[----:B------:R0:W-:Y:S04]  /*11c20*/  STL [R1+0x228], R175 ;  /* 0x000228af01007387 */ /* 0x0001e80000100800 */
[----:B0-----:R-:W3:Y:S01]  /*11c30*/  LDL.LU R175, [R1+0x2a8] ;  /* 0x0002a80001af7983 */ /* 0x001ee20000300800 */
[----:B--2---:R-:W-:-:S05]  /*11c40*/  IADD3 R212, P5, R212, UR13, RZ ;  /* 0x0000000dd4d47c10 */ /* 0x004fca000ffbe0ff */
[----:B------:R0:W-:Y:S04]  /*11c50*/  STL [R1+0x25c], R212 ;  /* 0x00025cd401007387 */ /* 0x0001e80000100800 */
[----:B0-----:R-:W2:Y:S04]  /*11c60*/  LDL.LU R212, [R1+0x2b0] ;  /* 0x0002b00001d47983 */ /* 0x001ea80000300800 */
[----:B------:R0:W-:Y:S04]  /*11c70*/  STL [R1+0x230], R2 ;  /* 0x0002300201007387 */ /* 0x0001e80000100800 */
[----:B0-----:R-:W2:Y:S01]  /*11c80*/  LDL.LU R2, [R1+0x530] ;  /* 0x0005300001027983 */ /* 0x001ea20000300800 */
[----:B----4-:R-:W-:-:S02]  /*11c90*/  IADD3 R176, P6, R176, UR13, RZ ;  /* 0x0000000db0b07c10 */ /* 0x010fc4000ffde0ff */
[----:B---3--:R-:W-:-:S03]  /*11ca0*/  IADD3.X R179, R179, UR19, RZ, P1, !PT ;  /* 0x00000013b3b37c10 */ /* 0x008fc60008ffe4ff */
[----:B------:R-:W-:Y:S01]  /*11cb0*/  STL [R1+0x264], R176 ;  /* 0x000264b001007387 */ /* 0x000fe20000100800 */
[----:B------:R-:W-:-:S03]  /*11cc0*/  IADD3 R178, P1, R178, UR13, RZ ;  /* 0x0000000db2b27c10 */ /* 0x000fc6000ff3e0ff */
[----:B------:R-:W-:Y:S01]  /*11cd0*/  STL [R1+0x238], R179 ;  /* 0x000238b301007387 */ /* 0x000fe20000100800 */
[----:B------:R-:W-:Y:S02]  /*11ce0*/  IADD3.X R0, R0, UR19, RZ, P4, !PT ;  /* 0x0000001300007c10 */ /* 0x000fe4000a7fe4ff */
[----:B------:R-:W-:Y:S01]  /*11cf0*/  IADD3.X R181, R181, UR19, RZ, P2, !PT ;  /* 0x00000013b5b57c10 */ /* 0x000fe200097fe4ff */
[----:B------:R-:W-:Y:S01]  /*11d00*/  STL [R1+0x26c], R178 ;  /* 0x00026cb201007387 */ /* 0x000fe20000100800 */
[----:B------:R-:W-:-:S03]  /*11d10*/  IADD3 R180, P2, R180, UR13, RZ ;  /* 0x0000000db4b47c10 */ /* 0x000fc6000ff5e0ff */
[----:B------:R-:W-:Y:S01]  /*11d20*/  STL [R1+0x240], R181 ;  /* 0x000240b501007387 */ /* 0x000fe20000100800 */
[----:B------:R-:W-:-:S03]  /*11d30*/  IADD3.X R191, R191, UR19, RZ, P3, !PT ;  /* 0x00000013bfbf7c10 */ /* 0x000fc60009ffe4ff */
[----:B------:R-:W-:Y:S01]  /*11d40*/  STL [R1+0x274], R180 ;  /* 0x000274b401007387 */ /* 0x000fe20000100800 */
[----:B------:R-:W-:-:S03]  /*11d50*/  IADD3 R190, P3, R190, UR13, RZ ;  /* 0x0000000dbebe7c10 */ /* 0x000fc6000ff7e0ff */
[----:B------:R0:W-:Y:S01]  /*11d60*/  STL [R1+0x250], R0 ;  /* 0x0002500001007387 */ /* 0x0001e20000100800 */
[----:B------:R-:W-:-:S03]  /*11d70*/  IADD3 R210, P4, R210, UR13, RZ ;  /* 0x0000000dd2d27c10 */ /* 0x000fc6000ff9e0ff */
[----:B------:R-:W-:Y:S01]  /*11d80*/  STL [R1+0x248], R191 ;  /* 0x000248bf01007387 */ /* 0x000fe20000100800 */
[----:B------:R-:W-:-:S03]  /*11d90*/  IADD3.X R186, R186, UR19, RZ, P5, !PT ;  /* 0x00000013baba7c10 */ /* 0x000fc6000affe4ff */
[----:B0-----:R-:W3:Y:S01]  /*11da0*/  LDL.LU R0, [R1+0x52c] ;  /* 0x00052c0001007983 */ /* 0x001ee20000300800 */
[----:B------:R-:W-:-:S03]  /*11db0*/  IADD3 R192, P5, R192, UR13, RZ ;  /* 0x0000000dc0c07c10 */ /* 0x000fc6000ffbe0ff */
[----:B------:R-:W-:Y:S01]  /*11dc0*/  STL [R1+0x27c], R190 ;  /* 0x00027cbe01007387 */ /* 0x000fe20000100800 */
[----:B------:R-:W-:-:S03]  /*11dd0*/  IADD3.X R193, R193, UR19, RZ, P6, !PT ;  /* 0x00000013c1c17c10 */ /* 0x000fc6000b7fe4ff */
[----:B------:R-:W-:Y:S04]  /*11de0*/  STL [R1+0x284], R210 ;  /* 0x000284d201007387 */ /* 0x000fe80000100800 */
[----:B------:R-:W-:Y:S01]  /*11df0*/  STL [R1+0x258], R186 ;  /* 0x000258ba01007387 */ /* 0x000fe20000100800 */
[----:B--2---:R-:W-:-:S05]  /*11e00*/  IADD3 R2, P6, R2, UR13, RZ ;  /* 0x0000000d02027c10 */ /* 0x004fca000ffde0ff */
[----:B------:R0:W-:Y:S04]  /*11e10*/  STL [R1+0x294], R2 ;  /* 0x0002940201007387 */ /* 0x0001e80000100800 */
[----:B------:R-:W-:Y:S04]  /*11e20*/  STL [R1+0x28c], R192 ;  /* 0x00028cc001007387 */ /* 0x000fe80000100800 */
[----:B0-----:R-:W2:Y:S01]  /*11e30*/  LDL.LU R2, [R1+0x528] ;  /* 0x0005280001027983 */ /* 0x001ea20000300800 */
[----:B------:R-:W-:Y:S02]  /*11e40*/  IADD3.X R238, R238, UR19, RZ, P2, !PT ;  /* 0x00000013eeee7c10 */ /* 0x000fe400097fe4ff */
[----:B------:R-:W-:Y:S01]  /*11e50*/  IADD3.X R194, R194, UR19, RZ, P1, !PT ;  /* 0x00000013c2c27c10 */ /* 0x000fe20008ffe4ff */
[----:B------:R-:W-:Y:S01]  /*11e60*/  STL [R1+0x260], R193 ;  /* 0x000260c101007387 */ /* 0x000fe20000100800 */
[----:B------:R-:W-:-:S02]  /*11e70*/  IADD3 R185, P1, R185, UR13, RZ ;  /* 0x0000000db9b97c10 */ /* 0x000fc4000ff3e0ff */
[----:B------:R-:W-:Y:S01]  /*11e80*/  IADD3 R196, P2, R196, UR13, RZ ;  /* 0x0000000dc4c47c10 */ /* 0x000fe2000ff5e0ff */
[----:B------:R0:W-:Y:S01]  /*11e90*/  STL [R1+0x270], R238 ;  /* 0x000270ee01007387 */ /* 0x0001e20000100800 */
[----:B------:R-:W-:Y:S02]  /*11ea0*/  IADD3.X R213, R213, UR19, RZ, P3, !PT ;  /* 0x00000013d5d57c10 */ /* 0x000fe40009ffe4ff */
[----:B------:R-:W-:Y:S01]  /*11eb0*/  IADD3.X R197, R197, UR19, RZ, P4, !PT ;  /* 0x00000013c5c57c10 */ /* 0x000fe2000a7fe4ff */
[----:B------:R-:W-:Y:S01]  /*11ec0*/  STL [R1+0x268], R194 ;  /* 0x000268c201007387 */ /* 0x000fe20000100800 */
[----:B------:R-:W-:-:S03]  /*11ed0*/  IADD3 R211, P3, R211, UR13, RZ ;  /* 0x0000000dd3d37c10 */ /* 0x000fc6000ff7e0ff */
[----:B0-----:R-:W4:Y:S04]  /*11ee0*/  LDL.LU R238, [R1+0x524] ;  /* 0x0005240001ee7983 */ /* 0x001f280000300800 */
[----:B------:R-:W-:Y:S04]  /*11ef0*/  STL [R1+0x29c], R185 ;  /* 0x00029cb901007387 */ /* 0x000fe80000100800 */
[----:B------:R-:W-:Y:S04]  /*11f00*/  STL [R1+0x2a4], R196 ;  /* 0x0002a4c401007387 */ /* 0x000fe80000100800 */
[----:B------:R-:W-:Y:S01]  /*11f10*/  STL [R1+0x278], R213 ;  /* 0x000278d501007387 */ /* 0x000fe20000100800 */
[----:B--2---:R-:W-:-:S05]  /*11f20*/  IADD3 R2, P4, R2, UR13, RZ ;  /* 0x0000000d02027c10 */ /* 0x004fca000ff9e0ff */
[----:B------:R0:W-:Y:S04]  /*11f30*/  STL [R1+0x2b4], R2 ;  /* 0x0002b40201007387 */ /* 0x0001e80000100800 */
[----:B------:R-:W-:Y:S04]  /*11f40*/  STL [R1+0x2ac], R211 ;  /* 0x0002acd301007387 */ /* 0x000fe80000100800 */
[----:B0-----:R-:W2:Y:S01]  /*11f50*/  LDL.LU R2, [R1+0x520] ;  /* 0x0005200001027983 */ /* 0x001ea20000300800 */
[----:B---3--:R-:W-:Y:S02]  /*11f60*/  IADD3.X R0, R0, UR19, RZ, P6, !PT ;  /* 0x0000001300007c10 */ /* 0x008fe4000b7fe4ff */
[----:B------:R-:W-:Y:S01]  /*11f70*/  IADD3.X R195, R195, UR19, RZ, P5, !PT ;  /* 0x00000013c3c37c10 */ /* 0x000fe2000affe4ff */
[----:B------:R-:W-:Y:S01]  /*11f80*/  STL [R1+0x280], R197 ;  /* 0x000280c501007387 */ /* 0x000fe20000100800 */
[----:B------:R-:W-:-:S02]  /*11f90*/  IADD3 R209, P5, R209, UR13, RZ ;  /* 0x0000000dd1d17c10 */ /* 0x000fc4000ffbe0ff */
[----:B------:R-:W-:Y:S01]  /*11fa0*/  IADD3 R208, P6, R208, UR13, RZ ;  /* 0x0000000dd0d07c10 */ /* 0x000fe2000ffde0ff */
[----:B------:R0:W-:Y:S01]  /*11fb0*/  STL [R1+0x290], R0 ;  /* 0x0002900001007387 */ /* 0x0001e20000100800 */
[----:B------:R-:W-:-:S03]  /*11fc0*/  IADD3.X R207, R207, UR19, RZ, P1, !PT ;  /* 0x00000013cfcf7c10 */ /* 0x000fc60008ffe4ff */
[----:B------:R-:W-:Y:S04]  /*11fd0*/  STL [R1+0x288], R195 ;  /* 0x000288c301007387 */ /* 0x000fe80000100800 */
[----:B0-----:R-:W3:Y:S04]  /*11fe0*/  LDL.LU R0, [R1+0x51c] ;  /* 0x00051c0001007983 */ /* 0x001ee80000300800 */
[----:B------:R-:W-:Y:S04]  /*11ff0*/  STL [R1+0x2bc], R209 ;  /* 0x0002bcd101007387 */ /* 0x000fe80000100800 */
[----:B------:R-:W-:Y:S04]  /*12000*/  STL [R1+0x2c4], R208 ;  /* 0x0002c4d001007387 */ /* 0x000fe80000100800 */
[----:B------:R-:W-:Y:S04]  /*12010*/  STS.U8 [R173+UR12+0x1d80], R177 ;  /* 0x001d80b1ad007988 */ /* 0x000fe8000800000c */
        /* <DEDUP_REMOVED lines=14> */
[----:B------:R-:W-:Y:S01]  /*12100*/  STS.U8 [R173+UR12+0x3b80], R206 ;  /* 0x003b80cead007988 */ /* 0x000fe2000800000c */
[----:B--2---:R-:W-:-:S05]  /*12110*/  IADD3.X R2, R2, UR19, RZ, P2, !PT ;  /* 0x0000001302027c10 */ /* 0x004fca00097fe4ff */
[----:B------:R0:W-:Y:S04]  /*12120*/  STL [R1+0x2a0], R2 ;  /* 0x0002a00201007387 */ /* 0x0001e80000100800 */
[----:B------:R-:W-:Y:S04]  /*12130*/  STL [R1+0x298], R207 ;  /* 0x000298cf01007387 */ /* 0x000fe80000100800 */
[----:B0-----:R-:W2:Y:S04]  /*12140*/  LDL.LU R2, [R1+0x518] ;  /* 0x0005180001027983 */ /* 0x001ea80000300800 */
[----:B------:R0:W-:Y:S01]  /*12150*/  STS.U8 [R173+UR12+0x3d80], R172 ;  /* 0x003d80acad007988 */ /* 0x0001e2000800000c */
[----:B------:R1:W-:Y:S06]  /*12160*/  MEMBAR.ALL.CTA ;  /* 0x0000000000007992 */ /* 0x0003ec0000008000 */
[----:B-1----:R-:W1:Y:S01]  /*12170*/  FENCE.VIEW.ASYNC.S ;  /* 0x00000000000073c6 */ /* 0x002e620000000000 */
[----:B------:R-:W-:Y:S01]  /*12180*/  UMOV UR20, UR6 ;  /* 0x0000000600147c82 */ /* 0x000fe20008000000 */
[----:B------:R-:W-:Y:S01]  /*12190*/  UMOV UR21, 0x80000020 ;  /* 0x8000002000157882 */ /* 0x000fe20000000000 */
[----:B------:R-:W-:Y:S01]  /*121a0*/  UMOV UR22, UR4 ;  /* 0x0000000400167c82 */ /* 0x000fe20008000000 */
[----:B------:R-:W-:Y:S01]  /*121b0*/  UMOV UR23, 0x80000020 ;  /* 0x8000002000177882 */ /* 0x000fe20000000000 */
[----:B------:R-:W-:Y:S01]  /*121c0*/  IADD3 R174, P1, R174, UR13, RZ ;  /* 0x0000000daeae7c10 */ /* 0x000fe2000ff3e0ff */
[----:B0-----:R-:W0:Y:S08]  /*121d0*/  LDC R172, c[0x0][0x238] ;  /* 0x00008e00ffac7b82 */ /* 0x001e300000000800 */
[----:B-1----:R-:W-:Y:S06]  /*121e0*/  BAR.SYNC.DEFER_BLOCKING 0x0 ;  /* 0x0000000000007b1d */ /* 0x002fec0000010000 */
[----:B------:R-:W-:-:S06]  /*121f0*/  WARPGROUP.ARRIVE ;  /* 0x00000000000079c5 */ /* 0x000fcc0000000000 */
[----:B------:R-:W-:Y:S01]  /*12200*/  QGMMA.64x256x32.F32.E4M3.E4M3 R24, gdesc[UR20], R24 ;  /* 0x03e00000141879f3 */ /* 0x000fe20008700818 */
[----:B------:R-:W-:Y:S02]  /*12210*/  IADD3.X R175, R175, UR19, RZ, P3, !PT ;  /* 0x00000013afaf7c10 */ /* 0x000fe40009ffe4ff */
[----:B---3--:R-:W-:Y:S02]  /*12220*/  IADD3.X R0, R0, UR19, RZ, P6, !PT ;  /* 0x0000001300007c10 */ /* 0x008fe4000b7fe4ff */
[----:B------:R-:W-:Y:S01]  /*12230*/  IADD3.X R212, R212, UR19, RZ, P4, !PT ;  /* 0x00000013d4d47c10 */ /* 0x000fe2000a7fe4ff */
[----:B------:R-:W-:Y:S01]  /*12240*/  STL [R1+0x2cc], R174 ;  /* 0x0002ccae01007387 */ /* 0x000fe20000100800 */
[----:B----4-:R-:W-:-:S03]  /*12250*/  IADD3.X R238, R238, UR19, RZ, P5, !PT ;  /* 0x00000013eeee7c10 */ /* 0x010fc6000affe4ff */
[----:B------:R-:W-:Y:S04]  /*12260*/  STL [R1+0x2a8], R175 ;  /* 0x0002a8af01007387 */ /* 0x000fe80000100800 */
[----:B------:R-:W-:Y:S04]  /*12270*/  STL [R1+0x2c0], R0 ;  /* 0x0002c00001007387 */ /* 0x000fe80000100800 */
[----:B------:R-:W-:Y:S04]  /*12280*/  STL [R1+0x2b0], R212 ;  /* 0x0002b0d401007387 */ /* 0x000fe80000100800 */
[----:B------:R-:W-:Y:S01]  /*12290*/  STL [R1+0x2b8], R238 ;  /* 0x0002b8ee01007387 */ /* 0x000fe20000100800 */
[----:B--2---:R-:W-:-:S05]  /*122a0*/  IADD3.X R2, R2, UR19, RZ, P1, !PT ;  /* 0x0000001302027c10 */ /* 0x004fca0008ffe4ff */
[----:B------:R-:W-:Y:S01]  /*122b0*/  QGMMA.64x256x32.F32.E4M3.E4M3 R24, gdesc[UR8], R24, gsb0 ;  /* 0x03e00000081879f3 */ /* 0x000fe20008000818 */
[----:B------:R1:W-:Y:S04]  /*122c0*/  STL [R1+0x2c8], R2 ;  /* 0x0002c80201007387 */ /* 0x0003e80000100800 */
[----:B-1----:R1:W5:Y:S01]  /*122d0*/  LDL.LU R2, [R1+0x514] ;  /* 0x0005140001027983 */ /* 0x0023620000300800 */
[----:B------:R-:W2:Y:S01]  /*122e0*/  S2R R0, SR_TID.X ;  /* 0x0000000000007919 */ /* 0x000ea20000002100 */
[----:B0-----:R-:W-:Y:S02]  /*122f0*/  IMAD.SHL.U32 R172, R172, 0x40, RZ ;  /* 0x00000040acac7824 */ /* 0x001fe400078e00ff */
[----:B------:R-:W-:-:S03]  /*12300*/  VIADD R5, R5, 0xffffffff ;  /* 0xffffffff05057836 */ /* 0x000fc60000000000 */
[----:B------:R-:W-:-:S04]  /*12310*/  IADD3 R171, P0, R172, R171, RZ ;  /* 0x000000abacab7210 */ /* 0x000fc80007f1e0ff */
[----:B------:R-:W-:Y:S02]  /*12320*/  LEA.HI.X.SX32 R3, R172, R3, 0x1, P0 ;  /* 0x00000003ac037211 */ /* 0x000fe400000f0eff */
[----:B------:R-:W-:Y:S01]  /*12330*/  ISETP.NE.U32.AND P0, PT, R5, RZ, PT ;  /* 0x000000ff0500720c */ /* 0x000fe20003f05070 */
[----:B------:R-:W-:Y:S01]  /*12340*/  UIADD3 UR16, UR16, -0x40, URZ ;  /* 0xffffffc010107890 */ /* 0x000fe2000fffe03f */
[----:B--2---:R-:W-:-:S04]  /*12350*/  SHF.R.U32.HI R0, RZ, 0x6, R0 ;  /* 0x00000006ff007819 */ /* 0x004fc80000011600 */
[----:B------:R-:W-:Y:S01]  /*12360*/  SGXT.U32 R0, R0, 0x1 ;  /* 0x000000010000781a */ /* 0x000fe20000000000 */
[----:B------:R-:W-:-:S06]  /*12370*/  WARPGROUP.DEPBAR.LE gsb0, 0x0 ;  /* 0x00008000000079c5 */ /* 0x000fcc0000010000 */
[----:B-1----:R-:W-:Y:S05]  /*12380*/  @P0 BRA `(.L_x_2) ;  /* 0xffffff8c00c00947 */ /* 0x002fea000383ffff */
.L_x_1:
[----:B------:R-:W2:Y:S01]  /*12390*/  LDL.LU R174, [R1+0x4ac] ;  /* 0x0004ac0001ae7983 */ /* 0x000ea20000300800 */
[----:B------:R-:W0:Y:S01]  /*123a0*/  S2R R175, SR_TID.X ;  /* 0x0000000000af7919 */ /* 0x000e220000002100 */
[----:B------:R-:W-:Y:S01]  /*123b0*/  F2FP.SATFINITE.E4M3.F32.PACK_AB_MERGE_C R40, R41, R40, RZ ;  /* 0x000000282928723e */ /* 0x000fe200048070ff */
[----:B------:R-:W-:Y:S01]  /*123c0*/  ULDC.64 UR4, c[0x0][0x228] ;  /* 0x00008a0000047ab9 */ /* 0x000fe20000000a00 */
[----:B------:R-:W-:Y:S01]  /*123d0*/  F2FP.SATFINITE.E4M3.F32.PACK_AB_MERGE_C R44, R45, R44, RZ ;  /* 0x0000002c2d2c723e */ /* 0x000fe200048070ff */
[----:B------:R-:W3:Y:S01]  /*123e0*/  LDL.LU R173, [R1+0x3b8] ;  /* 0x0003b80001ad7983 */ /* 0x000ee20000300800 */
[----:B------:R-:W-:Y:S01]  /*123f0*/  F2FP.SATFINITE.E4M3.F32.PACK_AB_MERGE_C R48, R49, R48, RZ ;  /* 0x000000303130723e */ /* 0x000fe200048070ff */
[----:B------:R-:W-:Y:S01]  /*12400*/  ULDC.64 UR6, c[0x0][0x220] ;  /* 0x0000880000067ab9 */ /* 0x000fe20000000a00 */
[----:B------:R-:W-:Y:S01]  /*12410*/  LOP3.LUT R40, R40, 0xffff, RZ, 0xc0, !PT ;  /* 0x0000ffff28287812 */ /* 0x000fe200078ec0ff */
[----:B------:R-:W4:Y:S01]  /*12420*/  LDL.LU R172, [R1+0x380] ;  /* 0x0003800001ac7983 */ /* 0x000f220000300800 */
[----:B------:R-:W-:-:S02]  /*12430*/  LOP3.LUT R17, R44, 0xffff, RZ, 0xc0, !PT ;  /* 0x0000ffff2c117812 */ /* 0x000fc400078ec0ff */
[----:B------:R-:W-:Y:S01]  /*12440*/  LOP3.LUT R48, R48, 0xffff, RZ, 0xc0, !PT ;  /* 0x0000ffff30307812 */ /* 0x000fe200078ec0ff */
[----:B------:R-:W3:Y:S01]  /*12450*/  LDL.LU R154, [R1+0x37c] ;  /* 0x00037c00019a7983 */ /* 0x000ee20000300800 */
[----:B------:R-:W-:Y:S02]  /*12460*/  F2FP.SATFINITE.E4M3.F32.PACK_AB_MERGE_C R72, R73, R72, RZ ;  /* 0x000000484948723e */ /* 0x000fe400048070ff */
[----:B------:R-:W-:Y:S01]  /*12470*/  F2FP.SATFINITE.E4M3.F32.PACK_AB_MERGE_C R76, R77, R76, RZ ;  /* 0x0000004c4d4c723e */ /* 0x000fe200048070ff */
[----:B-1----:R-:W3:Y:S01]  /*12480*/  LDL.LU R153, [R1+0x378] ;  /* 0x0003780001997983 */ /* 0x002ee20000300800 */
[----:B------:R-:W-:Y:S02]  /*12490*/  F2FP.SATFINITE.E4M3.F32.PACK_AB_MERGE_C R80, R81, R80, RZ ;  /* 0x000000505150723e */ /* 0x000fe400048070ff */
[----:B------:R-:W-:Y:S01]  /*124a0*/  F2FP.SATFINITE.E4M3.F32.PACK_AB_MERGE_C R26, R27, R26, RZ ;  /* 0x0000001a1b1a723e */ /* 0x000fe200048070ff */
[----:B------:R-:W3:Y:S01]  /*124b0*/  LDL.LU R152, [R1+0x374] ;  /* 0x0003740001987983 */ /* 0x000ee20000300800 */
[----:B------:R-:W-:-:S02]  /*124c0*/  PRMT R9, R48, 0x3340, R1 ;  /* 0x0000334030097816 */ /* 0x000fc40000000001 */
[----:B------:R-:W-:Y:S01]  /*124d0*/  PRMT R12, R40, 0x3340, R17 ;  /* 0x00003340280c7816 */ /* 0x000fe20000000011 */
[----:B------:R-:W3:Y:S01]  /*124e0*/  LDL.LU R155, [R1+0x370] ;  /* 0x00037000019b7983 */ /* 0x000ee20000300800 */
[----:B------:R-:W-:Y:S02]  /*124f0*/  LOP3.LUT R72, R72, 0xffff, RZ, 0xc0, !PT ;  /* 0x0000ffff48487812 */ /* 0x000fe400078ec0ff */
[----:B------:R-:W-:Y:S02]  /*12500*/  LOP3.LUT R27, R76, 0xffff, RZ, 0xc0, !PT ;  /* 0x0000ffff4c1b7812 */ /* 0x000fe400078ec0ff */
[----:B------:R-:W-:Y:S02]  /*12510*/  LOP3.LUT R80, R80, 0xffff, RZ, 0xc0, !PT ;  /* 0x0000ffff50507812 */ /* 0x000fe400078ec0ff */
[----:B------:R-:W-:Y:S01]  /*12520*/  F2FP.SATFINITE.E4M3.F32.PACK_AB_MERGE_C R88, R89, R88, RZ ;  /* 0x000000585958723e */ /* 0x000fe200048070ff */
[----:B0-----:R-:W-:Y:S01]  /*12530*/  IMAD.SHL.U32 R0, R175, 0x10, RZ ;  /* 0x00000010af007824 */ /* 0x001fe200078e00ff */
[----:B------:R-:W-:Y:S01]  /*12540*/  F2FP.SATFINITE.E4M3.F32.PACK_AB_MERGE_C R92, R93, R92, RZ ;  /* 0x0000005c5d5c723e */ /* 0x000fe200048070ff */
[----:B------:R-:W-:Y:S01]  /*12550*/  IMAD.SHL.U32 R3, R175, 0x80, RZ ;  /* 0x00000080af037824 */ /* 0x000fe200078e00ff */
[----:B------:R-:W-:-:S02]  /*12560*/  F2FP.SATFINITE.E4M3.F32.PACK_AB_MERGE_C R96, R97, R96, RZ ;  /* 0x000000606160723e */ /* 0x000fc400048070ff */
[----:B------:R-:W-:Y:S02]  /*12570*/  F2FP.SATFINITE.E4M3.F32.PACK_AB_MERGE_C R106, R107, R106, RZ ;  /* 0x0000006a6b6a723e */ /* 0x000fe400048070ff */
[----:B------:R-:W-:Y:S02]  /*12580*/  F2FP.SATFINITE.E4M3.F32.PACK_AB_MERGE_C R110, R111, R110, RZ ;  /* 0x0000006e6f6e723e */ /* 0x000fe400048070ff */
[----:B------:R-:W-:Y:S02]  /*12590*/  F2FP.SATFINITE.E4M3.F32.PACK_AB_MERGE_C R114, R115, R114, RZ ;  /* 0x000000727372723e */ /* 0x000fe400048070ff */
[----:B------:R-:W-:Y:S02]  /*125a0*/  LOP3.LUT R0, R0, 0x70, RZ, 0xc0, !PT ;  /* 0x0000007000007812 */ /* 0x000fe400078ec0ff */
[----:B------:R-:W-:Y:S02]  /*125b0*/  LOP3.LUT R3, R3, 0x400, RZ, 0xc0, !PT ;  /* 0x0000040003037812 */ /* 0x000fe400078ec0ff */
[----:B------:R-:W-:-:S02]  /*125c0*/  F2FP.SATFINITE.E4M3.F32.PACK_AB_MERGE_C R24, R25, R24, RZ ;  /* 0x000000181918723e */ /* 0x000fc400048070ff */
[----:B------:R-:W-:Y:S02]  /*125d0*/  F2FP.SATFINITE.E4M3.F32.PACK_AB_MERGE_C R28, R29, R28, RZ ;  /* 0x0000001c1d1c723e */ /* 0x000fe400048070ff */
[----:B------:R-:W-:Y:S02]  /*125e0*/  PRMT R12, R12, 0x5410, R9 ;  /* 0x000054100c0c7816 */ /* 0x000fe40000000009 */
[----:B------:R-:W-:Y:S02]  /*125f0*/  F2FP.SATFINITE.E4M3.F32.PACK_AB_MERGE_C R32, R33, R32, RZ ;  /* 0x000000202120723e */ /* 0x000fe400048070ff */
[----:B------:R-:W-:Y:S02]  /*12600*/  F2FP.SATFINITE.E4M3.F32.PACK_AB_MERGE_C R38, R39, R38, RZ ;  /* 0x000000262726723e */ /* 0x000fe400048070ff */
[----:B------:R-:W-:Y:S02]  /*12610*/  PRMT R18, R80, 0x3340, R1 ;  /* 0x0000334050127816 */ /* 0x000fe40000000001 */
[----:B------:R-:W-:-:S02]  /*12620*/  PRMT R9, R72, 0x3340, R27 ;  /* 0x0000334048097816 */ /* 0x000fc4000000001b */
[----:B------:R-:W-:Y:S02]  /*12630*/  F2FP.SATFINITE.E4M3.F32.PACK_AB_MERGE_C R30, R31, R30, RZ ;  /* 0x0000001e1f1e723e */ /* 0x000fe400048070ff */
[----:B------:R-:W-:Y:S02]  /*12640*/  LOP3.LUT R88, R88, 0xffff, RZ, 0xc0, !PT ;  /* 0x0000ffff58587812 */ /* 0x000fe400078ec0ff */
[----:B------:R-:W-:Y:S02]  /*12650*/  LOP3.LUT R33, R92, 0xffff, RZ, 0xc0, !PT ;  /* 0x0000ffff5c217812 */ /* 0x000fe400078ec0ff */
[----:B------:R-:W-:Y:S02]  /*12660*/  LOP3.LUT R96, R96, 0xffff, RZ, 0xc0, !PT ;  /* 0x0000ffff60607812 */ /* 0x000fe400078ec0ff */
[----:B------:R-:W-:Y:S02]  /*12670*/  LOP3.LUT R106, R106, 0xffff, RZ, 0xc0, !PT ;  /* 0x0000ffff6a6a7812 */ /* 0x000fe400078ec0ff */
[----:B------:R-:W-:-:S02]  /*12680*/  LOP3.LUT R39, R110, 0xffff, RZ, 0xc0, !PT ;  /* 0x0000ffff6e277812 */ /* 0x000fc400078ec0ff */
[----:B------:R-:W-:Y:S02]  /*12690*/  LOP3.LUT R114, R114, 0xffff, RZ, 0xc0, !PT ;  /* 0x0000ffff72727812 */ /* 0x000fe400078ec0ff */
[----:B------:R-:W-:Y:S02]  /*126a0*/  F2FP.SATFINITE.E4M3.F32.PACK_AB_MERGE_C R34, R35, R34, RZ ;  /* 0x000000222322723e */ /* 0x000fe400048070ff */
[----:B------:R-:W-:Y:S02]  /*126b0*/  F2FP.SATFINITE.E4M3.F32.PACK_AB_MERGE_C R120, R121, R120, RZ ;  /* 0x000000787978723e */ /* 0x000fe400048070ff */
[----:B------:R-:W-:Y:S02]  /*126c0*/  F2FP.SATFINITE.E4M3.F32.PACK_AB_MERGE_C R124, R125, R124, RZ ;  /* 0x0000007c7d7c723e */ /* 0x000fe400048070ff */
[----:B------:R-:W-:Y:S02]  /*126d0*/  F2FP.SATFINITE.E4M3.F32.PACK_AB_MERGE_C R128, R129, R128, RZ ;  /* 0x000000808180723e */ /* 0x000fe400048070ff */
[----:B------:R-:W-:-:S02]  /*126e0*/  IADD3 R3, R3, UR12, R0 ;  /* 0x0000000c03037c10 */ /* 0x000fc4000fffe000 */
[----:B------:R-:W-:Y:S02]  /*126f0*/  F2FP.SATFINITE.E4M3.F32.PACK_AB_MERGE_C R104, R105, R104, RZ ;  /* 0x000000686968723e */ /* 0x000fe400048070ff */
[----:B------:R-:W-:Y:S02]  /*12700*/  F2FP.SATFINITE.E4M3.F32.PACK_AB_MERGE_C R108, R109, R108, RZ ;  /* 0x0000006c6d6c723e */ /* 0x000fe400048070ff */
[----:B------:R-:W-:Y:S02]  /*12710*/  LOP3.LUT R4, R24, 0xffff, RZ, 0xc0, !PT ;  /* 0x0000ffff18047812 */ /* 0x000fe400078ec0ff */
[----:B------:R-:W-:Y:S02]  /*12720*/  LOP3.LUT R7, R28, 0xffff, RZ, 0xc0, !PT ;  /* 0x0000ffff1c077812 */ /* 0x000fe400078ec0ff */
[----:B------:R-:W-:Y:S02]  /*12730*/  LOP3.LUT R5, R26, 0xffff, RZ, 0xc0, !PT ;  /* 0x0000ffff1a057812 */ /* 0x000fe400078ec0ff */
[----:B------:R-:W-:-:S02]  /*12740*/  LOP3.LUT R16, R32, 0xffff, RZ, 0xc0, !PT ;  /* 0x0000ffff20107812 */ /* 0x000fc400078ec0ff */
[----:B------:R-:W-:Y:S02]  /*12750*/  PRMT R9, R9, 0x5410, R18 ;  /* 0x0000541009097816 */ /* 0x000fe40000000012 */
[----:B------:R-:W-:Y:S02]  /*12760*/  LOP3.LUT R30, R30, 0xffff, RZ, 0xc0, !PT ;  /* 0x0000ffff1e1e7812 */ /* 0x000fe400078ec0ff */
[--C-:B------:R-:W-:Y:S02]  /*12770*/  PRMT R18, R96, 0x3340, R1.reuse ;  /* 0x0000334060127816 */ /* 0x100fe40000000001 */
[----:B------:R-:W-:Y:S02]  /*12780*/  PRMT R29, R114, 0x3340, R1 ;  /* 0x00003340721d7816 */ /* 0x000fe40000000001 */
[----:B------:R-:W-:Y:S02]  /*12790*/  PRMT R25, R88, 0x3340, R33 ;  /* 0x0000334058197816 */ /* 0x000fe40000000021 */
[----:B------:R-:W-:-:S02]  /*127a0*/  PRMT R26, R106, 0x3340, R39 ;  /* 0x000033406a1a7816 */ /* 0x000fc40000000027 */
[----:B------:R-:W-:Y:S02]  /*127b0*/  F2FP.SATFINITE.E4M3.F32.PACK_AB_MERGE_C R36, R37, R36, RZ ;  /* 0x000000242524723e */ /* 0x000fe400048070ff */
[----:B------:R-:W-:Y:S02]  /*127c0*/  LOP3.LUT R34, R34, 0xffff, RZ, 0xc0, !PT ;  /* 0x0000ffff22227812 */ /* 0x000fe400078ec0ff */
[----:B------:R-:W-:Y:S02]  /*127d0*/  LOP3.LUT R120, R120, 0xffff, RZ, 0xc0, !PT ;  /* 0x0000ffff78787812 */ /* 0x000fe400078ec0ff */
[----:B------:R-:W-:Y:S02]  /*127e0*/  LOP3.LUT R41, R124, 0xffff, RZ, 0xc0, !PT ;  /* 0x0000ffff7c297812 */ /* 0x000fe400078ec0ff */
[----:B------:R-:W-:Y:S02]  /*127f0*/  LOP3.LUT R128, R128, 0xffff, RZ, 0xc0, !PT ;  /* 0x0000ffff80807812 */ /* 0x000fe400078ec0ff */
[----:B------:R-:W-:-:S02]  /*12800*/  PRMT R15, R4, 0x3340, R7 ;  /* 0x00003340040f7816 */ /* 0x000fc40000000007 */
[----:B------:R-:W-:Y:S02]  /*12810*/  LOP3.LUT R104, R104, 0xffff, RZ, 0xc0, !PT ;  /* 0x0000ffff68687812 */ /* 0x000fe400078ec0ff */
[----:B------:R-:W-:Y:S02]  /*12820*/  LOP3.LUT R37, R108, 0xffff, RZ, 0xc0, !PT ;  /* 0x0000ffff6c257812 */ /* 0x000fe400078ec0ff */
[----:B------:R-:W-:Y:S02]  /*12830*/  PRMT R6, R16, 0x3340, R1 ;  /* 0x0000334010067816 */ /* 0x000fe40000000001 */
[----:B------:R-:W-:Y:S02]  /*12840*/  SHF.R.U32.HI R4, RZ, 0x8, R4 ;  /* 0x00000008ff047819 */ /* 0x000fe40000011604 */
[----:B------:R-:W-:Y:S02]  /*12850*/  SHF.R.U32.HI R7, RZ, 0x8, R7 ;  /* 0x00000008ff077819 */ /* 0x000fe40000011607 */
[----:B------:R-:W-:-:S02]  /*12860*/  PRMT R25, R25, 0x5410, R18 ;  /* 0x0000541019197816 */ /* 0x000fc40000000012 */
[----:B------:R-:W-:Y:S02]  /*12870*/  PRMT R26, R26, 0x5410, R29 ;  /* 0x000054101a1a7816 */ /* 0x000fe4000000001d */
[----:B------:R-:W-:Y:S02]  /*12880*/  SHF.R.U32.HI R16, RZ, 0x8, R16 ;  /* 0x00000008ff107819 */ /* 0x000fe40000011610 */
[--C-:B------:R-:W-:Y:S02]  /*12890*/  PRMT R8, R34, 0x3340, R1.reuse ;  /* 0x0000334022087816 */ /* 0x100fe40000000001 */
[----:B------:R-:W-:Y:S02]  /*128a0*/  PRMT R18, R128, 0x3340, R1 ;  /* 0x0000334080127816 */ /* 0x000fe40000000001 */
[----:B------:R-:W-:Y:S02]  /*128b0*/  PRMT R29, R120, 0x3340, R41 ;  /* 0x00003340781d7816 */ /* 0x000fe40000000029 */
[----:B------:R-:W-:-:S02]  /*128c0*/  SHF.R.U32.HI R48, RZ, 0x8, R48 ;  /* 0x00000008ff307819 */ /* 0x000fc40000011630 */
[--C-:B------:R-:W-:Y:S02]  /*128d0*/  PRMT R24, R104, 0x3340, R37.reuse ;  /* 0x0000334068187816 */ /* 0x100fe40000000025 */
[----:B------:R-:W-:Y:S02]  /*128e0*/  SHF.R.U32.HI R34, RZ, 0x8, R34 ;  /* 0x00000008ff227819 */ /* 0x000fe40000011622 */
[----:B------:R-:W-:Y:S02]  /*128f0*/  LOP3.LUT R7, R7, 0xffff, RZ, 0xc0, !PT ;  /* 0x0000ffff07077812 */ /* 0x000fe400078ec0ff */
[----:B------:R-:W-:Y:S02]  /*12900*/  LOP3.LUT R4, R4, 0xffff, RZ, 0xc0, !PT ;  /* 0x0000ffff04047812 */ /* 0x000fe400078ec0ff */
[----:B------:R-:W-:Y:S02]  /*12910*/  SHF.R.U32.HI R104, RZ, 0x8, R104 ;  /* 0x00000008ff687819 */ /* 0x000fe40000011668 */
[----:B------:R-:W-:-:S02]  /*12920*/  SHF.R.U32.HI R37, RZ, 0x8, R37 ;  /* 0x00000008ff257819 */ /* 0x000fc40000011625 */
[----:B------:R-:W-:Y:S02]  /*12930*/  LOP3.LUT R16, R16, 0xffff, RZ, 0xc0, !PT ;  /* 0x0000ffff10107812 */ /* 0x000fe400078ec0ff */
[----:B------:R-:W-:Y:S02]  /*12940*/  PRMT R29, R29, 0x5410, R18 ;  /* 0x000054101d1d7816 */ /* 0x000fe40000000012 */
[----:B------:R-:W-:Y:S02]  /*12950*/  F2FP.SATFINITE.E4M3.F32.PACK_AB_MERGE_C R42, R43, R42, RZ ;  /* 0x0000002a2b2a723e */ /* 0x000fe400048070ff */
[----:B------:R-:W-:Y:S02]  /*12960*/  F2FP.SATFINITE.E4M3.F32.PACK_AB_MERGE_C R46, R47, R46, RZ ;  /* 0x0000002e2f2e723e */ /* 0x000fe400048070ff */
[----:B------:R-:W-:Y:S02]  /*12970*/  F2FP.SATFINITE.E4M3.F32.PACK_AB_MERGE_C R50, R51, R50, RZ ;  /* 0x000000323332723e */ /* 0x000fe400048070ff */
[----:B------:R-:W-:-:S02]  /*12980*/  LOP3.LUT R34, R34, 0xffff, RZ, 0xc0, !PT ;  /* 0x0000ffff22227812 */ /* 0x000fc400078ec0ff */
[----:B------:R-:W-:Y:S02]  /*12990*/  LOP3.LUT R18, R48, 0xffff, RZ, 0xc0, !PT ;  /* 0x0000ffff30127812 */ /* 0x000fe400078ec0ff */
[----:B------:R-:W-:Y:S01]  /*129a0*/  PRMT R7, R4, 0x3340, R7 ;  /* 0x0000334004077816 */ /* 0x000fe20000000007 */
[----:B------:R-:W0:Y:S01]  /*129b0*/  S2R R48, SR_TID.X ;  /* 0x0000000000307919 */ /* 0x000e220000002100 */
[----:B------:R-:W-:Y:S02]  /*129c0*/  LOP3.LUT R37, R37, 0xffff, RZ, 0xc0, !PT ;  /* 0x0000ffff25257812 */ /* 0x000fe400078ec0ff */
[----:B------:R-:W-:Y:S02]  /*129d0*/  LOP3.LUT R104, R104, 0xffff, RZ, 0xc0, !PT ;  /* 0x0000ffff68687812 */ /* 0x000fe400078ec0ff */
[----:B------:R-:W-:Y:S02]  /*129e0*/  PRMT R4, R16, 0x3340, R1 ;  /* 0x0000334010047816 */ /* 0x000fe40000000001 */
[----:B------:R-:W-:-:S02]  /*129f0*/  F2FP.SATFINITE.E4M3.F32.PACK_AB_MERGE_C R56, R57, R56, RZ ;  /* 0x000000383938723e */ /* 0x000fc400048070ff */
[----:B------:R-:W-:Y:S02]  /*12a00*/  F2FP.SATFINITE.E4M3.F32.PACK_AB_MERGE_C R58, R59, R58, RZ ;  /* 0x0000003a3b3a723e */ /* 0x000fe400048070ff */
[----:B------:R-:W-:Y:S02]  /*12a10*/  F2FP.SATFINITE.E4M3.F32.PACK_AB_MERGE_C R60, R61, R60, RZ ;  /* 0x0000003c3d3c723e */ /* 0x000fe400048070ff */
[----:B------:R-:W-:Y:S02]  /*12a20*/  F2FP.SATFINITE.E4M3.F32.PACK_AB_MERGE_C R62, R63, R62, RZ ;  /* 0x0000003e3f3e723e */ /* 0x000fe400048070ff */
[----:B------:R-:W-:Y:S02]  /*12a30*/  F2FP.SATFINITE.E4M3.F32.PACK_AB_MERGE_C R64, R65, R64, RZ ;  /* 0x000000404140723e */ /* 0x000fe400048070ff */
[----:B------:R-:W-:Y:S02]  /*12a40*/  F2FP.SATFINITE.E4M3.F32.PACK_AB_MERGE_C R66, R67, R66, RZ ;  /* 0x000000424342723e */ /* 0x000fe400048070ff */
[----:B------:R-:W-:-:S02]  /*12a50*/  LOP3.LUT R42, R42, 0xffff, RZ, 0xc0, !PT ;  /* 0x0000ffff2a2a7812 */ /* 0x000fc400078ec0ff */
[----:B------:R-:W-:Y:S02]  /*12a60*/  LOP3.LUT R19, R46, 0xffff, RZ, 0xc0, !PT ;  /* 0x0000ffff2e137812 */ /* 0x000fe400078ec0ff */
[----:B------:R-:W-:Y:S02]  /*12a70*/  LOP3.LUT R50, R50, 0xffff, RZ, 0xc0, !PT ;  /* 0x0000ffff32327812 */ /* 0x000fe400078ec0ff */
[----:B------:R-:W-:Y:S02]  /*12a80*/  F2FP.SATFINITE.E4M3.F32.PACK_AB_MERGE_C R74, R75, R74, RZ ;  /* 0x0000004a4b4a723e */ /* 0x000fe400048070ff */
[----:B------:R-:W-:Y:S02]  /*12a90*/  F2FP.SATFINITE.E4M3.F32.PACK_AB_MERGE_C R78, R79, R78, RZ ;  /* 0x0000004e4f4e723e */ /* 0x000fe400048070ff */
[----:B------:R-:W-:Y:S02]  /*12aa0*/  F2FP.SATFINITE.E4M3.F32.PACK_AB_MERGE_C R82, R83, R82, RZ ;  /* 0x000000525352723e */ /* 0x000fe400048070ff */
[----:B------:R-:W-:-:S02]  /*12ab0*/  PRMT R104, R104, 0x3340, R37 ;  /* 0x0000334068687816 */ /* 0x000fc40000000025 */
[----:B------:R-:W-:Y:S02]  /*12ac0*/  PRMT R15, R15, 0x5410, R6 ;  /* 0x000054100f0f7816 */ /* 0x000fe40000000006 */
[----:B------:R-:W-:Y:S02]  /*12ad0*/  PRMT R37, R7, 0x5410, R4 ;  /* 0x0000541007257816 */ /* 0x000fe40000000004 */
[----:B------:R-:W-:Y:S02]  /*12ae0*/  LOP3.LUT R7, R38, 0xffff, RZ, 0xc0, !PT ;  /* 0x0000ffff26077812 */ /* 0x000fe400078ec0ff */
[----:B------:R-:W-:Y:S02]  /*12af0*/  PRMT R11, R50, 0x3340, R1 ;  /* 0x00003340320b7816 */ /* 0x000fe40000000001 */
[----:B------:R-:W-:Y:S02]  /*12b00*/  PRMT R10, R42, 0x3340, R19 ;  /* 0x000033402a0a7816 */ /* 0x000fe40000000013 */
[----:B------:R-:W-:-:S02]  /*12b10*/  LOP3.LUT R56, R56, 0xffff, RZ, 0xc0, !PT ;  /* 0x0000ffff38387812 */ /* 0x000fc400078ec0ff */
[----:B------:R-:W-:Y:S02]  /*12b20*/  LOP3.LUT R58, R58, 0xffff, RZ, 0xc0, !PT ;  /* 0x0000ffff3a3a7812 */ /* 0x000fe400078ec0ff */
[----:B------:R-:W-:Y:S02]  /*12b30*/  LOP3.LUT R21, R60, 0xffff, RZ, 0xc0, !PT ;  /* 0x0000ffff3c157812 */ /* 0x000fe400078ec0ff */
[----:B------:R-:W-:Y:S02]  /*12b40*/  LOP3.LUT R23, R62, 0xffff, RZ, 0xc0, !PT ;  /* 0x0000ffff3e177812 */ /* 0x000fe400078ec0ff */
[----:B------:R-:W-:Y:S02]  /*12b50*/  LOP3.LUT R64, R64, 0xffff, RZ, 0xc0, !PT ;  /* 0x0000ffff40407812 */ /* 0x000fe400078ec0ff */
[----:B------:R-:W-:Y:S02]  /*12b60*/  LOP3.LUT R66, R66, 0xffff, RZ, 0xc0, !PT ;  /* 0x0000ffff42427812 */ /* 0x000fe400078ec0ff */
[----:B------:R-:W-:-:S02]  /*12b70*/  LOP3.LUT R36, R36, 0xffff, RZ, 0xc0, !PT ;  /* 0x0000ffff24247812 */ /* 0x000fc400078ec0ff */
[----:B------:R-:W-:Y:S02]  /*12b80*/  F2FP.SATFINITE.E4M3.F32.PACK_AB_MERGE_C R112, R113, R112, RZ ;  /* 0x000000707170723e */ /* 0x000fe400048070ff */
[----:B------:R-:W-:Y:S02]  /*12b90*/  LOP3.LUT R74, R74, 0xffff, RZ, 0xc0, !PT ;  /* 0x0000ffff4a4a7812 */ /* 0x000fe400078ec0ff */
[----:B------:R-:W-:Y:S02]  /*12ba0*/  LOP3.LUT R31, R78, 0xffff, RZ, 0xc0, !PT ;  /* 0x0000ffff4e1f7812 */ /* 0x000fe400078ec0ff */
[----:B------:R-:W-:Y:S02]  /*12bb0*/  LOP3.LUT R82, R82, 0xffff, RZ, 0xc0, !PT ;  /* 0x0000ffff52527812 */ /* 0x000fe400078ec0ff */
[----:B------:R-:W-:Y:S02]  /*12bc0*/  F2FP.SATFINITE.E4M3.F32.PACK_AB_MERGE_C R90, R91, R90, RZ ;  /* 0x0000005a5b5a723e */ /* 0x000fe400048070ff */
[----:B------:R-:W-:-:S02]  /*12bd0*/  F2FP.SATFINITE.E4M3.F32.PACK_AB_MERGE_C R94, R95, R94, RZ ;  /* 0x0000005e5f5e723e */ /* 0x000fc400048070ff */
[----:B------:R-:W-:Y:S02]  /*12be0*/  F2FP.SATFINITE.E4M3.F32.PACK_AB_MERGE_C R98, R99, R98, RZ ;  /* 0x000000626362723e */ /* 0x000fe400048070ff */
[----:B------:R-:W-:Y:S02]  /*12bf0*/  PRMT R10, R10, 0x5410, R11 ;  /* 0x000054100a0a7816 */ /* 0x000fe4000000000b */
[----:B------:R-:W-:Y:S02]  /*12c00*/  PRMT R14, R56, 0x3340, R21 ;  /* 0x00003340380e7816 */ /* 0x000fe40000000015 */
[----:B------:R-:W-:Y:S02]  /*12c10*/  PRMT R13, R58, 0x3340, R23 ;  /* 0x000033403a0d7816 */ /* 0x000fe40000000017 */
[----:B------:R-:W-:Y:S02]  /*12c20*/  PRMT R4, R15, 0x4210, R36 ;  /* 0x000042100f047816 */ /* 0x000fe40000000024 */
[----:B------:R-:W-:-:S02]  /*12c30*/  PRMT R20, R82, 0x3340, R1 ;  /* 0x0000334052147816 */ /* 0x000fc40000000001 */
[----:B------:R-:W-:Y:S02]  /*12c40*/  PRMT R11, R74, 0x3340, R31 ;  /* 0x000033404a0b7816 */ /* 0x000fe4000000001f */
[----:B------:R-:W-:Y:S02]  /*12c50*/  LOP3.LUT R112, R112, 0xffff, RZ, 0xc0, !PT ;  /* 0x0000ffff70707812 */ /* 0x000fe400078ec0ff */
        /* <DEDUP_REMOVED lines=9> */
[----:B------:R-:W-:-:S02]  /*12cf0*/  F2FP.SATFINITE.E4M3.F32.PACK_AB_MERGE_C R142, R143, R142, RZ ;  /* 0x0000008e8f8e723e */ /* 0x000fc400048070ff */
[----:B------:R-:W-:Y:S02]  /*12d00*/  F2FP.SATFINITE.E4M3.F32.PACK_AB_MERGE_C R144, R145, R144, RZ ;  /* 0x000000909190723e */ /* 0x000fe400048070ff */
[----:B------:R-:W-:Y:S02]  /*12d10*/  F2FP.SATFINITE.E4M3.F32.PACK_AB_MERGE_C R146, R147, R146, RZ ;  /* 0x000000929392723e */ /* 0x000fe400048070ff */
        /* <DEDUP_REMOVED lines=8> */
[----:B--2---:R-:W-:Y:S02]  /*12da0*/  LOP3.LUT R0, R174, 0x380, RZ, 0xc0, !PT ;  /* 0x00000380ae007812 */ /* 0x004fe400078ec0ff */
[----:B------:R-:W-:-:S02]  /*12db0*/  F2FP.SATFINITE.E4M3.F32.PACK_AB_MERGE_C R116, R117, R116, RZ ;  /* 0x000000747574723e */ /* 0x000fc400048070ff */
[----:B------:R-:W-:Y:S01]  /*12dc0*/  F2FP.SATFINITE.E4M3.F32.PACK_AB_MERGE_C R118, R119, R118, RZ ;  /* 0x000000767776723e */ /* 0x000fe200048070ff */
[----:B------:R-:W-:Y:S01]  /*12dd0*/  IMAD.IADD R0, R0, 0x1, R3 ;  /* 0x0000000100007824 */ /* 0x000fe200078e0203 */
[--C-:B------:R-:W-:Y:S02]  /*12de0*/  PRMT R3, R5, 0x3340, R30.reuse ;  /* 0x0000334005037816 */ /* 0x100fe4000000001e */
[----:B------:R-:W-:Y:S02]  /*12df0*/  SHF.R.U32.HI R5, RZ, 0x8, R5 ;  /* 0x00000008ff057819 */ /* 0x000fe40000011605 */
[----:B------:R-:W-:Y:S02]  /*12e00*/  SHF.R.U32.HI R30, RZ, 0x8, R30 ;  /* 0x00000008ff1e7819 */ /* 0x000fe4000001161e */
[----:B------:R-:W-:Y:S02]  /*12e10*/  LOP3.LUT R5, R5, 0xffff, RZ, 0xc0, !PT ;  /* 0x0000ffff05057812 */ /* 0x000fe400078ec0ff */
[----:B------:R-:W-:-:S02]  /*12e20*/  LOP3.LUT R30, R30, 0xffff, RZ, 0xc0, !PT ;  /* 0x0000ffff1e1e7812 */ /* 0x000fc400078ec0ff */
[----:B------:R-:W-:Y:S02]  /*12e30*/  F2FP.SATFINITE.E4M3.F32.PACK_AB_MERGE_C R134, R135, R134, RZ ;  /* 0x000000868786723e */ /* 0x000fe400048070ff */
[----:B------:R-:W-:Y:S02]  /*12e40*/  PRMT R16, R5, 0x3340, R30 ;  /* 0x0000334005107816 */ /* 0x000fe4000000001e */
[----:B------:R-:W-:Y:S02]  /*12e50*/  PRMT R5, R34, 0x3340, R1 ;  /* 0x0000334022057816 */ /* 0x000fe40000000001 */
[----:B------:R-:W-:Y:S02]  /*12e60*/  PRMT R6, R3, 0x5410, R8 ;  /* 0x0000541003067816 */ /* 0x000fe40000000008 */
[----:B------:R-:W-:Y:S02]  /*12e70*/  PRMT R16, R16, 0x5410, R5 ;  /* 0x0000541010107816 */ /* 0x000fe40000000005 */
[----:B------:R-:W-:-:S02]  /*12e80*/  PRMT R6, R6, 0x4210, R7 ;  /* 0x0000421006067816 */ /* 0x000fc40000000007 */
[--C-:B------:R-:W-:Y:S02]  /*12e90*/  PRMT R3, R64, 0x3340, R1.reuse ;  /* 0x0000334040037816 */ /* 0x100fe40000000001 */
[----:B------:R-:W-:Y:S02]  /*12ea0*/  PRMT R8, R66, 0x3340, R1 ;  /* 0x0000334042087816 */ /* 0x000fe40000000001 */
[----:B------:R-:W-:Y:S02]  /*12eb0*/  PRMT R5, R37, 0x5210, R36 ;  /* 0x0000521025057816 */ /* 0x000fe40000000024 */
[----:B------:R-:W-:Y:S01]  /*12ec0*/  PRMT R7, R16, 0x5210, R7 ;  /* 0x0000521010077816 */ /* 0x000fe20000000007 */
[----:B------:R-:W-:Y:S01]  /*12ed0*/  BAR.SYNC.DEFER_BLOCKING 0x0 ;  /* 0x0000000000007b1d */ /* 0x000fe20000010000 */
[----:B------:R-:W-:Y:S02]  /*12ee0*/  PRMT R14, R14, 0x5410, R3 ;  /* 0x000054100e0e7816 */ /* 0x000fe40000000003 */
[----:B------:R-:W-:-:S02]  /*12ef0*/  PRMT R13, R13, 0x5410, R8 ;  /* 0x000054100d0d7816 */ /* 0x000fc40000000008 */
[----:B------:R-:W-:-:S03]  /*12f00*/  PRMT R8, R11, 0x5410, R20 ;  /* 0x000054100b087816 */ /* 0x000fc60000000014 */
[----:B------:R-:W1:Y:S01]  /*12f10*/  LDC R37, c[0x0][0x248] ;  /* 0x00009200ff257b82 */ /* 0x000e620000000800 */
[--C-:B------:R-:W-:Y:S02]  /*12f20*/  PRMT R3, R112, 0x3340, R1.reuse ;  /* 0x0000334070037816 */ /* 0x100fe40000000001 */
[----:B------:R-:W-:Y:S02]  /*12f30*/  PRMT R20, R98, 0x3340, R1 ;  /* 0x0000334062147816 */ /* 0x000fe40000000001 */
[----:B------:R-:W-:Y:S02]  /*12f40*/  PRMT R11, R90, 0x3340, R35 ;  /* 0x000033405a0b7816 */ /* 0x000fe40000000023 */
[----:B------:R-:W-:Y:S02]  /*12f50*/  LOP3.LUT R122, R122, 0xffff, RZ, 0xc0, !PT ;  /* 0x0000ffff7a7a7812 */ /* 0x000fe400078ec0ff */
[----:B------:R-:W-:Y:S02]  /*12f60*/  LOP3.LUT R43, R126, 0xffff, RZ, 0xc0, !PT ;  /* 0x0000ffff7e2b7812 */ /* 0x000fe400078ec0ff */
[----:B------:R-:W-:-:S02]  /*12f70*/  LOP3.LUT R130, R130, 0xffff, RZ, 0xc0, !PT ;  /* 0x0000ffff82827812 */ /* 0x000fc400078ec0ff */
[----:B------:R-:W-:Y:S02]  /*12f80*/  LOP3.LUT R136, R136, 0xffff, RZ, 0xc0, !PT ;  /* 0x0000ffff88887812 */ /* 0x000fe400078ec0ff */
[----:B------:R-:W-:Y:S02]  /*12f90*/  LOP3.LUT R138, R138, 0xffff, RZ, 0xc0, !PT ;  /* 0x0000ffff8a8a7812 */ /* 0x000fe400078ec0ff */
[----:B------:R-:W-:Y:S01]  /*12fa0*/  F2FP.SATFINITE.E4M3.F32.PACK_AB_MERGE_C R132, R133, R132, RZ ;  /* 0x000000848584723e */ /* 0x000fe200048070ff */
[----:B------:R2:W-:Y:S01]  /*12fb0*/  STSM.16.M88.4 [R0], R4 ;  /* 0x0000000400007844 */ /* 0x0005e20000000200 */
[----:B------:R-:W-:Y:S02]  /*12fc0*/  LOP3.LUT R45, R140, 0xffff, RZ, 0xc0, !PT ;  /* 0x0000ffff8c2d7812 */ /* 0x000fe400078ec0ff */
[----:B------:R-:W-:Y:S02]  /*12fd0*/  LOP3.LUT R47, R142, 0xffff, RZ, 0xc0, !PT ;  /* 0x0000ffff8e2f7812 */ /* 0x000fe400078ec0ff */
[----:B------:R-:W-:-:S02]  /*12fe0*/  LOP3.LUT R144, R144, 0xffff, RZ, 0xc0, !PT ;  /* 0x0000ffff90907812 */ /* 0x000fc400078ec0ff */
[----:B------:R-:W-:Y:S02]  /*12ff0*/  LOP3.LUT R146, R146, 0xffff, RZ, 0xc0, !PT ;  /* 0x0000ffff92927812 */ /* 0x000fe400078ec0ff */
[----:B------:R-:W-:Y:S02]  /*13000*/  PRMT R24, R24, 0x5410, R3 ;  /* 0x0000541018187816 */ /* 0x000fe40000000003 */
[----:B------:R-:W-:Y:S02]  /*13010*/  PRMT R11, R11, 0x5410, R20 ;  /* 0x000054100b0b7816 */ /* 0x000fe40000000014 */
[----:B------:R-:W-:Y:S02]  /*13020*/  PRMT R3, R130, 0x3340, R1 ;  /* 0x0000334082037816 */ /* 0x000fe40000000001 */
[----:B------:R-:W-:Y:S02]  /*13030*/  PRMT R28, R122, 0x3340, R43 ;  /* 0x000033407a1c7816 */ /* 0x000fe4000000002b */
[----:B------:R-:W-:-:S02]  /*13040*/  PRMT R49, R144, 0x3340, R1 ;  /* 0x0000334090317816 */ /* 0x000fc40000000001 */
[----:B------:R-:W-:Y:S02]  /*13050*/  PRMT R51, R146, 0x3340, R1 ;  /* 0x0000334092337816 */ /* 0x000fe40000000001 */
[----:B------:R-:W-:Y:S02]  /*13060*/  PRMT R32, R136, 0x3340, R45 ;  /* 0x0000334088207816 */ /* 0x000fe4000000002d */
[----:B------:R-:W-:Y:S02]  /*13070*/  PRMT R20, R138, 0x3340, R47 ;  /* 0x000033408a147816 */ /* 0x000fe4000000002f */
[----:B------:R-:W-:Y:S02]  /*13080*/  SHF.R.U32.HI R40, RZ, 0x8, R40 ;  /* 0x00000008ff287819 */ /* 0x000fe40000011628 */
[----:B------:R-:W-:Y:S02]  /*13090*/  SHF.R.U32.HI R17, RZ, 0x8, R17 ;  /* 0x00000008ff117819 */ /* 0x000fe40000011611 */
[----:B------:R-:W-:-:S02]  /*130a0*/  SHF.R.U32.HI R42, RZ, 0x8, R42 ;  /* 0x00000008ff2a7819 */ /* 0x000fc4000001162a */
[----:B------:R-:W-:Y:S02]  /*130b0*/  SHF.R.U32.HI R19, RZ, 0x8, R19 ;  /* 0x00000008ff137819 */ /* 0x000fe40000011613 */
[----:B------:R-:W-:Y:S02]  /*130c0*/  SHF.R.U32.HI R50, RZ, 0x8, R50 ;  /* 0x00000008ff327819 */ /* 0x000fe40000011632 */
[----:B------:R-:W-:Y:S02]  /*130d0*/  PRMT R28, R28, 0x5410, R3 ;  /* 0x000054101c1c7816 */ /* 0x000fe40000000003 */
[----:B------:R-:W-:Y:S02]  /*130e0*/  PRMT R32, R32, 0x5410, R49 ;  /* 0x0000541020207816 */ /* 0x000fe40000000031 */
[----:B------:R-:W-:Y:S02]  /*130f0*/  PRMT R3, R20, 0x5410, R51 ;  /* 0x0000541014037816 */ /* 0x000fe40000000033 */
[----:B------:R-:W-:-:S02]  /*13100*/  LOP3.LUT R17, R17, 0xffff, RZ, 0xc0, !PT ;  /* 0x0000ffff11117812 */ /* 0x000fc400078ec0ff */
[----:B------:R-:W-:Y:S02]  /*13110*/  LOP3.LUT R40, R40, 0xffff, RZ, 0xc0, !PT ;  /* 0x0000ffff28287812 */ /* 0x000fe400078ec0ff */
[----:B------:R-:W-:Y:S02]  /*13120*/  LOP3.LUT R20, R19, 0xffff, RZ, 0xc0, !PT ;  /* 0x0000ffff13147812 */ /* 0x000fe400078ec0ff */
[----:B------:R-:W-:Y:S02]  /*13130*/  LOP3.LUT R49, R42, 0xffff, RZ, 0xc0, !PT ;  /* 0x0000ffff2a317812 */ /* 0x000fe400078ec0ff */
[----:B------:R-:W-:Y:S02]  /*13140*/  LOP3.LUT R50, R50, 0xffff, RZ, 0xc0, !PT ;  /* 0x0000ffff32327812 */ /* 0x000fe400078ec0ff */
[----:B------:R-:W-:Y:S02]  /*13150*/  SHF.R.U32.HI R56, RZ, 0x8, R56 ;  /* 0x00000008ff387819 */ /* 0x000fe40000011638 */
[----:B------:R-:W-:-:S02]  /*13160*/  SHF.R.U32.HI R21, RZ, 0x8, R21 ;  /* 0x00000008ff157819 */ /* 0x000fc40000011615 */
[----:B------:R-:W-:Y:S02]  /*13170*/  SHF.R.U32.HI R64, RZ, 0x8, R64 ;  /* 0x00000008ff407819 */ /* 0x000fe40000011640 */
[----:B------:R-:W-:Y:S02]  /*13180*/  SHF.R.U32.HI R58, RZ, 0x8, R58 ;  /* 0x00000008ff3a7819 */ /* 0x000fe4000001163a */
[----:B------:R-:W-:Y:S02]  /*13190*/  SHF.R.U32.HI R23, RZ, 0x8, R23 ;  /* 0x00000008ff177819 */ /* 0x000fe40000011617 */
[----:B------:R-:W-:Y:S02]  /*131a0*/  SHF.R.U32.HI R66, RZ, 0x8, R66 ;  /* 0x00000008ff427819 */ /* 0x000fe40000011642 */
[----:B------:R-:W-:Y:S02]  /*131b0*/  PRMT R19, R40, 0x3340, R17 ;  /* 0x0000334028137816 */ /* 0x000fe40000000011 */
[----:B------:R-:W-:-:S02]  /*131c0*/  PRMT R20, R49, 0x3340, R20 ;  /* 0x0000334031147816 */ /* 0x000fc40000000014 */
[----:B------:R-:W-:Y:S02]  /*131d0*/  PRMT R17, R50, 0x3340, R1 ;  /* 0x0000334032117816 */ /* 0x000fe40000000001 */
[----:B------:R-:W-:Y:S02]  /*131e0*/  LOP3.LUT R21, R21, 0xffff, RZ, 0xc0, !PT ;  /* 0x0000ffff15157812 */ /* 0x000fe400078ec0ff */
[----:B------:R-:W-:Y:S02]  /*131f0*/  LOP3.LUT R56, R56, 0xffff, RZ, 0xc0, !PT ;  /* 0x0000ffff38387812 */ /* 0x000fe400078ec0ff */
[----:B------:R-:W-:Y:S02]  /*13200*/  LOP3.LUT R22, R64, 0xffff, RZ, 0xc0, !PT ;  /* 0x0000ffff40167812 */ /* 0x000fe400078ec0ff */
[----:B------:R-:W-:Y:S02]  /*13210*/  LOP3.LUT R23, R23, 0xffff, RZ, 0xc0, !PT ;  /* 0x0000ffff17177812 */ /* 0x000fe400078ec0ff */
[----:B------:R-:W-:-:S02]  /*13220*/  LOP3.LUT R58, R58, 0xffff, RZ, 0xc0, !PT ;  /* 0x0000ffff3a3a7812 */ /* 0x000fc400078ec0ff */
[----:B------:R-:W-:Y:S02]  /*13230*/  SHF.R.U32.HI R106, RZ, 0x8, R106 ;  /* 0x00000008ff6a7819 */ /* 0x000fe4000001166a */
[----:B------:R-:W-:Y:S02]  /*13240*/  SHF.R.U32.HI R39, RZ, 0x8, R39 ;  /* 0x00000008ff277819 */ /* 0x000fe40000011627 */
[----:B------:R-:W-:Y:S02]  /*13250*/  LOP3.LUT R30, R66, 0xffff, RZ, 0xc0, !PT ;  /* 0x0000ffff421e7812 */ /* 0x000fe400078ec0ff */
[----:B0-----:R-:W-:Y:S02]  /*13260*/  LOP3.LUT R36, R48, 0x7f, RZ, 0xc0, !PT ;  /* 0x0000007f30247812 */ /* 0x001fe400078ec0ff */
[----:B------:R-:W-:Y:S02]  /*13270*/  PRMT R18, R18, 0x3340, R1 ;  /* 0x0000334012127816 */ /* 0x000fe40000000001 */
[----:B------:R-:W-:-:S02]  /*13280*/  PRMT R21, R56, 0x3340, R21 ;  /* 0x0000334038157816 */ /* 0x000fc40000000015 */
[----:B------:R-:W-:Y:S02]  /*13290*/  PRMT R22, R22, 0x3340, R1 ;  /* 0x0000334016167816 */ /* 0x000fe40000000001 */
[----:B------:R-:W-:Y:S02]  /*132a0*/  PRMT R23, R58, 0x3340, R23 ;  /* 0x000033403a177816 */ /* 0x000fe40000000017 */
[----:B------:R-:W-:Y:S02]  /*132b0*/  LOP3.LUT R46, R39, 0xffff, RZ, 0xc0, !PT ;  /* 0x0000ffff272e7812 */ /* 0x000fe400078ec0ff */
[----:B------:R-:W-:Y:S02]  /*132c0*/  LOP3.LUT R49, R106, 0xffff, RZ, 0xc0, !PT ;  /* 0x0000ffff6a317812 */ /* 0x000fe400078ec0ff */
[----:B------:R-:W-:Y:S02]  /*132d0*/  PRMT R20, R20, 0x5410, R17 ;  /* 0x0000541014147816 */ /* 0x000fe40000000011 */
[----:B------:R-:W-:-:S02]  /*132e0*/  PRMT R30, R30, 0x3340, R1 ;  /* 0x000033401e1e7816 */ /* 0x000fc40000000001 */
[----:B------:R-:W-:Y:S02]  /*132f0*/  LOP3.LUT R17, R54, 0xffff, RZ, 0xc0, !PT ;  /* 0x0000ffff36117812 */ /* 0x000fe400078ec0ff */
[----:B------:R-:W-:Y:S02]  /*13300*/  LEA R36, R36, UR12, 0x4 ;  /* 0x0000000c24247c11 */ /* 0x000fe4000f8e20ff */
[----:B------:R-:W-:Y:S02]  /*13310*/  PRMT R49, R49, 0x3340, R46 ;  /* 0x0000334031317816 */ /* 0x000fe4000000002e */
[----:B------:R-:W-:Y:S02]  /*13320*/  PRMT R18, R19, 0x5410, R18 ;  /* 0x0000541013127816 */ /* 0x000fe40000000012 */
[----:B------:R-:W-:Y:S02]  /*13330*/  PRMT R46, R21, 0x5410, R22 ;  /* 0x00005410152e7816 */ /* 0x000fe40000000016 */
[----:B------:R-:W-:-:S02]  /*13340*/  PRMT R19, R23, 0x5410, R30 ;  /* 0x0000541017137816 */ /* 0x000fc4000000001e */
[--C-:B--2---:R-:W-:Y:S01]  /*13350*/  PRMT R7, R20, 0x5210, R17.reuse ;  /* 0x0000521014077816 */ /* 0x104fe20000000011 */
[----:B------:R-:W-:Y:S01]  /*13360*/  BAR.SYNC.DEFER_BLOCKING 0x0 ;  /* 0x0000000000007b1d */ /* 0x000fe20000010000 */
[----:B------:R-:W-:Y:S02]  /*13370*/  LOP3.LUT R15, R52, 0xffff, RZ, 0xc0, !PT ;  /* 0x0000ffff340f7812 */ /* 0x000fe400078ec0ff */
[----:B------:R-:W-:Y:S02]  /*13380*/  PRMT R6, R10, 0x4210, R17 ;  /* 0x000042100a067816 */ /* 0x000fe40000000011 */
[----:B------:R-:W-:Y:S02]  /*13390*/  F2FP.SATFINITE.E4M3.F32.PACK_AB_MERGE_C R148, R149, R148, RZ ;  /* 0x000000949594723e */ /* 0x000fe400048070ff */
[----:B------:R-:W-:Y:S02]  /*133a0*/  F2FP.SATFINITE.E4M3.F32.PACK_AB_MERGE_C R150, R151, R150, RZ ;  /* 0x000000969796723e */ /* 0x000fe400048070ff */
[----:B----4-:R-:W-:Y:S01]  /*133b0*/  ISETP.GE.AND P0, PT, R172, UR4, PT ;  /* 0x00000004ac007c0c */ /* 0x010fe2000bf06270 */
[----:B------:R-:W-:Y:S01]  /*133c0*/  ULDC UR4, c[0x0][0x22c] ;  /* 0x00008b0000047ab9 */ /* 0x000fe20000000800 */
[----:B------:R-:W0:Y:S01]  /*133d0*/  LDS.128 R20, [R36] ;  /* 0x0000000024147984 */ /* 0x000e220000000c00 */
[----:B------:R-:W-:-:S02]  /*133e0*/  PRMT R4, R12, 0x4210, R15 ;  /* 0x000042100c047816 */ /* 0x000fc4000000000f */
[----:B------:R-:W-:Y:S01]  /*133f0*/  PRMT R5, R18, 0x5210, R15 ;  /* 0x0000521012057816 */ /* 0x000fe2000000000f */
[----:B------:R-:W-:Y:S01]  /*13400*/  BAR.SYNC.DEFER_BLOCKING 0x0 ;  /* 0x0000000000007b1d */ /* 0x000fe20000010000 */
[----:B------:R-:W-:Y:S02]  /*13410*/  LOP3.LUT R70, R70, 0xffff, RZ, 0xc0, !PT ;  /* 0x0000ffff46467812 */ /* 0x000fe400078ec0ff */
[----:B------:R-:W-:Y:S02]  /*13420*/  SHF.R.U32.HI R74, RZ, 0x8, R74 ;  /* 0x00000008ff4a7819 */ /* 0x000fe4000001164a */
[----:B------:R-:W-:Y:S02]  /*13430*/  SHF.R.U32.HI R31, RZ, 0x8, R31 ;  /* 0x00000008ff1f7819 */ /* 0x000fe4000001161f */
[----:B------:R-:W-:Y:S02]  /*13440*/  SHF.R.U32.HI R82, RZ, 0x8, R82 ;  /* 0x00000008ff527819 */ /* 0x000fe40000011652 */
[----:B------:R-:W-:-:S02]  /*13450*/  SHF.R.U32.HI R72, RZ, 0x8, R72 ;  /* 0x00000008ff487819 */ /* 0x000fc40000011648 */
[----:B------:R-:W-:Y:S02]  /*13460*/  SHF.R.U32.HI R27, RZ, 0x8, R27 ;  /* 0x00000008ff1b7819 */ /* 0x000fe4000001161b */
[----:B------:R-:W-:Y:S02]  /*13470*/  SHF.R.U32.HI R80, RZ, 0x8, R80 ;  /* 0x00000008ff507819 */ /* 0x000fe40000011650 */
[----:B------:R-:W-:Y:S02]  /*13480*/  LOP3.LUT R84, R84, 0xffff, RZ, 0xc0, !PT ;  /* 0x0000ffff54547812 */ /* 0x000fe400078ec0ff */
[----:B------:R-:W-:Y:S02]  /*13490*/  LOP3.LUT R102, R102, 0xffff, RZ, 0xc0, !PT ;  /* 0x0000ffff66667812 */ /* 0x000fe400078ec0ff */
[----:B------:R-:W-:Y:S02]  /*134a0*/  SHF.R.U32.HI R88, RZ, 0x8, R88 ;  /* 0x00000008ff587819 */ /* 0x000fe40000011658 */
[----:B------:R-:W-:-:S02]  /*134b0*/  SHF.R.U32.HI R33, RZ, 0x8, R33 ;  /* 0x00000008ff217819 */ /* 0x000fc40000011621 */
[----:B------:R-:W-:Y:S01]  /*134c0*/  SHF.R.U32.HI R96, RZ, 0x8, R96 ;  /* 0x00000008ff607819 */ /* 0x000fe20000011660 */
[----:B------:R2:W-:Y:S01]  /*134d0*/  STSM.16.M88.4 [R0], R4 ;  /* 0x0000000400007844 */ /* 0x0005e20000000200 */
[----:B------:R-:W-:Y:S02]  /*134e0*/  SHF.R.U32.HI R90, RZ, 0x8, R90 ;  /* 0x00000008ff5a7819 */ /* 0x000fe4000001165a */
[----:B------:R-:W-:Y:S02]  /*134f0*/  SHF.R.U32.HI R35, RZ, 0x8, R35 ;  /* 0x00000008ff237819 */ /* 0x000fe40000011623 */
[----:B------:R-:W-:Y:S02]  /*13500*/  SHF.R.U32.HI R98, RZ, 0x8, R98 ;  /* 0x00000008ff627819 */ /* 0x000fe40000011662 */
[----:B------:R-:W-:Y:S02]  /*13510*/  LOP3.LUT R100, R100, 0xffff, RZ, 0xc0, !PT ;  /* 0x0000ffff64647812 */ /* 0x000fe400078ec0ff */
[----:B------:R-:W-:-:S02]  /*13520*/  SHF.R.U32.HI R112, RZ, 0x8, R112 ;  /* 0x00000008ff707819 */ /* 0x000fc40000011670 */
[----:B------:R-:W-:Y:S02]  /*13530*/  SHF.R.U32.HI R114, RZ, 0x8, R114 ;  /* 0x00000008ff727819 */ /* 0x000fe40000011672 */
[----:B------:R-:W-:Y:S02]  /*13540*/  SHF.R.U32.HI R122, RZ, 0x8, R122 ;  /* 0x00000008ff7a7819 */ /* 0x000fe4000001167a */
[----:B------:R-:W-:Y:S02]  /*13550*/  SHF.R.U32.HI R43, RZ, 0x8, R43 ;  /* 0x00000008ff2b7819 */ /* 0x000fe4000001162b */
[--C-:B--2---:R-:W-:Y:S01]  /*13560*/  PRMT R7, R19, 0x5210, R70.reuse ;  /* 0x0000521013077816 */ /* 0x104fe20000000046 */
[----:B------:R-:W-:Y:S01]  /*13570*/  BAR.SYNC.DEFER_BLOCKING 0x0 ;  /* 0x0000000000007b1d */ /* 0x000fe20000010000 */
[----:B------:R-:W-:Y:S02]  /*13580*/  LOP3.LUT R15, R68, 0xffff, RZ, 0xc0, !PT ;  /* 0x0000ffff440f7812 */ /* 0x000fe400078ec0ff */
[----:B------:R-:W-:-:S02]  /*13590*/  PRMT R6, R13, 0x4210, R70 ;  /* 0x000042100d067816 */ /* 0x000fc40000000046 */
[----:B------:R-:W-:Y:S02]  /*135a0*/  SHF.R.U32.HI R130, RZ, 0x8, R130 ;  /* 0x00000008ff827819 */ /* 0x000fe40000011682 */
[----:B------:R-:W-:Y:S02]  /*135b0*/  LOP3.LUT R132, R132, 0xffff, RZ, 0xc0, !PT ;  /* 0x0000ffff84847812 */ /* 0x000fe400078ec0ff */
[----:B------:R-:W-:Y:S02]  /*135c0*/  SHF.R.U32.HI R120, RZ, 0x8, R120 ;  /* 0x00000008ff787819 */ /* 0x000fe40000011678 */
[----:B------:R-:W-:Y:S02]  /*135d0*/  SHF.R.U32.HI R41, RZ, 0x8, R41 ;  /* 0x00000008ff297819 */ /* 0x000fe40000011629 */
[----:B------:R-:W-:Y:S02]  /*135e0*/  SHF.R.U32.HI R128, RZ, 0x8, R128 ;  /* 0x00000008ff807819 */ /* 0x000fe40000011680 */
[----:B------:R-:W-:-:S02]  /*135f0*/  SHF.R.U32.HI R136, RZ, 0x8, R136 ;  /* 0x00000008ff887819 */ /* 0x000fc40000011688 */
[----:B------:R-:W-:Y:S02]  /*13600*/  SHF.R.U32.HI R45, RZ, 0x8, R45 ;  /* 0x00000008ff2d7819 */ /* 0x000fe4000001162d */
[----:B------:R-:W-:Y:S02]  /*13610*/  SHF.R.U32.HI R144, RZ, 0x8, R144 ;  /* 0x00000008ff907819 */ /* 0x000fe40000011690 */
[----:B------:R-:W-:Y:S02]  /*13620*/  SHF.R.U32.HI R138, RZ, 0x8, R138 ;  /* 0x00000008ff8a7819 */ /* 0x000fe4000001168a */
[----:B------:R-:W-:Y:S01]  /*13630*/  SHF.R.U32.HI R47, RZ, 0x8, R47 ;  /* 0x00000008ff2f7819 */ /* 0x000fe2000001162f */
[----:B------:R-:W2:Y:S01]  /*13640*/  LDS.128 R16, [R36] ;  /* 0x0000000024107984 */ /* 0x000ea20000000c00 */
[--C-:B------:R-:W-:Y:S02]  /*13650*/  PRMT R4, R14, 0x4210, R15.reuse ;  /* 0x000042100e047816 */ /* 0x100fe4000000000f */
[----:B------:R-:W-:Y:S01]  /*13660*/  PRMT R5, R46, 0x5210, R15 ;  /* 0x000052102e057816 */ /* 0x000fe2000000000f */
[----:B------:R-:W-:Y:S01]  /*13670*/  BAR.SYNC.DEFER_BLOCKING 0x0 ;  /* 0x0000000000007b1d */ /* 0x000fe20000010000 */
[----:B------:R-:W-:-:S02]  /*13680*/  LOP3.LUT R31, R31, 0xffff, RZ, 0xc0, !PT ;  /* 0x0000ffff1f1f7812 */ /* 0x000fc400078ec0ff */
[----:B------:R-:W-:Y:S02]  /*13690*/  LOP3.LUT R74, R74, 0xffff, RZ, 0xc0, !PT ;  /* 0x0000ffff4a4a7812 */ /* 0x000fe400078ec0ff */
[----:B------:R-:W-:Y:S02]  /*136a0*/  LOP3.LUT R40, R82, 0xffff, RZ, 0xc0, !PT ;  /* 0x0000ffff52287812 */ /* 0x000fe400078ec0ff */
[----:B------:R-:W-:Y:S02]  /*136b0*/  PRMT R31, R74, 0x3340, R31 ;  /* 0x000033404a1f7816 */ /* 0x000fe4000000001f */
[----:B------:R-:W-:Y:S02]  /*136c0*/  SHF.R.U32.HI R146, RZ, 0x8, R146 ;  /* 0x00000008ff927819 */ /* 0x000fe40000011692 */
[----:B------:R-:W-:Y:S02]  /*136d0*/  LOP3.LUT R150, R150, 0xffff, RZ, 0xc0, !PT ;  /* 0x0000ffff96967812 */ /* 0x000fe400078ec0ff */
[----:B---3--:R-:W-:Y:S01]  /*136e0*/  ISETP.LT.AND P2, PT, R173, UR4, !P0 ;  /* 0x00000004ad007c0c */ /* 0x008fe2000c741270 */
[----:B------:R-:W-:Y:S01]  /*136f0*/  ULDC UR4, c[0x0][0x244] ;  /* 0x0000910000047ab9 */ /* 0x000fe20000000800 */
[----:B------:R3:W-:Y:S01]  /*13700*/  STSM.16.M88.4 [R0], R4 ;  /* 0x0000000400007844 */ /* 0x0007e20000000200 */
[----:B------:R-:W-:-:S02]  /*13710*/  PRMT R40, R40, 0x3340, R1 ;  /* 0x0000334028287816 */ /* 0x000fc40000000001 */
[----:B------:R-:W-:Y:S02]  /*13720*/  LOP3.LUT R13, R86, 0xffff, RZ, 0xc0, !PT ;  /* 0x0000ffff560d7812 */ /* 0x000fe400078ec0ff */
[----:B------:R-:W-:Y:S02]  /*13730*/  PRMT R40, R31, 0x5410, R40 ;  /* 0x000054101f287816 */ /* 0x000fe40000000028 */
[----:B------:R-:W-:Y:S02]  /*13740*/  LOP3.LUT R27, R27, 0xffff, RZ, 0xc0, !PT ;  /* 0x0000ffff1b1b7812 */ /* 0x000fe400078ec0ff */
[--C-:B---3--:R-:W-:Y:S02]  /*13750*/  PRMT R6, R8, 0x4210, R13.reuse ;  /* 0x0000421008067816 */ /* 0x108fe4000000000d */
[----:B------:R-:W-:Y:S01]  /*13760*/  PRMT R7, R40, 0x5210, R13 ;  /* 0x0000521028077816 */ /* 0x000fe2000000000d */
[----:B------:R-:W-:Y:S01]  /*13770*/  BAR.SYNC.DEFER_BLOCKING 0x0 ;  /* 0x0000000000007b1d */ /* 0x000fe20000010000 */
[----:B------:R-:W-:-:S02]  /*13780*/  LOP3.LUT R72, R72, 0xffff, RZ, 0xc0, !PT ;  /* 0x0000ffff48487812 */ /* 0x000fc400078ec0ff */
[----:B------:R-:W-:Y:S02]  /*13790*/  LOP3.LUT R34, R80, 0xffff, RZ, 0xc0, !PT ;  /* 0x0000ffff50227812 */ /* 0x000fe400078ec0ff */
[----:B------:R-:W-:Y:S02]  /*137a0*/  PRMT R27, R72, 0x3340, R27 ;  /* 0x00003340481b7816 */ /* 0x000fe4000000001b */
[----:B------:R-:W-:Y:S01]  /*137b0*/  PRMT R34, R34, 0x3340, R1 ;  /* 0x0000334022227816 */ /* 0x000fe20000000001 */
[----:B------:R-:W3:Y:S03]  /*137c0*/  LDS.128 R12, [R36] ;  /* 0x00000000240c7984 */ /* 0x000ee60000000c00 */
[----:B------:R-:W-:Y:S02]  /*137d0*/  PRMT R27, R27, 0x5410, R34 ;  /* 0x000054101b1b7816 */ /* 0x000fe40000000022 */
[----:B------:R-:W-:-:S02]  /*137e0*/  PRMT R4, R9, 0x4210, R84 ;  /* 0x0000421009047816 */ /* 0x000fc40000000054 */
[----:B------:R-:W-:Y:S01]  /*137f0*/  PRMT R5, R27, 0x5210, R84 ;  /* 0x000052101b057816 */ /* 0x000fe20000000054 */
[----:B------:R-:W-:Y:S06]  /*13800*/  BAR.SYNC.DEFER_BLOCKING 0x0 ;  /* 0x0000000000007b1d */ /* 0x000fec0000010000 */
[----:B------:R4:W-:Y:S01]  /*13810*/  STSM.16.M88.4 [R0], R4 ;  /* 0x0000000400007844 */ /* 0x0009e20000000200 */
[----:B------:R-:W-:Y:S02]  /*13820*/  LOP3.LUT R33, R33, 0xffff, RZ, 0xc0, !PT ;  /* 0x0000ffff21217812 */ /* 0x000fe400078ec0ff */
[----:B------:R-:W-:-:S02]  /*13830*/  LOP3.LUT R88, R88, 0xffff, RZ, 0xc0, !PT ;  /* 0x0000ffff58587812 */ /* 0x000fc400078ec0ff */
[----:B------:R-:W-:Y:S02]  /*13840*/  LOP3.LUT R42, R96, 0xffff, RZ, 0xc0, !PT ;  /* 0x0000ffff602a7812 */ /* 0x000fe400078ec0ff */
[----:B------:R-:W-:Y:S02]  /*13850*/  LOP3.LUT R35, R35, 0xffff, RZ, 0xc0, !PT ;  /* 0x0000ffff23237812 */ /* 0x000fe400078ec0ff */
[----:B----4-:R-:W-:Y:S01]  /*13860*/  PRMT R6, R11, 0x4210, R102 ;  /* 0x000042100b067816 */ /* 0x010fe20000000066 */
[----:B------:R-:W-:Y:S01]  /*13870*/  BAR.SYNC.DEFER_BLOCKING 0x0 ;  /* 0x0000000000007b1d */ /* 0x000fe20000010000 */
[----:B------:R-:W-:Y:S02]  /*13880*/  LOP3.LUT R90, R90, 0xffff, RZ, 0xc0, !PT ;  /* 0x0000ffff5a5a7812 */ /* 0x000fe400078ec0ff */
[----:B------:R-:W-:Y:S02]  /*13890*/  LOP3.LUT R44, R98, 0xffff, RZ, 0xc0, !PT ;  /* 0x0000ffff622c7812 */ /* 0x000fe400078ec0ff */
[----:B------:R-:W-:-:S02]  /*138a0*/  PRMT R33, R88, 0x3340, R33 ;  /* 0x0000334058217816 */ /* 0x000fc40000000021 */
[----:B------:R-:W-:Y:S02]  /*138b0*/  PRMT R42, R42, 0x3340, R1 ;  /* 0x000033402a2a7816 */ /* 0x000fe40000000001 */
[----:B------:R-:W-:Y:S02]  /*138c0*/  PRMT R35, R90, 0x3340, R35 ;  /* 0x000033405a237816 */ /* 0x000fe40000000023 */
[----:B------:R-:W-:Y:S01]  /*138d0*/  PRMT R44, R44, 0x3340, R1 ;  /* 0x000033402c2c7816 */ /* 0x000fe20000000001 */
[----:B------:R-:W4:Y:S01]  /*138e0*/  LDS.128 R8, [R36] ;  /* 0x0000000024087984 */ /* 0x000f220000000c00 */
[----:B------:R-:W-:Y:S02]  /*138f0*/  PRMT R33, R33, 0x5410, R42 ;  /* 0x0000541021217816 */ /* 0x000fe4000000002a */
[----:B------:R-:W-:Y:S02]  /*13900*/  PRMT R35, R35, 0x5410, R44 ;  /* 0x0000541023237816 */ /* 0x000fe4000000002c */
[----:B------:R-:W-:-:S02]  /*13910*/  PRMT R4, R25, 0x4210, R100 ;  /* 0x0000421019047816 */ /* 0x000fc40000000064 */
[----:B------:R-:W-:Y:S02]  /*13920*/  PRMT R5, R33, 0x5210, R100 ;  /* 0x0000521021057816 */ /* 0x000fe40000000064 */
[----:B------:R-:W-:Y:S01]  /*13930*/  PRMT R7, R35, 0x5210, R102 ;  /* 0x0000521023077816 */ /* 0x000fe20000000066 */
[----:B------:R-:W-:Y:S06]  /*13940*/  BAR.SYNC.DEFER_BLOCKING 0x0 ;  /* 0x0000000000007b1d */ /* 0x000fec0000010000 */
[----:B------:R-:W-:Y:S02]  /*13950*/  STSM.16.M88.4 [R0], R4 ;  /* 0x0000000400007844 */ /* 0x000fe40000000200 */
[----:B------:R-:W-:Y:S01]  /*13960*/  BAR.SYNC.DEFER_BLOCKING 0x0 ;  /* 0x0000000000007b1d */ /* 0x000fe20000010000 */
[----:B------:R-:W-:-:S02]  /*13970*/  LOP3.LUT R112, R112, 0xffff, RZ, 0xc0, !PT ;  /* 0x0000ffff70707812 */ /* 0x000fc400078ec0ff */
[----:B------:R-:W-:Y:S02]  /*13980*/  LOP3.LUT R114, R114, 0xffff, RZ, 0xc0, !PT ;  /* 0x0000ffff72727812 */ /* 0x000fe400078ec0ff */
[--C-:B------:R-:W-:Y:S02]  /*13990*/  PRMT R39, R112, 0x3340, R1.reuse ;  /* 0x0000334070277816 */ /* 0x100fe40000000001 */
[----:B------:R-:W-:Y:S02]  /*139a0*/  PRMT R114, R114, 0x3340, R1 ;  /* 0x0000334072727816 */ /* 0x000fe40000000001 */
[----:B------:R-:W-:Y:S01]  /*139b0*/  LOP3.LUT R25, R116, 0xffff, RZ, 0xc0, !PT ;  /* 0x0000ffff74197812 */ /* 0x000fe200078ec0ff */
[----:B------:R-:W4:Y:S01]  /*139c0*/  LDS.128 R4, [R36] ;  /* 0x0000000024047984 */ /* 0x000f220000000c00 */
[----:B------:R-:W-:Y:S02]  /*139d0*/  LOP3.LUT R27, R118, 0xffff, RZ, 0xc0, !PT ;  /* 0x0000ffff761b7812 */ /* 0x000fe400078ec0ff */
[----:B------:R-:W-:-:S02]  /*139e0*/  PRMT R104, R104, 0x5410, R39 ;  /* 0x0000541068687816 */ /* 0x000fc40000000027 */
[----:B------:R-:W-:Y:S02]  /*139f0*/  PRMT R114, R49, 0x5410, R114 ;  /* 0x0000541031727816 */ /* 0x000fe40000000072 */
[----:B------:R-:W-:Y:S02]  /*13a00*/  PRMT R24, R24, 0x4210, R25 ;  /* 0x0000421018187816 */ /* 0x000fe40000000019 */
[----:B------:R-:W-:Y:S02]  /*13a10*/  PRMT R26, R26, 0x4210, R27 ;  /* 0x000042101a1a7816 */ /* 0x000fe4000000001b */
[----:B------:R-:W-:Y:S02]  /*13a20*/  PRMT R25, R104, 0x5210, R25 ;  /* 0x0000521068197816 */ /* 0x000fe40000000019 */
[----:B------:R-:W-:Y:S01]  /*13a30*/  PRMT R27, R114, 0x5210, R27 ;  /* 0x00005210721b7816 */ /* 0x000fe2000000001b */
[----:B------:R-:W-:Y:S01]  /*13a40*/  BAR.SYNC.DEFER_BLOCKING 0x0 ;  /* 0x0000000000007b1d */ /* 0x000fe20000010000 */
[----:B------:R-:W-:-:S02]  /*13a50*/  LOP3.LUT R43, R43, 0xffff, RZ, 0xc0, !PT ;  /* 0x0000ffff2b2b7812 */ /* 0x000fc400078ec0ff */
[----:B------:R-:W-:Y:S02]  /*13a60*/  LOP3.LUT R122, R122, 0xffff, RZ, 0xc0, !PT ;  /* 0x0000ffff7a7a7812 */ /* 0x000fe400078ec0ff */
[----:B------:R-:W-:Y:S02]  /*13a70*/  LOP3.LUT R130, R130, 0xffff, RZ, 0xc0, !PT ;  /* 0x0000ffff82827812 */ /* 0x000fe400078ec0ff */
[----:B------:R-:W-:Y:S01]  /*13a80*/  PRMT R43, R122, 0x3340, R43 ;  /* 0x000033407a2b7816 */ /* 0x000fe2000000002b */
[----:B------:R1:W-:Y:S01]  /*13a90*/  STSM.16.M88.4 [R0], R24 ;  /* 0x0000001800007844 */ /* 0x0003e20000000200 */
[----:B------:R-:W-:Y:S02]  /*13aa0*/  PRMT R130, R130, 0x3340, R1 ;  /* 0x0000334082827816 */ /* 0x000fe40000000001 */
[----:B------:R-:W-:Y:S02]  /*13ab0*/  LOP3.LUT R31, R134, 0xffff, RZ, 0xc0, !PT ;  /* 0x0000ffff861f7812 */ /* 0x000fe400078ec0ff */
[----:B------:R-:W-:-:S02]  /*13ac0*/  PRMT R130, R43, 0x5410, R130 ;  /* 0x000054102b827816 */ /* 0x000fc40000000082 */
[----:B------:R-:W-:Y:S02]  /*13ad0*/  LOP3.LUT R41, R41, 0xffff, RZ, 0xc0, !PT ;  /* 0x0000ffff29297812 */ /* 0x000fe400078ec0ff */
[----:B-1----:R-:W-:Y:S02]  /*13ae0*/  PRMT R24, R29, 0x4210, R132 ;  /* 0x000042101d187816 */ /* 0x002fe40000000084 */
[--C-:B------:R-:W-:Y:S02]  /*13af0*/  PRMT R26, R28, 0x4210, R31.reuse ;  /* 0x000042101c1a7816 */ /* 0x100fe4000000001f */
[----:B------:R-:W-:Y:S01]  /*13b00*/  PRMT R27, R130, 0x5210, R31 ;  /* 0x00005210821b7816 */ /* 0x000fe2000000001f */
[----:B------:R-:W-:Y:S01]  /*13b10*/  BAR.SYNC.DEFER_BLOCKING 0x0 ;  /* 0x0000000000007b1d */ /* 0x000fe20000010000 */
[----:B------:R-:W-:Y:S02]  /*13b20*/  LOP3.LUT R120, R120, 0xffff, RZ, 0xc0, !PT ;  /* 0x0000ffff78787812 */ /* 0x000fe400078ec0ff */
[----:B------:R-:W-:-:S02]  /*13b30*/  LOP3.LUT R128, R128, 0xffff, RZ, 0xc0, !PT ;  /* 0x0000ffff80807812 */ /* 0x000fc400078ec0ff */
[----:B------:R-:W-:Y:S02]  /*13b40*/  PRMT R41, R120, 0x3340, R41 ;  /* 0x0000334078297816 */ /* 0x000fe40000000029 */
[----:B------:R-:W-:Y:S01]  /*13b50*/  PRMT R128, R128, 0x3340, R1 ;  /* 0x0000334080807816 */ /* 0x000fe20000000001 */
[----:B------:R-:W1:Y:S03]  /*13b60*/  LDS.128 R28, [R36] ;  /* 0x00000000241c7984 */ /* 0x000e660000000c00 */
[----:B------:R-:W-:-:S04]  /*13b70*/  PRMT R41, R41, 0x5410, R128 ;  /* 0x0000541029297816 */ /* 0x000fc80000000080 */
[----:B------:R-:W-:Y:S01]  /*13b80*/  PRMT R25, R41, 0x5210, R132 ;  /* 0x0000521029197816 */ /* 0x000fe20000000084 */
[----:B------:R-:W-:Y:S01]  /*13b90*/  BAR.SYNC.DEFER_BLOCKING 0x0 ;  /* 0x0000000000007b1d */ /* 0x000fe20000010000 */
[----:B------:R-:W-:Y:S02]  /*13ba0*/  LOP3.LUT R45, R45, 0xffff, RZ, 0xc0, !PT ;  /* 0x0000ffff2d2d7812 */ /* 0x000fe400078ec0ff */
[----:B------:R-:W-:Y:S02]  /*13bb0*/  LOP3.LUT R136, R136, 0xffff, RZ, 0xc0, !PT ;  /* 0x0000ffff88887812 */ /* 0x000fe400078ec0ff */
[----:B------:R-:W-:Y:S02]  /*13bc0*/  LOP3.LUT R144, R144, 0xffff, RZ, 0xc0, !PT ;  /* 0x0000ffff90907812 */ /* 0x000fe400078ec0ff */
[----:B------:R-:W-:Y:S01]  /*13bd0*/  PRMT R45, R136, 0x3340, R45 ;  /* 0x00003340882d7816 */ /* 0x000fe2000000002d */
[----:B------:R0:W-:Y:S01]  /*13be0*/  STSM.16.M88.4 [R0], R24 ;  /* 0x0000001800007844 */ /* 0x0001e20000000200 */
[----:B------:R-:W-:-:S02]  /*13bf0*/  PRMT R144, R144, 0x3340, R1 ;  /* 0x0000334090907816 */ /* 0x000fc40000000001 */
[----:B------:R-:W-:Y:S02]  /*13c00*/  LOP3.LUT R33, R148, 0xffff, RZ, 0xc0, !PT ;  /* 0x0000ffff94217812 */ /* 0x000fe400078ec0ff */
[----:B------:R-:W-:Y:S02]  /*13c10*/  PRMT R144, R45, 0x5410, R144 ;  /* 0x000054102d907816 */ /* 0x000fe40000000090 */
[----:B------:R-:W-:Y:S02]  /*13c20*/  LOP3.LUT R47, R47, 0xffff, RZ, 0xc0, !PT ;  /* 0x0000ffff2f2f7812 */ /* 0x000fe400078ec0ff */
[--C-:B0-----:R-:W-:Y:S02]  /*13c30*/  PRMT R24, R32, 0x4210, R33.reuse ;  /* 0x0000421020187816 */ /* 0x101fe40000000021 */
[----:B------:R-:W-:Y:S01]  /*13c40*/  PRMT R25, R144, 0x5210, R33 ;  /* 0x0000521090197816 */ /* 0x000fe20000000021 */
[----:B------:R-:W-:Y:S01]  /*13c50*/  BAR.SYNC.DEFER_BLOCKING 0x0 ;  /* 0x0000000000007b1d */ /* 0x000fe20000010000 */
[----:B------:R-:W-:-:S02]  /*13c60*/  LOP3.LUT R138, R138, 0xffff, RZ, 0xc0, !PT ;  /* 0x0000ffff8a8a7812 */ /* 0x000fc400078ec0ff */
[----:B------:R-:W-:Y:S02]  /*13c70*/  LOP3.LUT R146, R146, 0xffff, RZ, 0xc0, !PT ;  /* 0x0000ffff92927812 */ /* 0x000fe400078ec0ff */
[----:B------:R-:W-:Y:S02]  /*13c80*/  PRMT R47, R138, 0x3340, R47 ;  /* 0x000033408a2f7816 */ /* 0x000fe4000000002f */
[----:B------:R-:W-:Y:S01]  /*13c90*/  PRMT R146, R146, 0x3340, R1 ;  /* 0x0000334092927816 */ /* 0x000fe20000000001 */
[----:B------:R-:W0:Y:S03]  /*13ca0*/  LDS.128 R32, [R36] ;  /* 0x0000000024207984 */ /* 0x000e260000000c00 */
[----:B------:R-:W-:Y:S02]  /*13cb0*/  PRMT R47, R47, 0x5410, R146 ;  /* 0x000054102f2f7816 */ /* 0x000fe40000000092 */
[----:B------:R-:W-:-:S02]  /*13cc0*/  PRMT R26, R3, 0x4210, R150 ;  /* 0x00004210031a7816 */ /* 0x000fc40000000096 */
[----:B------:R-:W-:Y:S01]  /*13cd0*/  PRMT R27, R47, 0x5210, R150 ;  /* 0x000052102f1b7816 */ /* 0x000fe20000000096 */
[----:B------:R-:W-:Y:S01]  /*13ce0*/  BAR.SYNC.DEFER_BLOCKING 0x0 ;  /* 0x0000000000007b1d */ /* 0x000fe20000010000 */
[----:B------:R-:W-:Y:S02]  /*13cf0*/  IMAD R39, R172, UR4, RZ ;  /* 0x00000004ac277c24 */ /* 0x000fe4000f8e02ff */
[----:B------:R-:W-:-:S03]  /*13d00*/  IMAD R40, R154, R37, RZ ;  /* 0x000000259a287224 */ /* 0x000fc600078e02ff */
[----:B------:R-:W-:Y:S02]  /*13d10*/  ULDC UR4, c[0x0][0x22c] ;  /* 0x00008b0000047ab9 */ /* 0x000fe40000000800 */
[----:B------:R-:W-:Y:S01]  /*13d20*/  ISETP.LT.AND P6, PT, R154, UR4, !P0 ;  /* 0x000000049a007c0c */ /* 0x000fe2000c7c1270 */
[CC--:B-----5:R-:W-:Y:S01]  /*13d30*/  IMAD R3, R2.reuse, R37.reuse, RZ ;  /* 0x0000002502037224 */ /* 0x0e0fe200078e02ff */
[----:B------:R-:W2:Y:S01]  /*13d40*/  LDL.LU R154, [R1+0x36c] ;  /* 0x00036c00019a7983 */ /* 0x000ea20000300800 */
[C---:B------:R-:W-:Y:S02]  /*13d50*/  IADD3 R38, P1, R39.reuse, UR6, RZ ;  /* 0x0000000627267c10 */ /* 0x040fe4000ff3e0ff */
[----:B------:R-:W-:Y:S01]  /*13d60*/  ISETP.LT.AND P3, PT, R2, UR5, !P0 ;  /* 0x0000000502007c0c */ /* 0x000fe2000c761270 */
[----:B------:R-:W-:Y:S01]  /*13d70*/  ULDC UR5, c[0x0][0x22c] ;  /* 0x00008b0000057ab9 */ /* 0x000fe20000000800 */
[----:B------:R3:W-:Y:S01]  /*13d80*/  STSM.16.M88.4 [R0], R24 ;  /* 0x0000001800007844 */ /* 0x0007e20000000200 */
[----:B------:R-:W-:Y:S01]  /*13d90*/  LEA.HI.X.SX32 R39, R39, UR7, 0x1, P1 ;  /* 0x0000000727277c11 */ /* 0x000fe200088f0eff */
[----:B------:R-:W-:Y:S01]  /*13da0*/  IMAD R41, R153, R37, RZ ;  /* 0x0000002599297224 */ /* 0x000fe200078e02ff */
[----:B------:R-:W-:Y:S01]  /*13db0*/  IADD3 R2, P4, R3, R38, RZ ;  /* 0x0000002603027210 */ /* 0x000fe20007f9e0ff */
[----:B------:R-:W4:Y:S01]  /*13dc0*/  LDL.LU R156, [R1+0x368] ;  /* 0x00036800019c7983 */ /* 0x000f220000300800 */
[----:B------:R-:W-:Y:S01]  /*13dd0*/  ISETP.LT.AND P1, PT, R153, UR5, !P0 ;  /* 0x0000000599007c0c */ /* 0x000fe2000c721270 */
[----:B------:R-:W-:Y:S01]  /*13de0*/  ULDC UR4, c[0x0][0x22c] ;  /* 0x00008b0000047ab9 */ /* 0x000fe20000000800 */
[----:B------:R-:W-:Y:S01]  /*13df0*/  LEA.HI.X.SX32 R3, R3, R39, 0x1, P4 ;  /* 0x0000002703037211 */ /* 0x000fe200020f0eff */
[----:B------:R-:W4:Y:S01]  /*13e00*/  LDL.LU R153, [R1+0x364] ;  /* 0x0003640001997983 */ /* 0x000f220000300800 */
[----:B------:R-:W-:Y:S01]  /*13e10*/  PRMT R47, R20, 0x7770, RZ ;  /* 0x00007770142f7816 */ /* 0x000fe200000000ff */
[----:B------:R-:W-:Y:S01]  /*13e20*/  ULDC UR5, c[0x0][0x22c] ;  /* 0x00008b0000057ab9 */ /* 0x000fe20000000800 */
[----:B------:R-:W-:Y:S01]  /*13e30*/  PRMT R45, R21, 0x7770, RZ ;  /* 0x00007770152d7816 */ /* 0x000fe200000000ff */
[----:B------:R-:W-:Y:S01]  /*13e40*/  BAR.SYNC.DEFER_BLOCKING 0x0 ;  /* 0x0000000000007b1d */ /* 0x000fe20000010000 */
[----:B---3--:R-:W-:Y:S01]  /*13e50*/  IMAD R0, R152, R37, RZ ;  /* 0x0000002598007224 */ /* 0x008fe200078e02ff */
[----:B------:R-:W-:-:S04]  /*13e60*/  PRMT R43, R22, 0x7770, RZ ;  /* 0x00007770162b7816 */ /* 0x000fc800000000ff */
[----:B------:R-:W-:Y:S01]  /*13e70*/  ULDC UR6, c[0x0][0x22c] ;  /* 0x00008b0000067ab9 */ /* 0x000fe20000000800 */
[----:B------:R3:W-:Y:S01]  /*13e80*/  @P3 STG.E.U8 desc[UR14][R2.64], R47 ;  /* 0x0000002f02003986 */ /* 0x0007e2000c10110e */
[----:B------:R-:W-:Y:S02]  /*13e90*/  ISETP.LT.AND P3, PT, R152, UR4, !P0 ;  /* 0x0000000498007c0c */ /* 0x000fe4000c761270 */
[CC--:B------:R-:W-:Y:S01]  /*13ea0*/  IADD3 R24, P5, R40.reuse, R38.reuse, RZ ;  /* 0x0000002628187210 */ /* 0x0c0fe20007fbe0ff */
[----:B------:R-:W4:Y:S01]  /*13eb0*/  LDL.LU R152, [R1+0x360] ;  /* 0x0003600001987983 */ /* 0x000f220000300800 */
[----:B------:R-:W-:Y:S01]  /*13ec0*/  IMAD R26, R155, R37, RZ ;  /* 0x000000259b1a7224 */ /* 0x000fe200078e02ff */
[----:B------:R-:W-:Y:S01]  /*13ed0*/  ULDC UR4, c[0x0][0x22c] ;  /* 0x00008b0000047ab9 */ /* 0x000fe20000000800 */
[----:B------:R-:W-:Y:S02]  /*13ee0*/  LEA.HI.X.SX32 R25, R40, R39, 0x1, P5 ;  /* 0x0000002728197211 */ /* 0x000fe400028f0eff */
[----:B---3--:R-:W-:-:S04]  /*13ef0*/  IADD3 R2, P4, R41, R38, RZ ;  /* 0x0000002629027210 */ /* 0x008fc80007f9e0ff */
[----:B------:R-:W-:Y:S01]  /*13f00*/  LEA.HI.X.SX32 R3, R41, R39, 0x1, P4 ;  /* 0x0000002729037211 */ /* 0x000fe200020f0eff */
[----:B------:R3:W-:Y:S01]  /*13f10*/  @P6 STG.E.U8 desc[UR14][R24.64], R45 ;  /* 0x0000002d18006986 */ /* 0x0007e2000c10110e */
[----:B------:R-:W-:Y:S01]  /*13f20*/  ISETP.LT.AND P4, PT, R155, UR5, !P0 ;  /* 0x000000059b007c0c */ /* 0x000fe2000c781270 */
[----:B------:R-:W-:Y:S02]  /*13f30*/  ULDC UR5, c[0x0][0x22c] ;  /* 0x00008b0000057ab9 */ /* 0x000fe40000000800 */
[----:B------:R1:W-:Y:S01]  /*13f40*/  @P1 STG.E.U8 desc[UR14][R2.64], R43 ;  /* 0x0000002b02001986 */ /* 0x0003e2000c10110e */
[----:B------:R-:W-:Y:S02]  /*13f50*/  PRMT R41, R23, 0x7770, RZ ;  /* 0x0000777017297816 */ /* 0x000fe400000000ff */
[----:B------:R-:W-:Y:S01]  /*13f60*/  PRMT R27, R20, 0x7771, RZ ;  /* 0x00007771141b7816 */ /* 0x000fe200000000ff */
[----:B------:R-:W4:Y:S01]  /*13f70*/  LDL.LU R155, [R1+0x35c] ;  /* 0x00035c00019b7983 */ /* 0x000f220000300800 */
[----:B---3--:R-:W-:-:S02]  /*13f80*/  IADD3 R24, P6, R26, R38, RZ ;  /* 0x000000261a187210 */ /* 0x008fc40007fde0ff */
[----:B-1----:R-:W-:Y:S02]  /*13f90*/  IADD3 R2, P5, R0, R38, RZ ;  /* 0x0000002600027210 */ /* 0x002fe40007fbe0ff */
[-C--:B------:R-:W-:Y:S02]  /*13fa0*/  LEA.HI.X.SX32 R25, R26, R39.reuse, 0x1, P6 ;  /* 0x000000271a197211 */ /* 0x080fe400030f0eff */
[----:B------:R-:W-:-:S05]  /*13fb0*/  LEA.HI.X.SX32 R3, R0, R39, 0x1, P5 ;  /* 0x0000002700037211 */ /* 0x000fca00028f0eff */
[----:B------:R1:W-:Y:S04]  /*13fc0*/  @P3 STG.E.U8 desc[UR14][R2.64], R41 ;  /* 0x0000002902003986 */ /* 0x0003e8000c10110e */
[----:B------:R3:W-:Y:S01]  /*13fd0*/  @P4 STG.E.U8 desc[UR14][R24.64], R27 ;  /* 0x0000001b18004986 */ /* 0x0007e2000c10110e */
[----:B------:R-:W-:Y:S02]  /*13fe0*/  PRMT R43, R21, 0x7771, RZ ;  /* 0x00007771152b7816 */ /* 0x000fe400000000ff */
[C---:B--2---:R-:W-:Y:S01]  /*13ff0*/  ISETP.LT.AND P1, PT, R154.reuse, UR4, !P0 ;  /* 0x000000049a007c0c */ /* 0x044fe2000c721270 */
[----:B------:R-:W-:Y:S01]  /*14000*/  IMAD R0, R154, R37, RZ ;  /* 0x000000259a007224 */ /* 0x000fe200078e02ff */
[----:B------:R-:W-:Y:S01]  /*14010*/  ULDC UR4, c[0x0][0x22c] ;  /* 0x00008b0000047ab9 */ /* 0x000fe20000000800 */
[----:B------:R-:W2:Y:S03]  /*14020*/  LDL.LU R154, [R1+0x358] ;  /* 0x00035800019a7983 */ /* 0x000ea60000300800 */
[----:B-1----:R-:W-:-:S04]  /*14030*/  IADD3 R2, P4, R0, R38, RZ ;  /* 0x0000002600027210 */ /* 0x002fc80007f9e0ff */
[----:B------:R-:W-:Y:S01]  /*14040*/  LEA.HI.X.SX32 R3, R0, R39, 0x1, P4 ;  /* 0x0000002700037211 */ /* 0x000fe200020f0eff */
[CC--:B----4-:R-:W-:Y:S01]  /*14050*/  IMAD R0, R156.reuse, R37.reuse, RZ ;  /* 0x000000259c007224 */ /* 0x0d0fe200078e02ff */
[C---:B------:R-:W-:Y:S01]  /*14060*/  ISETP.LT.AND P4, PT, R153.reuse, UR5, !P0 ;  /* 0x0000000599007c0c */ /* 0x040fe2000c781270 */
[----:B------:R-:W-:Y:S02]  /*14070*/  IMAD R26, R153, R37, RZ ;  /* 0x00000025991a7224 */ /* 0x000fe400078e02ff */
[----:B------:R1:W-:Y:S01]  /*14080*/  @P1 STG.E.U8 desc[UR14][R2.64], R43 ;  /* 0x0000002b02001986 */ /* 0x0003e2000c10110e */
[----:B------:R-:W-:Y:S01]  /*14090*/  ISETP.LT.AND P3, PT, R156, UR4, !P0 ;  /* 0x000000049c007c0c */ /* 0x000fe2000c761270 */
[----:B------:R-:W-:Y:S01]  /*140a0*/  ULDC UR4, c[0x0][0x22c] ;  /* 0x00008b0000047ab9 */ /* 0x000fe20000000800 */
[----:B------:R-:W-:Y:S01]  /*140b0*/  PRMT R41, R22, 0x7771, RZ ;  /* 0x0000777116297816 */ /* 0x000fe200000000ff */
[----:B------:R-:W4:Y:S01]  /*140c0*/  LDL.LU R153, [R1+0x354] ;  /* 0x0003540001997983 */ /* 0x000f220000300800 */
[----:B---3--:R-:W-:Y:S01]  /*140d0*/  PRMT R27, R23, 0x7771, RZ ;  /* 0x00007771171b7816 */ /* 0x008fe200000000ff */
[----:B------:R-:W-:-:S02]  /*140e0*/  ULDC UR5, c[0x0][0x22c] ;  /* 0x00008b0000057ab9 */ /* 0x000fc40000000800 */
[----:B------:R-:W3:Y:S01]  /*140f0*/  LDL.LU R157, [R1+0x350] ;  /* 0x00035000019d7983 */ /* 0x000ee20000300800 */
[----:B-1----:R-:W-:-:S04]  /*14100*/  IADD3 R2, P5, R0, R38, RZ ;  /* 0x0000002600027210 */ /* 0x002fc80007fbe0ff */
[----:B------:R-:W-:Y:S02]  /*14110*/  LEA.HI.X.SX32 R3, R0, R39, 0x1, P5 ;  /* 0x0000002700037211 */ /* 0x000fe400028f0eff */
[C---:B------:R-:W-:Y:S01]  /*14120*/  ISETP.LT.AND P1, PT, R152.reuse, UR4, !P0 ;  /* 0x0000000498007c0c */ /* 0x040fe2000c721270 */
[----:B------:R-:W-:Y:S01]  /*14130*/  IMAD R0, R152, R37, RZ ;  /* 0x0000002598007224 */ /* 0x000fe200078e02ff */
[C---:B------:R-:W-:Y:S01]  /*14140*/  IADD3 R24, P6, R26.reuse, R38, RZ ;  /* 0x000000261a187210 */ /* 0x040fe20007fde0ff */
[----:B------:R-:W3:Y:S01]  /*14150*/  LDL.LU R152, [R1+0x34c] ;  /* 0x00034c0001987983 */ /* 0x000ee20000300800 */
[----:B------:R-:W-:Y:S02]  /*14160*/  ULDC UR4, c[0x0][0x22c] ;  /* 0x00008b0000047ab9 */ /* 0x000fe40000000800 */
[----:B------:R-:W-:Y:S01]  /*14170*/  LEA.HI.X.SX32 R25, R26, R39, 0x1, P6 ;  /* 0x000000271a197211 */ /* 0x000fe200030f0eff */
[----:B------:R1:W-:Y:S04]  /*14180*/  @P3 STG.E.U8 desc[UR14][R2.64], R41 ;  /* 0x0000002902003986 */ /* 0x0003e8000c10110e */
[----:B------:R-:W-:Y:S01]  /*14190*/  @P4 STG.E.U8 desc[UR14][R24.64], R27 ;  /* 0x0000001b18004986 */ /* 0x000fe2000c10110e */
[----:B------:R-:W-:-:S02]  /*141a0*/  PRMT R43, R20, 0x7772, RZ ;  /* 0x00007772142b7816 */ /* 0x000fc400000000ff */
[C---:B-1----:R-:W-:Y:S02]  /*141b0*/  IADD3 R2, P4, R0.reuse, R38, RZ ;  /* 0x0000002600027210 */ /* 0x042fe40007f9e0ff */
[C---:B------:R-:W-:Y:S01]  /*141c0*/  ISETP.LT.AND P3, PT, R155.reuse, UR4, !P0 ;  /* 0x000000049b007c0c */ /* 0x040fe2000c761270 */
[----:B------:R-:W-:Y:S01]  /*141d0*/  ULDC UR4, c[0x0][0x22c] ;  /* 0x00008b0000047ab9 */ /* 0x000fe20000000800 */
[----:B------:R-:W-:Y:S01]  /*141e0*/  LEA.HI.X.SX32 R3, R0, R39, 0x1, P4 ;  /* 0x0000002700037211 */ /* 0x000fe200020f0eff */
[----:B------:R-:W-:Y:S02]  /*141f0*/  IMAD R0, R155, R37, RZ ;  /* 0x000000259b007224 */ /* 0x000fe400078e02ff */
[----:B------:R-:W3:Y:S04]  /*14200*/  LDL.LU R155, [R1+0x510] ;  /* 0x00051000019b7983 */ /* 0x000ee80000300800 */
[----:B------:R1:W-:Y:S01]  /*14210*/  @P1 STG.E.U8 desc[UR14][R2.64], R43 ;  /* 0x0000002b02001986 */ /* 0x0003e2000c10110e */
[----:B------:R-:W-:-:S02]  /*14220*/  PRMT R41, R21, 0x7772, RZ ;  /* 0x0000777215297816 */ /* 0x000fc400000000ff */
[----:B-1----:R-:W-:-:S04]  /*14230*/  IADD3 R2, P5, R0, R38, RZ ;  /* 0x0000002600027210 */ /* 0x002fc80007fbe0ff */
[----:B------:R-:W-:-:S05]  /*14240*/  LEA.HI.X.SX32 R3, R0, R39, 0x1, P5 ;  /* 0x0000002700037211 */ /* 0x000fca00028f0eff */
[----:B------:R1:W-:Y:S01]  /*14250*/  @P3 STG.E.U8 desc[UR14][R2.64], R41 ;  /* 0x0000002902003986 */ /* 0x0003e2000c10110e */
[C---:B--2---:R-:W-:Y:S01]  /*14260*/  ISETP.LT.AND P4, PT, R154.reuse, UR5, !P0 ;  /* 0x000000059a007c0c */ /* 0x044fe2000c781270 */
[-C--:B------:R-:W-:Y:S01]  /*14270*/  IMAD R26, R154, R37.reuse, RZ ;  /* 0x000000259a1a7224 */ /* 0x080fe200078e02ff */
[----:B------:R-:W-:Y:S01]  /*14280*/  ULDC UR5, c[0x0][0x22c] ;  /* 0x00008b0000057ab9 */ /* 0x000fe20000000800 */
[----:B------:R-:W2:Y:S04]  /*14290*/  LDL.LU R154, [R1+0x348] ;  /* 0x00034800019a7983 */ /* 0x000ea80000300800 */
[----:B------:R-:W2:Y:S01]  /*142a0*/  LDL.LU R156, [R1+0x344] ;  /* 0x00034400019c7983 */ /* 0x000ea20000300800 */
[C---:B----4-:R-:W-:Y:S01]  /*142b0*/  ISETP.LT.AND P1, PT, R153.reuse, UR4, !P0 ;  /* 0x0000000499007c0c */ /* 0x050fe2000c721270 */
[----:B------:R-:W-:Y:S01]  /*142c0*/  IMAD R0, R153, R37, RZ ;  /* 0x0000002599007224 */ /* 0x000fe200078e02ff */
[-C--:B------:R-:W-:Y:S01]  /*142d0*/  IADD3 R24, P6, R26, R38.reuse, RZ ;  /* 0x000000261a187210 */ /* 0x080fe20007fde0ff */
[----:B------:R-:W4:Y:S01]  /*142e0*/  LDL.LU R153, [R1+0x340] ;  /* 0x0003400001997983 */ /* 0x000f220000300800 */
[----:B------:R-:W-:Y:S01]  /*142f0*/  PRMT R27, R22, 0x7772, RZ ;  /* 0x00007772161b7816 */ /* 0x000fe200000000ff */
[----:B------:R-:W-:Y:S01]  /*14300*/  ULDC UR4, c[0x0][0x22c] ;  /* 0x00008b0000047ab9 */ /* 0x000fe20000000800 */
[----:B-1----:R-:W-:-:S04]  /*14310*/  IADD3 R2, P3, R0, R38, RZ ;  /* 0x0000002600027210 */ /* 0x002fc80007f7e0ff */
[----:B------:R-:W-:Y:S02]  /*14320*/  LEA.HI.X.SX32 R3, R0, R39, 0x1, P3 ;  /* 0x0000002700037211 */ /* 0x000fe400018f0eff */
[C---:B---3--:R-:W-:Y:S01]  /*14330*/  ISETP.LT.AND P3, PT, R152.reuse, UR5, !P0 ;  /* 0x0000000598007c0c */ /* 0x048fe2000c761270 */
[----:B------:R-:W-:Y:S01]  /*14340*/  IMAD R0, R152, R37, RZ ;  /* 0x0000002598007224 */ /* 0x000fe200078e02ff */
[----:B------:R-:W-:Y:S01]  /*14350*/  LEA.HI.X.SX32 R25, R26, R39, 0x1, P6 ;  /* 0x000000271a197211 */ /* 0x000fe200030f0eff */
[----:B------:R-:W3:Y:S01]  /*14360*/  LDL.LU R152, [R1+0x33c] ;  /* 0x00033c0001987983 */ /* 0x000ee20000300800 */
[----:B------:R-:W-:Y:S01]  /*14370*/  IMAD R26, R157, R37, RZ ;  /* 0x000000259d1a7224 */ /* 0x000fe200078e02ff */
[----:B------:R-:W-:Y:S01]  /*14380*/  PRMT R43, R23, 0x7772, RZ ;  /* 0x00007772172b7816 */ /* 0x000fe200000000ff */
[----:B------:R-:W-:Y:S01]  /*14390*/  ULDC UR5, c[0x0][0x22c] ;  /* 0x00008b0000057ab9 */ /* 0x000fe20000000800 */
[----:B------:R1:W-:Y:S01]  /*143a0*/  @P4 STG.E.U8 desc[UR14][R24.64], R27 ;  /* 0x0000001b18004986 */ /* 0x0003e2000c10110e */
[----:B------:R-:W-:Y:S01]  /*143b0*/  ISETP.LT.AND P4, PT, R157, UR4, !P0 ;  /* 0x000000049d007c0c */ /* 0x000fe2000c781270 */
[----:B------:R-:W-:-:S02]  /*143c0*/  ULDC UR4, c[0x0][0x22c] ;  /* 0x00008b0000047ab9 */ /* 0x000fc40000000800 */
[----:B------:R0:W-:Y:S01]  /*143d0*/  @P1 STG.E.U8 desc[UR14][R2.64], R43 ;  /* 0x0000002b02001986 */ /* 0x0001e2000c10110e */
[-C--:B-1----:R-:W-:Y:S02]  /*143e0*/  IADD3 R24, P5, R26, R38.reuse, RZ ;  /* 0x000000261a187210 */ /* 0x082fe40007fbe0ff */
[----:B------:R-:W-:Y:S02]  /*143f0*/  PRMT R27, R20, 0x7773, RZ ;  /* 0x00007773141b7816 */ /* 0x000fe400000000ff */
[-C--:B------:R-:W-:Y:S02]  /*14400*/  LEA.HI.X.SX32 R25, R26, R39.reuse, 0x1, P5 ;  /* 0x000000271a197211 */ /* 0x080fe400028f0eff */
[C---:B0-----:R-:W-:Y:S02]  /*14410*/  IADD3 R2, P1, R0.reuse, R38, RZ ;  /* 0x0000002600027210 */ /* 0x041fe40007f3e0ff */
[----:B------:R-:W-:Y:S01]  /*14420*/  ISETP.LT.AND P5, PT, R155, UR4, !P0 ;  /* 0x000000049b007c0c */ /* 0x000fe2000c7a1270 */
[----:B------:R-:W-:Y:S01]  /*14430*/  ULDC UR4, c[0x0][0x22c] ;  /* 0x00008b0000047ab9 */ /* 0x000fe20000000800 */
[----:B------:R-:W-:Y:S01]  /*14440*/  LEA.HI.X.SX32 R3, R0, R39, 0x1, P1 ;  /* 0x0000002700037211 */ /* 0x000fe200008f0eff */
[----:B------:R0:W-:Y:S04]  /*14450*/  @P4 STG.E.U8 desc[UR14][R24.64], R27 ;  /* 0x0000001b18004986 */ /* 0x0001e8000c10110e */
[----:B------:R-:W3:Y:S01]  /*14460*/  LDL.LU R155, [R1+0x338] ;  /* 0x00033800019b7983 */ /* 0x000ee20000300800 */
[----:B------:R-:W-:-:S02]  /*14470*/  PRMT R41, R21, 0x7773, RZ ;  /* 0x0000777315297816 */ /* 0x000fc400000000ff */
[----:B0-----:R-:W-:-:S03]  /*14480*/  PRMT R27, R22, 0x7773, RZ ;  /* 0x00007773161b7816 */ /* 0x001fc600000000ff */
[----:B------:R0:W-:Y:S01]  /*14490*/  @P3 STG.E.U8 desc[UR14][R2.64], R41 ;  /* 0x0000002902003986 */ /* 0x0001e2000c10110e */
[----:B------:R-:W-:Y:S02]  /*144a0*/  PRMT R25, R23, 0x7773, RZ ;  /* 0x0000777317197816 */ /* 0x000fe400000000ff */
[C---:B--2---:R-:W-:Y:S01]  /*144b0*/  ISETP.LT.AND P4, PT, R154.reuse, UR4, !P0 ;  /* 0x000000049a007c0c */ /* 0x044fe2000c781270 */
[-C--:B------:R-:W-:Y:S01]  /*144c0*/  IMAD R0, R154, R37.reuse, RZ ;  /* 0x000000259a007224 */ /* 0x080fe200078e02ff */
[----:B------:R-:W-:Y:S01]  /*144d0*/  ULDC UR4, c[0x0][0x22c] ;  /* 0x00008b0000047ab9 */ /* 0x000fe20000000800 */
[----:B------:R-:W2:Y:S03]  /*144e0*/  LDL.LU R154, [R1+0x334] ;  /* 0x00033400019a7983 */ /* 0x000ea60000300800 */
[----:B------:R-:W-:Y:S01]  /*144f0*/  IADD3 R20, P6, R0, R38, RZ ;  /* 0x0000002600147210 */ /* 0x000fe20007fde0ff */
[----:B------:R-:W-:-:S03]  /*14500*/  IMAD R26, R156, R37, RZ ;  /* 0x000000259c1a7224 */ /* 0x000fc600078e02ff */
[----:B------:R-:W-:Y:S02]  /*14510*/  LEA.HI.X.SX32 R21, R0, R39, 0x1, P6 ;  /* 0x0000002700157211 */ /* 0x000fe400030f0eff */
[----:B0-----:R-:W-:-:S03]  /*14520*/  IADD3 R2, P6, R26, R38, RZ ;  /* 0x000000261a027210 */ /* 0x001fc60007fde0ff */
[----:B------:R0:W-:Y:S01]  /*14530*/  @P4 STG.E.U8 desc[UR14][R20.64], R27 ;  /* 0x0000001b14004986 */ /* 0x0001e2000c10110e */
[----:B------:R-:W-:Y:S01]  /*14540*/  ISETP.LT.AND P3, PT, R156, UR4, !P0 ;  /* 0x000000049c007c0c */ /* 0x000fe2000c761270 */
[----:B------:R-:W-:Y:S01]  /*14550*/  ULDC UR4, c[0x0][0x22c] ;  /* 0x00008b0000047ab9 */ /* 0x000fe20000000800 */
[C---:B----4-:R-:W-:Y:S01]  /*14560*/  ISETP.LT.AND P1, PT, R153.reuse, UR5, !P0 ;  /* 0x0000000599007c0c */ /* 0x050fe2000c721270 */
[----:B------:R-:W-:Y:S01]  /*14570*/  IMAD R0, R153, R37, RZ ;  /* 0x0000002599007224 */ /* 0x000fe200078e02ff */
[-C--:B------:R-:W-:Y:S01]  /*14580*/  LEA.HI.X.SX32 R3, R26, R39.reuse, 0x1, P6 ;  /* 0x000000271a037211 */ /* 0x080fe200030f0eff */
[----:B------:R-:W4:Y:S01]  /*14590*/  LDL.LU R153, [R1+0x330] ;  /* 0x0003300001997983 */ /* 0x000f220000300800 */
[----:B------:R-:W-:Y:S01]  /*145a0*/  PRMT R41, R16, 0x7770, RZ ;  /* 0x0000777010297816 */ /* 0x000fe200000000ff */
[----:B------:R-:W-:Y:S01]  /*145b0*/  ULDC UR5, c[0x0][0x22c] ;  /* 0x00008b0000057ab9 */ /* 0x000fe20000000800 */
[C---:B------:R-:W-:Y:S01]  /*145c0*/  IADD3 R22, P4, R0.reuse, R38, RZ ;  /* 0x0000002600167210 */ /* 0x040fe20007f9e0ff */
[----:B------:R-:W4:Y:S03]  /*145d0*/  LDL.LU R156, [R1+0x32c] ;  /* 0x00032c00019c7983 */ /* 0x000f260000300800 */
[----:B------:R-:W-:-:S02]  /*145e0*/  LEA.HI.X.SX32 R23, R0, R39, 0x1, P4 ;  /* 0x0000002700177211 */ /* 0x000fc400020f0eff */
[C---:B---3--:R-:W-:Y:S01]  /*145f0*/  ISETP.LT.AND P6, PT, R152.reuse, UR4, !P0 ;  /* 0x0000000498007c0c */ /* 0x048fe2000c7c1270 */
[----:B------:R-:W-:Y:S01]  /*14600*/  IMAD R0, R152, R37, RZ ;  /* 0x0000002598007224 */ /* 0x000fe200078e02ff */
[----:B------:R1:W-:Y:S01]  /*14610*/  @P3 STG.E.U8 desc[UR14][R2.64], R25 ;  /* 0x0000001902003986 */ /* 0x0003e2000c10110e */
[----:B------:R-:W-:-:S03]  /*14620*/  ULDC UR4, c[0x0][0x22c] ;  /* 0x00008b0000047ab9 */ /* 0x000fc60000000800 */
[----:B------:R-:W3:Y:S04]  /*14630*/  LDL.LU R152, [R1+0x328] ;  /* 0x0003280001987983 */ /* 0x000ee80000300800 */
[----:B------:R1:W-:Y:S01]  /*14640*/  @P1 STG.E.U8 desc[UR14][R22.64], R41 ;  /* 0x0000002916001986 */ /* 0x0003e2000c10110e */
[C---:B0-----:R-:W-:Y:S02]  /*14650*/  IADD3 R20, P1, R0.reuse, R38, RZ ;  /* 0x0000002600147210 */ /* 0x041fe40007f3e0ff */
[----:B------:R-:W-:Y:S02]  /*14660*/  PRMT R27, R17, 0x7770, RZ ;  /* 0x00007770111b7816 */ /* 0x000fe400000000ff */
[----:B------:R-:W-:-:S05]  /*14670*/  LEA.HI.X.SX32 R21, R0, R39, 0x1, P1 ;  /* 0x0000002700157211 */ /* 0x000fca00008f0eff */
[----:B------:R0:W-:Y:S01]  /*14680*/  @P6 STG.E.U8 desc[UR14][R20.64], R27 ;  /* 0x0000001b14006986 */ /* 0x0001e2000c10110e */
[----:B-1----:R-:W-:Y:S01]  /*14690*/  PRMT R25, R19, 0x7770, RZ ;  /* 0x0000777013197816 */ /* 0x002fe200000000ff */
[C---:B------:R-:W-:Y:S01]  /*146a0*/  IMAD R24, R155.reuse, R37, RZ ;  /* 0x000000259b187224 */ /* 0x040fe200078e02ff */
[----:B------:R-:W-:Y:S01]  /*146b0*/  ISETP.LT.AND P3, PT, R155, UR4, !P0 ;  /* 0x000000049b007c0c */ /* 0x000fe2000c761270 */
[----:B------:R-:W-:-:S03]  /*146c0*/  ULDC UR4, c[0x0][0x22c] ;  /* 0x00008b0000047ab9 */ /* 0x000fc60000000800 */
[----:B------:R-:W-:Y:S02]  /*146d0*/  IADD3 R2, P4, R24, R38, RZ ;  /* 0x0000002618027210 */ /* 0x000fe40007f9e0ff */
[----:B------:R-:W-:Y:S02]  /*146e0*/  PRMT R41, R18, 0x7770, RZ ;  /* 0x0000777012297816 */ /* 0x000fe400000000ff */
[----:B------:R-:W-:-:S05]  /*146f0*/  LEA.HI.X.SX32 R3, R24, R39, 0x1, P4 ;  /* 0x0000002718037211 */ /* 0x000fca00020f0eff */
[----:B------:R-:W-:Y:S01]  /*14700*/  @P3 STG.E.U8 desc[UR14][R2.64], R41 ;  /* 0x0000002902003986 */ /* 0x000fe2000c10110e */
[C---:B--2---:R-:W-:Y:S01]  /*14710*/  ISETP.LT.AND P1, PT, R154.reuse, UR5, !P0 ;  /* 0x000000059a007c0c */ /* 0x044fe2000c721270 */
[----:B------:R-:W-:Y:S01]  /*14720*/  IMAD R0, R154, R37, RZ ;  /* 0x000000259a007224 */ /* 0x000fe200078e02ff */
[----:B------:R-:W-:Y:S01]  /*14730*/  ULDC UR5, c[0x0][0x22c] ;  /* 0x00008b0000057ab9 */ /* 0x000fe20000000800 */
[----:B------:R-:W2:Y:S03]  /*14740*/  LDL.LU R154, [R1+0x324] ;  /* 0x00032400019a7983 */ /* 0x000ea60000300800 */
[C---:B------:R-:W-:Y:S01]  /*14750*/  IADD3 R22, P6, R0.reuse, R38, RZ ;  /* 0x0000002600167210 */ /* 0x040fe20007fde0ff */
[----:B------:R-:W2:Y:S03]  /*14760*/  LDL.LU R155, [R1+0x320] ;  /* 0x00032000019b7983 */ /* 0x000ea60000300800 */
[----:B------:R-:W-:-:S05]  /*14770*/  LEA.HI.X.SX32 R23, R0, R39, 0x1, P6 ;  /* 0x0000002700177211 */ /* 0x000fca00030f0eff */
[----:B------:R1:W-:Y:S01]  /*14780*/  @P1 STG.E.U8 desc[UR14][R22.64], R25 ;  /* 0x0000001916001986 */ /* 0x0003e2000c10110e */
[C---:B----4-:R-:W-:Y:S01]  /*14790*/  ISETP.LT.AND P4, PT, R153.reuse, UR4, !P0 ;  /* 0x0000000499007c0c */ /* 0x050fe2000c781270 */
[----:B------:R-:W-:Y:S01]  /*147a0*/  IMAD R0, R153, R37, RZ ;  /* 0x0000002599007224 */ /* 0x000fe200078e02ff */
[----:B------:R-:W-:Y:S01]  /*147b0*/  ULDC UR4, c[0x0][0x22c] ;  /* 0x00008b0000047ab9 */ /* 0x000fe20000000800 */
[----:B------:R-:W4:Y:S03]  /*147c0*/  LDL.LU R153, [R1+0x31c] ;  /* 0x00031c0001997983 */ /* 0x000f260000300800 */
[----:B0-----:R-:W-:-:S04]  /*147d0*/  IADD3 R20, P1, R0, R38, RZ ;  /* 0x0000002600147210 */ /* 0x001fc80007f3e0ff */
[----:B------:R-:W-:Y:S02]  /*147e0*/  LEA.HI.X.SX32 R21, R0, R39, 0x1, P1 ;  /* 0x0000002700157211 */ /* 0x000fe400008f0eff */
[C---:B---3--:R-:W-:Y:S01]  /*147f0*/  ISETP.LT.AND P1, PT, R152.reuse, UR5, !P0 ;  /* 0x0000000598007c0c */ /* 0x048fe2000c721270 */
[-C--:B------:R-:W-:Y:S01]  /*14800*/  IMAD R0, R152, R37.reuse, RZ ;  /* 0x0000002598007224 */ /* 0x080fe200078e02ff */
[----:B------:R-:W-:Y:S01]  /*14810*/  PRMT R27, R16, 0x7771, RZ ;  /* 0x00007771101b7816 */ /* 0x000fe200000000ff */
[----:B------:R-:W3:Y:S01]  /*14820*/  LDL.LU R152, [R1+0x318] ;  /* 0x0003180001987983 */ /* 0x000ee20000300800 */
[C---:B------:R-:W-:Y:S01]  /*14830*/  IMAD R24, R156.reuse, R37, RZ ;  /* 0x000000259c187224 */ /* 0x040fe200078e02ff */
[----:B------:R-:W-:Y:S01]  /*14840*/  ISETP.LT.AND P3, PT, R156, UR4, !P0 ;  /* 0x000000049c007c0c */ /* 0x000fe2000c761270 */
[----:B------:R-:W-:Y:S01]  /*14850*/  ULDC UR4, c[0x0][0x22c] ;  /* 0x00008b0000047ab9 */ /* 0x000fe20000000800 */
[----:B------:R0:W-:Y:S01]  /*14860*/  @P4 STG.E.U8 desc[UR14][R20.64], R27 ;  /* 0x0000001b14004986 */ /* 0x0001e2000c10110e */
[-C--:B-1----:R-:W-:Y:S01]  /*14870*/  IADD3 R22, P4, R0, R38.reuse, RZ ;  /* 0x0000002600167210 */ /* 0x082fe20007f9e0ff */
[----:B------:R-:W-:Y:S01]  /*14880*/  ULDC UR5, c[0x0][0x22c] ;  /* 0x00008b0000057ab9 */ /* 0x000fe20000000800 */
[----:B------:R-:W-:Y:S01]  /*14890*/  IADD3 R2, P6, R24, R38, RZ ;  /* 0x0000002618027210 */ /* 0x000fe20007fde0ff */
[----:B------:R-:W3:Y:S01]  /*148a0*/  LDL.LU R156, [R1+0x314] ;  /* 0x00031400019c7983 */ /* 0x000ee20000300800 */
[----:B------:R-:W-:-:S02]  /*148b0*/  PRMT R41, R17, 0x7771, RZ ;  /* 0x0000777111297816 */ /* 0x000fc400000000ff */
[-C--:B------:R-:W-:Y:S02]  /*148c0*/  LEA.HI.X.SX32 R3, R24, R39.reuse, 0x1, P6 ;  /* 0x0000002718037211 */ /* 0x080fe400030f0eff */
[----:B------:R-:W-:Y:S02]  /*148d0*/  LEA.HI.X.SX32 R23, R0, R39, 0x1, P4 ;  /* 0x0000002700177211 */ /* 0x000fe400020f0eff */
[----:B------:R-:W-:Y:S01]  /*148e0*/  PRMT R25, R18, 0x7771, RZ ;  /* 0x0000777112197816 */ /* 0x000fe200000000ff */
[----:B------:R1:W-:Y:S04]  /*148f0*/  @P3 STG.E.U8 desc[UR14][R2.64], R41 ;  /* 0x0000002902003986 */ /* 0x0003e8000c10110e */
[----:B------:R4:W-:Y:S01]  /*14900*/  @P1 STG.E.U8 desc[UR14][R22.64], R25 ;  /* 0x0000001916001986 */ /* 0x0009e2000c10110e */
[----:B0-----:R-:W-:-:S02]  /*14910*/  PRMT R27, R19, 0x7771, RZ ;  /* 0x00007771131b7816 */ /* 0x001fc400000000ff */
[C---:B--2---:R-:W-:Y:S01]  /*14920*/  ISETP.LT.AND P6, PT, R154.reuse, UR4, !P0 ;  /* 0x000000049a007c0c */ /* 0x044fe2000c7c1270 */
[-C--:B------:R-:W-:Y:S01]  /*14930*/  IMAD R0, R154, R37.reuse, RZ ;  /* 0x000000259a007224 */ /* 0x080fe200078e02ff */
[----:B------:R-:W-:Y:S01]  /*14940*/  ULDC UR4, c[0x0][0x22c] ;  /* 0x00008b0000047ab9 */ /* 0x000fe20000000800 */
[----:B------:R-:W2:Y:S03]  /*14950*/  LDL.LU R154, [R1+0x310] ;  /* 0x00031000019a7983 */ /* 0x000ea60000300800 */
[----:B------:R-:W-:Y:S01]  /*14960*/  IADD3 R20, P1, R0, R38, RZ ;  /* 0x0000002600147210 */ /* 0x000fe20007f3e0ff */
[----:B------:R-:W-:-:S03]  /*14970*/  IMAD R24, R155, R37, RZ ;  /* 0x000000259b187224 */ /* 0x000fc600078e02ff */
[----:B------:R-:W-:Y:S02]  /*14980*/  LEA.HI.X.SX32 R21, R0, R39, 0x1, P1 ;  /* 0x0000002700157211 */ /* 0x000fe400008f0eff */
[----:B-1----:R-:W-:-:S03]  /*14990*/  IADD3 R2, P4, R24, R38, RZ ;  /* 0x0000002618027210 */ /* 0x002fc60007f9e0ff */
        /* <DEDUP_REMOVED lines=14> */
[----:B------:R-:W-:Y:S01]  /*14a80*/  PRMT R25, R17, 0x7772, RZ ;  /* 0x0000777211197816 */ /* 0x000fe200000000ff */
[----:B------:R-:W3:Y:S01]  /*14a90*/  LDL.LU R152, [R1+0x304] ;  /* 0x0003040001987983 */ /* 0x000ee20000300800 */
[----:B------:R-:W-:-:S03]  /*14aa0*/  ULDC UR4, c[0x0][0x22c] ;  /* 0x00008b0000047ab9 */ /* 0x000fc60000000800 */
[----:B------:R1:W-:Y:S01]  /*14ab0*/  @P3 STG.E.U8 desc[UR14][R2.64], R41 ;  /* 0x0000002902003986 */ /* 0x0003e2000c10110e */
[C---:B------:R-:W-:Y:S01]  /*14ac0*/  ISETP.LT.AND P3, PT, R156.reuse, UR4, !P0 ;  /* 0x000000049c007c0c */ /* 0x040fe2000c761270 */
[----:B------:R-:W-:Y:S01]  /*14ad0*/  IMAD R24, R156, R37, RZ ;  /* 0x000000259c187224 */ /* 0x000fe200078e02ff */
[----:B0-----:R-:W-:Y:S01]  /*14ae0*/  PRMT R27, R18, 0x7772, RZ ;  /* 0x00007772121b7816 */ /* 0x001fe200000000ff */
[----:B------:R0:W-:Y:S01]  /*14af0*/  @P1 STG.E.U8 desc[UR14][R22.64], R25 ;  /* 0x0000001916001986 */ /* 0x0001e2000c10110e */
[CC--:B------:R-:W-:Y:S01]  /*14b00*/  IADD3 R20, P1, R0.reuse, R38.reuse, RZ ;  /* 0x0000002600147210 */ /* 0x0c0fe20007f3e0ff */
[----:B------:R-:W-:Y:S02]  /*14b10*/  ULDC UR4, c[0x0][0x22c] ;  /* 0x00008b0000047ab9 */ /* 0x000fe40000000800 */
[----:B------:R-:W3:Y:S01]  /*14b20*/  LDL.LU R156, [R1+0x300] ;  /* 0x00030000019c7983 */ /* 0x000ee20000300800 */
[----:B------:R-:W-:Y:S02]  /*14b30*/  LEA.HI.X.SX32 R21, R0, R39, 0x1, P1 ;  /* 0x0000002700157211 */ /* 0x000fe400008f0eff */
[----:B-1----:R-:W-:-:S03]  /*14b40*/  IADD3 R2, P6, R24, R38, RZ ;  /* 0x0000002618027210 */ /* 0x002fc60007fde0ff */
[----:B------:R1:W-:Y:S01]  /*14b50*/  @P4 STG.E.U8 desc[UR14][R20.64], R27 ;  /* 0x0000001b14004986 */ /* 0x0003e2000c10110e */
[----:B------:R-:W-:Y:S02]  /*14b60*/  PRMT R41, R19, 0x7772, RZ ;  /* 0x0000777213297816 */ /* 0x000fe400000000ff */
[----:B------:R-:W-:Y:S02]  /*14b70*/  LEA.HI.X.SX32 R3, R24, R39, 0x1, P6 ;  /* 0x0000002718037211 */ /* 0x000fe400030f0eff */
[----:B0-----:R-:W-:-:S03]  /*14b80*/  PRMT R25, R16, 0x7773, RZ ;  /* 0x0000777310197816 */ /* 0x001fc600000000ff */
[----:B------:R0:W-:Y:S01]  /*14b90*/  @P3 STG.E.U8 desc[UR14][R2.64], R41 ;  /* 0x0000002902003986 */ /* 0x0001e2000c10110e */
[C---:B--2---:R-:W-:Y:S01]  /*14ba0*/  IMAD R0, R154.reuse, R37, RZ ;  /* 0x000000259a007224 */ /* 0x044fe200078e02ff */
[----:B------:R-:W-:Y:S01]  /*14bb0*/  ISETP.LT.AND P1, PT, R154, UR5, !P0 ;  /* 0x000000059a007c0c */ /* 0x000fe2000c721270 */
[----:B------:R-:W-:Y:S01]  /*14bc0*/  ULDC UR5, c[0x0][0x22c] ;  /* 0x00008b0000057ab9 */ /* 0x000fe20000000800 */
[----:B------:R-:W2:Y:S02]  /*14bd0*/  LDL.LU R154, [R1+0x50c] ;  /* 0x00050c00019a7983 */ /* 0x000ea40000300800 */
[----:B------:R-:W-:-:S04]  /*14be0*/  IADD3 R22, P4, R0, R38, RZ ;  /* 0x0000002600167210 */ /* 0x000fc80007f9e0ff */
[----:B------:R-:W-:-:S05]  /*14bf0*/  LEA.HI.X.SX32 R23, R0, R39, 0x1, P4 ;  /* 0x0000002700177211 */ /* 0x000fca00020f0eff */
[----:B------:R0:W-:Y:S01]  /*14c00*/  @P1 STG.E.U8 desc[UR14][R22.64], R25 ;  /* 0x0000001916001986 */ /* 0x0001e2000c10110e */
[CC--:B----4-:R-:W-:Y:S01]  /*14c10*/  IMAD R0, R153.reuse, R37.reuse, RZ ;  /* 0x0000002599007224 */ /* 0x0d0fe200078e02ff */
[----:B------:R-:W-:Y:S01]  /*14c20*/  ISETP.LT.AND P6, PT, R153, UR4, !P0 ;  /* 0x0000000499007c0c */ /* 0x000fe2000c7c1270 */
[----:B------:R-:W-:Y:S01]  /*14c30*/  ULDC UR4, c[0x0][0x22c] ;  /* 0x00008b0000047ab9 */ /* 0x000fe20000000800 */
[----:B------:R-:W4:Y:S02]  /*14c40*/  LDL.LU R153, [R1+0x508] ;  /* 0x0005080001997983 */ /* 0x000f240000300800 */
[C---:B-1----:R-:W-:Y:S01]  /*14c50*/  IADD3 R20, P1, R0.reuse, R38, RZ ;  /* 0x0000002600147210 */ /* 0x042fe20007f3e0ff */
[C---:B------:R-:W-:Y:S01]  /*14c60*/  IMAD R24, R155.reuse, R37, RZ ;  /* 0x000000259b187224 */ /* 0x040fe200078e02ff */
[----:B------:R-:W-:Y:S01]  /*14c70*/  ISETP.LT.AND P3, PT, R155, UR4, !P0 ;  /* 0x000000049b007c0c */ /* 0x000fe2000c761270 */
[----:B------:R-:W-:Y:S01]  /*14c80*/  ULDC UR4, c[0x0][0x22c] ;  /* 0x00008b0000047ab9 */ /* 0x000fe20000000800 */
[----:B------:R-:W4:Y:S01]  /*14c90*/  LDL.LU R155, [R1+0x504] ;  /* 0x00050400019b7983 */ /* 0x000f220000300800 */
[----:B------:R-:W-:-:S02]  /*14ca0*/  LEA.HI.X.SX32 R21, R0, R39, 0x1, P1 ;  /* 0x0000002700157211 */ /* 0x000fc400008f0eff */
[C---:B---3--:R-:W-:Y:S01]  /*14cb0*/  ISETP.LT.AND P1, PT, R152.reuse, UR5, !P0 ;  /* 0x0000000598007c0c */ /* 0x048fe2000c721270 */
[-C--:B------:R-:W-:Y:S01]  /*14cc0*/  IMAD R0, R152, R37.reuse, RZ ;  /* 0x0000002598007224 */ /* 0x080fe200078e02ff */
[----:B------:R-:W-:Y:S01]  /*14cd0*/  PRMT R27, R17, 0x7773, RZ ;  /* 0x00007773111b7816 */ /* 0x000fe200000000ff */
[----:B------:R-:W3:Y:S01]  /*14ce0*/  LDL.LU R152, [R1+0x500] ;  /* 0x0005000001987983 */ /* 0x000ee20000300800 */
[-C--:B0-----:R-:W-:Y:S01]  /*14cf0*/  IADD3 R2, P4, R24, R38.reuse, RZ ;  /* 0x0000002618027210 */ /* 0x081fe20007f9e0ff */
[----:B------:R-:W-:Y:S02]  /*14d00*/  ULDC UR5, c[0x0][0x22c] ;  /* 0x00008b0000057ab9 */ /* 0x000fe40000000800 */
[----:B------:R0:W-:Y:S01]  /*14d10*/  @P6 STG.E.U8 desc[UR14][R20.64], R27 ;  /* 0x0000001b14006986 */ /* 0x0001e2000c10110e */
[----:B------:R-:W-:Y:S01]  /*14d20*/  IADD3 R16, P6, R0, R38, RZ ;  /* 0x0000002600107210 */ /* 0x000fe20007fde0ff */
[----:B------:R-:W-:Y:S01]  /*14d30*/  IMAD R22, R156, R37, RZ ;  /* 0x000000259c167224 */ /* 0x000fe200078e02ff */
[----:B------:R-:W-:-:S02]  /*14d40*/  PRMT R25, R18, 0x7773, RZ ;  /* 0x0000777312197816 */ /* 0x000fc400000000ff */
[-C--:B------:R-:W-:Y:S02]  /*14d50*/  LEA.HI.X.SX32 R17, R0, R39.reuse, 0x1, P6 ;  /* 0x0000002700117211 */ /* 0x080fe400030f0eff */
[-C--:B------:R-:W-:Y:S02]  /*14d60*/  IADD3 R18, P6, R22, R38.reuse, RZ ;  /* 0x0000002616127210 */ /* 0x080fe40007fde0ff */
[-C--:B------:R-:W-:Y:S02]  /*14d70*/  LEA.HI.X.SX32 R3, R24, R39.reuse, 0x1, P4 ;  /* 0x0000002718037211 */ /* 0x080fe400020f0eff */
[----:B------:R-:W-:Y:S02]  /*14d80*/  PRMT R23, R19, 0x7773, RZ ;  /* 0x0000777313177816 */ /* 0x000fe400000000ff */
[----:B------:R-:W-:Y:S01]  /*14d90*/  ISETP.LT.AND P4, PT, R156, UR4, !P0 ;  /* 0x000000049c007c0c */ /* 0x000fe2000c781270 */
[----:B------:R1:W-:Y:S01]  /*14da0*/  @P3 STG.E.U8 desc[UR14][R2.64], R25 ;  /* 0x0000001902003986 */ /* 0x0003e2000c10110e */
[----:B------:R-:W-:Y:S01]  /*14db0*/  LEA.HI.X.SX32 R19, R22, R39, 0x1, P6 ;  /* 0x0000002716137211 */ /* 0x000fe200030f0eff */
[----:B------:R-:W-:Y:S01]  /*14dc0*/  IMAD R22, R37, 0x2, R22 ;  /* 0x0000000225167824 */ /* 0x000fe200078e0216 */
[----:B------:R-:W-:Y:S01]  /*14dd0*/  ULDC UR4, c[0x0][0x22c] ;  /* 0x00008b0000047ab9 */ /* 0x000fe20000000800 */
[----:B0-----:R-:W-:Y:S01]  /*14de0*/  PRMT R21, R12, 0x7770, RZ ;  /* 0x000077700c157816 */ /* 0x001fe200000000ff */
[----:B------:R0:W-:Y:S02]  /*14df0*/  @P1 STG.E.U8 desc[UR14][R16.64], R23 ;  /* 0x0000001710001986 */ /* 0x0001e4000c10110e */
[----:B-1----:R-:W-:-:S05]  /*14e00*/  IADD3 R2, P6, R22, R38, RZ ;  /* 0x0000002616027210 */ /* 0x002fca0007fde0ff */
[----:B------:R1:W-:Y:S01]  /*14e10*/  @P4 STG.E.U8 desc[UR14][R18.64], R21 ;  /* 0x0000001512004986 */ /* 0x0003e2000c10110e */
[----:B------:R-:W-:Y:S02]  /*14e20*/  LEA.HI.X.SX32 R3, R22, R39, 0x1, P6 ;  /* 0x0000002716037211 */ /* 0x000fe400030f0eff */
[----:B0-----:R-:W-:-:S05]  /*14e30*/  PRMT R23, R13, 0x7770, RZ ;  /* 0x000077700d177816 */ /* 0x001fca00000000ff */
[----:B------:R0:W-:Y:S01]  /*14e40*/  @P2 STG.E.U8 desc[UR14][R2.64], R23 ;  /* 0x0000001702002986 */ /* 0x0001e2000c10110e */
[----:B--2---:R-:W-:Y:S01]  /*14e50*/  ISETP.LT.AND P3, PT, R154, UR4, !P0 ;  /* 0x000000049a007c0c */ /* 0x004fe2000c761270 */
[----:B------:R-:W-:Y:S02]  /*14e60*/  ULDC UR4, c[0x0][0x22c] ;  /* 0x00008b0000047ab9 */ /* 0x000fe40000000800 */
[----:B------:R-:W2:Y:S01]  /*14e70*/  LDL.LU R154, [R1+0x4fc] ;  /* 0x0004fc00019a7983 */ /* 0x000ea20000300800 */
[----:B----4-:R-:W-:Y:S01]  /*14e80*/  ISETP.LT.AND P1, PT, R153, UR4, !P0 ;  /* 0x0000000499007c0c */ /* 0x010fe2000c721270 */
[----:B------:R-:W-:Y:S02]  /*14e90*/  ULDC UR4, c[0x0][0x22c] ;  /* 0x00008b0000047ab9 */ /* 0x000fe40000000800 */
[----:B------:R-:W4:Y:S01]  /*14ea0*/  LDL.LU R153, [R1+0x4f8] ;  /* 0x0004f80001997983 */ /* 0x000f220000300800 */
[----:B------:R-:W-:Y:S01]  /*14eb0*/  ISETP.LT.AND P4, PT, R155, UR4, !P0 ;  /* 0x000000049b007c0c */ /* 0x000fe2000c781270 */
[----:B------:R-:W-:-:S02]  /*14ec0*/  ULDC UR4, c[0x0][0x22c] ;  /* 0x00008b0000047ab9 */ /* 0x000fc40000000800 */
[----:B------:R-:W4:Y:S01]  /*14ed0*/  LDL.LU R155, [R1+0x2fc] ;  /* 0x0002fc00019b7983 */ /* 0x000f220000300800 */
[----:B---3--:R-:W-:Y:S01]  /*14ee0*/  ISETP.LT.AND P2, PT, R152, UR4, !P0 ;  /* 0x0000000498007c0c */ /* 0x008fe2000c741270 */
[C---:B------:R-:W-:Y:S02]  /*14ef0*/  IMAD R0, R37.reuse, 0x2, R22 ;  /* 0x0000000225007824 */ /* 0x040fe400078e0216 */
[----:B------:R-:W3:Y:S01]  /*14f00*/  LDL.LU R152, [R1+0x4f4] ;  /* 0x0004f40001987983 */ /* 0x000ee20000300800 */
[----:B------:R-:W-:Y:S01]  /*14f10*/  PRMT R27, R14, 0x7770, RZ ;  /* 0x000077700e1b7816 */ /* 0x000fe200000000ff */
[----:B------:R-:W-:Y:S01]  /*14f20*/  ULDC UR4, c[0x0][0x22c] ;  /* 0x00008b0000047ab9 */ /* 0x000fe20000000800 */
[C---:B------:R-:W-:Y:S01]  /*14f30*/  IMAD R20, R37.reuse, 0x2, R0 ;  /* 0x0000000225147824 */ /* 0x040fe200078e0200 */
[CC--:B------:R-:W-:Y:S01]  /*14f40*/  IADD3 R16, P6, R0.reuse, R38.reuse, RZ ;  /* 0x0000002600107210 */ /* 0x0c0fe20007fde0ff */
[----:B------:R-:W3:Y:S03]  /*14f50*/  LDL.LU R156, [R1+0x4f0] ;  /* 0x0004f000019c7983 */ /* 0x000ee60000300800 */
[----:B------:R-:W-:Y:S01]  /*14f60*/  LEA.HI.X.SX32 R17, R0, R39, 0x1, P6 ;  /* 0x0000002700117211 */ /* 0x000fe200030f0eff */
[----:B------:R-:W-:Y:S01]  /*14f70*/  IMAD R0, R37, 0x2, R20 ;  /* 0x0000000225007824 */ /* 0x000fe200078e0214 */
[----:B-1----:R-:W-:-:S04]  /*14f80*/  IADD3 R18, P6, R20, R38, RZ ;  /* 0x0000002614127210 */ /* 0x002fc80007fde0ff */
[-C--:B------:R-:W-:Y:S02]  /*14f90*/  LEA.HI.X.SX32 R19, R20, R39.reuse, 0x1, P6 ;  /* 0x0000002714137211 */ /* 0x080fe400030f0eff */
[CC--:B------:R-:W-:Y:S02]  /*14fa0*/  IADD3 R20, P6, R0.reuse, R38.reuse, RZ ;  /* 0x0000002600147210 */ /* 0x0c0fe40007fde0ff */
[----:B------:R-:W-:Y:S02]  /*14fb0*/  PRMT R25, R15, 0x7770, RZ ;  /* 0x000077700f197816 */ /* 0x000fe400000000ff */
[----:B------:R-:W-:Y:S01]  /*14fc0*/  LEA.HI.X.SX32 R21, R0, R39, 0x1, P6 ;  /* 0x0000002700157211 */ /* 0x000fe200030f0eff */
[----:B------:R-:W-:Y:S01]  /*14fd0*/  IMAD R0, R37, 0x2, R0 ;  /* 0x0000000225007824 */ /* 0x000fe200078e0200 */
[----:B0-----:R-:W-:Y:S01]  /*14fe0*/  PRMT R23, R12, 0x7771, RZ ;  /* 0x000077710c177816 */ /* 0x001fe200000000ff */
[----:B------:R0:W-:Y:S04]  /*14ff0*/  @P5 STG.E.U8 desc[UR14][R16.64], R27 ;  /* 0x0000001b10005986 */ /* 0x0001e8000c10110e */
[----:B------:R1:W-:Y:S04]  /*15000*/  @P3 STG.E.U8 desc[UR14][R18.64], R25 ;  /* 0x0000001912003986 */ /* 0x0003e8000c10110e */
[----:B------:R1:W-:Y:S01]  /*15010*/  @P1 STG.E.U8 desc[UR14][R20.64], R23 ;  /* 0x0000001714001986 */ /* 0x0003e2000c10110e */
[----:B------:R-:W-:-:S02]  /*15020*/  IADD3 R2, P1, R0, R38, RZ ;  /* 0x0000002600027210 */ /* 0x000fc40007f3e0ff */
[----:B0-----:R-:W-:Y:S02]  /*15030*/  PRMT R27, R13, 0x7771, RZ ;  /* 0x000077710d1b7816 */ /* 0x001fe400000000ff */
[----:B------:R-:W-:-:S05]  /*15040*/  LEA.HI.X.SX32 R3, R0, R39, 0x1, P1 ;  /* 0x0000002700037211 */ /* 0x000fca00008f0eff */
[----:B------:R0:W-:Y:S01]  /*15050*/  @P4 STG.E.U8 desc[UR14][R2.64], R27 ;  /* 0x0000001b02004986 */ /* 0x0001e2000c10110e */
[----:B--2---:R-:W-:Y:S01]  /*15060*/  ISETP.LT.AND P5, PT, R154, UR4, !P0 ;  /* 0x000000049a007c0c */ /* 0x004fe2000c7a1270 */
[----:B------:R-:W-:Y:S02]  /*15070*/  ULDC UR4, c[0x0][0x22c] ;  /* 0x00008b0000047ab9 */ /* 0x000fe40000000800 */
[----:B------:R-:W2:Y:S01]  /*15080*/  LDL.LU R154, [R1+0x4ec] ;  /* 0x0004ec00019a7983 */ /* 0x000ea20000300800 */
[----:B----4-:R-:W-:Y:S01]  /*15090*/  ISETP.LT.AND P3, PT, R153, UR4, !P0 ;  /* 0x0000000499007c0c */ /* 0x010fe2000c761270 */
[----:B------:R-:W-:Y:S02]  /*150a0*/  IMAD R22, R37, 0x2, R0 ;  /* 0x0000000225167824 */ /* 0x000fe400078e0200 */
[----:B------:R-:W4:Y:S01]  /*150b0*/  LDL.LU R153, [R1+0x4e8] ;  /* 0x0004e80001997983 */ /* 0x000f220000300800 */
[----:B------:R-:W-:Y:S01]  /*150c0*/  ULDC UR4, c[0x0][0x22c] ;  /* 0x00008b0000047ab9 */ /* 0x000fe20000000800 */
[----:B---3--:R-:W-:Y:S01]  /*150d0*/  ISETP.LT.AND P4, PT, R152, UR5, !P0 ;  /* 0x0000000598007c0c */ /* 0x008fe2000c781270 */
[C---:B------:R-:W-:Y:S01]  /*150e0*/  IMAD R0, R155.reuse, R37, RZ ;  /* 0x000000259b007224 */ /* 0x040fe200078e02ff */
[----:B------:R-:W3:Y:S01]  /*150f0*/  LDL.LU R152, [R1+0x4e4] ;  /* 0x0004e40001987983 */ /* 0x000ee20000300800 */
[CC--:B------:R-:W-:Y:S01]  /*15100*/  IADD3 R16, P6, R22.reuse, R38.reuse, RZ ;  /* 0x0000002616107210 */ /* 0x0c0fe20007fde0ff */
[----:B------:R-:W-:Y:S01]  /*15110*/  ULDC UR5, c[0x0][0x22c] ;  /* 0x00008b0000057ab9 */ /* 0x000fe20000000800 */
[----:B------:R-:W-:Y:S01]  /*15120*/  ISETP.LT.AND P1, PT, R155, UR4, !P0 ;  /* 0x000000049b007c0c */ /* 0x000fe2000c721270 */
[----:B------:R-:W-:Y:S01]  /*15130*/  ULDC UR4, c[0x0][0x22c] ;  /* 0x00008b0000047ab9 */ /* 0x000fe20000000800 */
[----:B------:R-:W-:Y:S01]  /*15140*/  LEA.HI.X.SX32 R17, R22, R39, 0x1, P6 ;  /* 0x0000002716117211 */ /* 0x000fe200030f0eff */
[----:B------:R-:W-:Y:S01]  /*15150*/  IMAD R22, R37, 0x4, R22 ;  /* 0x0000000425167824 */ /* 0x000fe200078e0216 */
[----:B-1----:R-:W-:Y:S01]  /*15160*/  IADD3 R18, P6, R0, R38, RZ ;  /* 0x0000002600127210 */ /* 0x002fe20007fde0ff */
[----:B------:R-:W3:Y:S01]  /*15170*/  LDL.LU R155, [R1+0x4e0] ;  /* 0x0004e000019b7983 */ /* 0x000ee20000300800 */
[----:B------:R-:W-:-:S02]  /*15180*/  PRMT R25, R14, 0x7771, RZ ;  /* 0x000077710e197816 */ /* 0x000fc400000000ff */
[-C--:B------:R-:W-:Y:S01]  /*15190*/  LEA.HI.X.SX32 R19, R0, R39.reuse, 0x1, P6 ;  /* 0x0000002700137211 */ /* 0x080fe200030f0eff */
[----:B------:R-:W-:Y:S01]  /*151a0*/  IMAD R0, R37, 0x2, R22 ;  /* 0x0000000225007824 */ /* 0x000fe200078e0216 */
[CC--:B------:R-:W-:Y:S02]  /*151b0*/  IADD3 R20, P6, R22.reuse, R38.reuse, RZ ;  /* 0x0000002616147210 */ /* 0x0c0fe40007fde0ff */
[----:B------:R-:W-:Y:S01]  /*151c0*/  PRMT R23, R15, 0x7771, RZ ;  /* 0x000077710f177816 */ /* 0x000fe200000000ff */
[----:B------:R1:W-:Y:S01]  /*151d0*/  @P2 STG.E.U8 desc[UR14][R16.64], R25 ;  /* 0x0000001910002986 */ /* 0x0003e2000c10110e */
[-C--:B------:R-:W-:Y:S02]  /*151e0*/  LEA.HI.X.SX32 R21, R22, R39.reuse, 0x1, P6 ;  /* 0x0000002716157211 */ /* 0x080fe400030f0eff */
[----:B0-----:R-:W-:Y:S02]  /*151f0*/  IADD3 R2, P6, R0, R38, RZ ;  /* 0x0000002600027210 */ /* 0x001fe40007fde0ff */
[----:B------:R-:W-:Y:S01]  /*15200*/  ISETP.LT.AND P2, PT, R156, UR4, !P0 ;  /* 0x000000049c007c0c */ /* 0x000fe2000c741270 */
[----:B------:R-:W-:Y:S01]  /*15210*/  ULDC UR4, c[0x0][0x22c] ;  /* 0x00008b0000047ab9 */ /* 0x000fe20000000800 */
[----:B------:R-:W-:Y:S01]  /*15220*/  PRMT R27, R12, 0x7772, RZ ;  /* 0x000077720c1b7816 */ /* 0x000fe200000000ff */
[----:B------:R0:W-:Y:S01]  /*15230*/  @P1 STG.E.U8 desc[UR14][R18.64], R23 ;  /* 0x0000001712001986 */ /* 0x0001e2000c10110e */
[----:B------:R-:W-:-:S02]  /*15240*/  LEA.HI.X.SX32 R3, R0, R39, 0x1, P6 ;  /* 0x0000002700037211 */ /* 0x000fc400030f0eff */
[----:B-1----:R-:W-:Y:S01]  /*15250*/  PRMT R25, R13, 0x7772, RZ ;  /* 0x000077720d197816 */ /* 0x002fe200000000ff */
[----:B------:R1:W-:Y:S04]  /*15260*/  @P5 STG.E.U8 desc[UR14][R20.64], R27 ;  /* 0x0000001b14005986 */ /* 0x0003e8000c10110e */
[----:B------:R3:W-:Y:S01]  /*15270*/  @P3 STG.E.U8 desc[UR14][R2.64], R25 ;  /* 0x0000001902003986 */ /* 0x0007e2000c10110e */
[----:B--2---:R-:W-:Y:S01]  /*15280*/  ISETP.LT.AND P1, PT, R154, UR4, !P0 ;  /* 0x000000049a007c0c */ /* 0x004fe2000c721270 */
[----:B------:R-:W-:Y:S02]  /*15290*/  ULDC UR4, c[0x0][0x22c] ;  /* 0x00008b0000047ab9 */ /* 0x000fe40000000800 */
[----:B------:R-:W2:Y:S01]  /*152a0*/  LDL.LU R154, [R1+0x4dc] ;  /* 0x0004dc00019a7983 */ /* 0x000ea20000300800 */
[----:B------:R-:W-:Y:S01]  /*152b0*/  IMAD R22, R37, 0x2, R0 ;  /* 0x0000000225167824 */ /* 0x000fe200078e0200 */
[----:B0-----:R-:W-:Y:S01]  /*152c0*/  PRMT R23, R14, 0x7772, RZ ;  /* 0x000077720e177816 */ /* 0x001fe200000000ff */
[----:B-1----:R-:W0:Y:S01]  /*152d0*/  LDC R27, c[0x0][0x248] ;  /* 0x00009200ff1b7b82 */ /* 0x002e220000000800 */
[----:B----4-:R-:W-:Y:S01]  /*152e0*/  ISETP.LT.AND P6, PT, R153, UR4, !P0 ;  /* 0x0000000499007c0c */ /* 0x010fe2000c7c1270 */
[----:B------:R-:W-:Y:S01]  /*152f0*/  ULDC UR4, c[0x0][0x22c] ;  /* 0x00008b0000047ab9 */ /* 0x000fe20000000800 */
[----:B------:R-:W4:Y:S01]  /*15300*/  LDL.LU R153, [R1+0x2f8] ;  /* 0x0002f80001997983 */ /* 0x000f220000300800 */
[----:B---3--:R-:W-:Y:S01]  /*15310*/  ISETP.LT.AND P3, PT, R152, UR4, !P0 ;  /* 0x0000000498007c0c */ /* 0x008fe2000c761270 */
[----:B------:R-:W-:-:S02]  /*15320*/  ULDC UR4, c[0x0][0x22c] ;  /* 0x00008b0000047ab9 */ /* 0x000fc40000000800 */
[----:B------:R-:W3:Y:S01]  /*15330*/  LDL.LU R152, [R1+0x4d8] ;  /* 0x0004d80001987983 */ /* 0x000ee20000300800 */
[C---:B------:R-:W-:Y:S02]  /*15340*/  IADD3 R16, P5, R22.reuse, R38, RZ ;  /* 0x0000002616107210 */ /* 0x040fe40007fbe0ff */
[----:B------:R-:W-:Y:S01]  /*15350*/  PRMT R25, R15, 0x7772, RZ ;  /* 0x000077720f197816 */ /* 0x000fe200000000ff */
[----:B------:R-:W3:Y:S01]  /*15360*/  LDL.LU R156, [R1+0x4d4] ;  /* 0x0004d400019c7983 */ /* 0x000ee20000300800 */
[----:B------:R-:W-:Y:S01]  /*15370*/  LEA.HI.X.SX32 R17, R22, R39, 0x1, P5 ;  /* 0x0000002716117211 */ /* 0x000fe200028f0eff */
[----:B------:R-:W-:-:S04]  /*15380*/  IMAD R22, R37, 0x2, R22 ;  /* 0x0000000225167824 */ /* 0x000fc800078e0216 */
[----:B------:R-:W-:Y:S01]  /*15390*/  IMAD R0, R37, 0x2, R22 ;  /* 0x0000000225007824 */ /* 0x000fe200078e0216 */
[----:B------:R-:W-:-:S04]  /*153a0*/  IADD3 R18, P5, R22, R38, RZ ;  /* 0x0000002616127210 */ /* 0x000fc80007fbe0ff */
[-C--:B------:R-:W-:Y:S01]  /*153b0*/  LEA.HI.X.SX32 R19, R22, R39.reuse, 0x1, P5 ;  /* 0x0000002716137211 */ /* 0x080fe200028f0eff */
[C---:B------:R-:W-:Y:S01]  /*153c0*/  IMAD R20, R37.reuse, 0x2, R0 ;  /* 0x0000000225147824 */ /* 0x040fe200078e0200 */
[-C--:B------:R-:W-:Y:S01]  /*153d0*/  IADD3 R2, P5, R0, R38.reuse, RZ ;  /* 0x0000002600027210 */ /* 0x080fe20007fbe0ff */
[----:B------:R1:W-:Y:S01]  /*153e0*/  @P4 STG.E.U8 desc[UR14][R16.64], R23 ;  /* 0x0000001710004986 */ /* 0x0003e2000c10110e */
[----:B------:R-:W-:Y:S02]  /*153f0*/  PRMT R21, R12, 0x7773, RZ ;  /* 0x000077730c157816 */ /* 0x000fe400000000ff */
[----:B------:R-:W-:Y:S01]  /*15400*/  LEA.HI.X.SX32 R3, R0, R39, 0x1, P5 ;  /* 0x0000002700037211 */ /* 0x000fe200028f0eff */
[----:B------:R-:W-:Y:S01]  /*15410*/  IMAD R0, R37, 0x2, R20 ;  /* 0x0000000225007824 */ /* 0x000fe200078e0214 */
[----:B------:R-:W-:Y:S01]  /*15420*/  ISETP.LT.AND P4, PT, R155, UR4, !P0 ;  /* 0x000000049b007c0c */ /* 0x000fe2000c781270 */
[----:B------:R-:W-:Y:S01]  /*15430*/  ULDC UR4, c[0x0][0x22c] ;  /* 0x00008b0000047ab9 */ /* 0x000fe20000000800 */
[----:B------:R-:W3:Y:S04]  /*15440*/  LDL.LU R155, [R1+0x4d0] ;  /* 0x0004d000019b7983 */ /* 0x000ee80000300800 */
[----:B------:R0:W-:Y:S01]  /*15450*/  @P2 STG.E.U8 desc[UR14][R18.64], R25 ;  /* 0x0000001912002986 */ /* 0x0001e2000c10110e */
[----:B-1----:R-:W-:-:S03]  /*15460*/  IADD3 R16, P5, R20, R38, RZ ;  /* 0x0000002614107210 */ /* 0x002fc60007fbe0ff */
[----:B------:R1:W-:Y:S01]  /*15470*/  @P1 STG.E.U8 desc[UR14][R2.64], R21 ;  /* 0x0000001502001986 */ /* 0x0003e2000c10110e */
[----:B------:R-:W-:Y:S02]  /*15480*/  IADD3 R12, P1, R0, R38, RZ ;  /* 0x00000026000c7210 */ /* 0x000fe40007f3e0ff */
[-C--:B------:R-:W-:Y:S02]  /*15490*/  LEA.HI.X.SX32 R17, R20, R39.reuse, 0x1, P5 ;  /* 0x0000002714117211 */ /* 0x080fe400028f0eff */
[----:B------:R-:W-:Y:S02]  /*154a0*/  PRMT R23, R13, 0x7773, RZ ;  /* 0x000077730d177816 */ /* 0x000fe400000000ff */
[----:B------:R-:W-:Y:S01]  /*154b0*/  LEA.HI.X.SX32 R13, R0, R39, 0x1, P1 ;  /* 0x00000027000d7211 */ /* 0x000fe200008f0eff */
[----:B0-----:R-:W0:Y:S02]  /*154c0*/  LDC R25, c[0x0][0x248] ;  /* 0x00009200ff197b82 */ /* 0x001e240000000800 */
[----:B------:R1:W-:Y:S01]  /*154d0*/  @P6 STG.E.U8 desc[UR14][R16.64], R23 ;  /* 0x0000001710006986 */ /* 0x0003e2000c10110e */
[----:B--2---:R-:W-:Y:S01]  /*154e0*/  ISETP.LT.AND P2, PT, R154, UR4, !P0 ;  /* 0x000000049a007c0c */ /* 0x004fe2000c741270 */
[----:B------:R-:W-:-:S02]  /*154f0*/  ULDC UR4, c[0x0][0x22c] ;  /* 0x00008b0000047ab9 */ /* 0x000fc40000000800 */
[----:B------:R-:W2:Y:S01]  /*15500*/  LDL.LU R154, [R1+0x4cc] ;  /* 0x0004cc00019a7983 */ /* 0x000ea20000300800 */
[C---:B----4-:R-:W-:Y:S01]  /*15510*/  ISETP.LT.AND P5, PT, R153.reuse, UR4, !P0 ;  /* 0x0000000499007c0c */ /* 0x050fe2000c7a1270 */
[----:B------:R-:W-:Y:S01]  /*15520*/  IMAD R20, R153, R37, RZ ;  /* 0x0000002599147224 */ /* 0x000fe200078e02ff */
[----:B------:R-:W-:Y:S01]  /*15530*/  ULDC UR4, c[0x0][0x22c] ;  /* 0x00008b0000047ab9 */ /* 0x000fe20000000800 */
[----:B------:R-:W4:Y:S03]  /*15540*/  LDL.LU R153, [R1+0x4c8] ;  /* 0x0004c80001997983 */ /* 0x000f260000300800 */
[----:B------:R-:W-:-:S04]  /*15550*/  IADD3 R18, P6, R20, R38, RZ ;  /* 0x0000002614127210 */ /* 0x000fc80007fde0ff */
[----:B------:R-:W-:Y:S02]  /*15560*/  LEA.HI.X.SX32 R19, R20, R39, 0x1, P6 ;  /* 0x0000002714137211 */ /* 0x000fe400030f0eff */
[----:B---3--:R-:W-:Y:S01]  /*15570*/  ISETP.LT.AND P1, PT, R152, UR4, !P0 ;  /* 0x0000000498007c0c */ /* 0x008fe2000c721270 */
[----:B------:R-:W-:Y:S01]  /*15580*/  IMAD R0, R37, 0x4, R0 ;  /* 0x0000000425007824 */ /* 0x000fe200078e0200 */
[----:B------:R-:W3:Y:S01]  /*15590*/  LDL.LU R152, [R1+0x4c4] ;  /* 0x0004c40001987983 */ /* 0x000ee20000300800 */
[----:B-1----:R-:W-:Y:S01]  /*155a0*/  PRMT R21, R14, 0x7773, RZ ;  /* 0x000077730e157816 */ /* 0x002fe200000000ff */
[----:B------:R-:W-:Y:S02]  /*155b0*/  ULDC UR4, c[0x0][0x22c] ;  /* 0x00008b0000047ab9 */ /* 0x000fe40000000800 */
[----:B------:R-:W3:Y:S04]  /*155c0*/  LDL.LU R22, [R1+0x4c0] ;  /* 0x0004c00001167983 */ /* 0x000ee80000300800 */
[----:B------:R-:W3:Y:S01]  /*155d0*/  LDL.LU R20, [R1+0x2f4] ;  /* 0x0002f40001147983 */ /* 0x000ee20000300800 */
[----:B------:R-:W-:-:S04]  /*155e0*/  IADD3 R2, P6, R0, R38, RZ ;  /* 0x0000002600027210 */ /* 0x000fc80007fde0ff */
[----:B------:R-:W-:Y:S01]  /*155f0*/  LEA.HI.X.SX32 R3, R0, R39, 0x1, P6 ;  /* 0x0000002700037211 */ /* 0x000fe200030f0eff */
[----:B------:R-:W-:Y:S01]  /*15600*/  IMAD R0, R37, 0x2, R0 ;  /* 0x0000000225007824 */ /* 0x000fe200078e0200 */
[----:B------:R1:W-:Y:S01]  /*15610*/  @P3 STG.E.U8 desc[UR14][R12.64], R21 ;  /* 0x000000150c003986 */ /* 0x0003e2000c10110e */
[----:B------:R-:W-:Y:S02]  /*15620*/  PRMT R15, R15, 0x7773, RZ ;  /* 0x000077730f0f7816 */ /* 0x000fe400000000ff */
[----:B------:R-:W-:Y:S01]  /*15630*/  IMAD R16, R37, 0x2, R0 ;  /* 0x0000000225107824 */ /* 0x000fe200078e0200 */
[----:B------:R-:W-:Y:S01]  /*15640*/  ISETP.LT.AND P3, PT, R156, UR4, !P0 ;  /* 0x000000049c007c0c */ /* 0x000fe2000c761270 */
[----:B------:R-:W-:Y:S01]  /*15650*/  ULDC UR4, c[0x0][0x22c] ;  /* 0x00008b0000047ab9 */ /* 0x000fe20000000800 */
[----:B------:R-:W-:Y:S01]  /*15660*/  PRMT R17, R8, 0x7770, RZ ;  /* 0x0000777008117816 */ /* 0x000fe200000000ff */
[----:B------:R0:W-:Y:S01]  /*15670*/  @P5 STG.E.U8 desc[UR14][R18.64], R15 ;  /* 0x0000000f12005986 */ /* 0x0001e2000c10110e */
[----:B-1----:R-:W-:-:S02]  /*15680*/  IADD3 R12, P6, R0, R38, RZ ;  /* 0x00000026000c7210 */ /* 0x002fc40007fde0ff */
[----:B------:R-:W-:Y:S01]  /*15690*/  ISETP.LT.AND P5, PT, R155, UR4, !P0 ;  /* 0x000000049b007c0c */ /* 0x000fe2000c7a1270 */
[----:B------:R-:W-:Y:S01]  /*156a0*/  ULDC UR4, c[0x0][0x22c] ;  /* 0x00008b0000047ab9 */ /* 0x000fe20000000800 */
[-C--:B------:R-:W-:Y:S01]  /*156b0*/  LEA.HI.X.SX32 R13, R0, R39.reuse, 0x1, P6 ;  /* 0x00000027000d7211 */ /* 0x080fe200030f0eff */
[----:B------:R-:W-:Y:S01]  /*156c0*/  IMAD R0, R37, 0x2, R16 ;  /* 0x0000000225007824 */ /* 0x000fe200078e0210 */
[C---:B------:R-:W-:Y:S02]  /*156d0*/  IADD3 R14, P6, R16.reuse, R38, RZ ;  /* 0x00000026100e7210 */ /* 0x040fe40007fde0ff */
[----:B------:R-:W-:Y:S01]  /*156e0*/  PRMT R23, R9, 0x7770, RZ ;  /* 0x0000777009177816 */ /* 0x000fe200000000ff */
[----:B------:R1:W-:Y:S01]  /*156f0*/  @P4 STG.E.U8 desc[UR14][R2.64], R17 ;  /* 0x0000001102004986 */ /* 0x0003e2000c10110e */
[----:B0-----:R-:W-:Y:S02]  /*15700*/  LEA.HI.X.SX32 R15, R16, R39, 0x1, P6 ;  /* 0x00000027100f7211 */ /* 0x001fe400030f0eff */
[----:B------:R-:W-:Y:S01]  /*15710*/  PRMT R21, R10, 0x7770, RZ ;  /* 0x000077700a157816 */ /* 0x000fe200000000ff */
[----:B------:R0:W-:Y:S01]  /*15720*/  @P2 STG.E.U8 desc[UR14][R12.64], R23 ;  /* 0x000000170c002986 */ /* 0x0001e2000c10110e */
[----:B------:R-:W-:Y:S01]  /*15730*/  IMAD R18, R37, 0x2, R0 ;  /* 0x0000000225127824 */ /* 0x000fe200078e0200 */
[----:B------:R-:W-:-:S02]  /*15740*/  PRMT R19, R11, 0x7770, RZ ;  /* 0x000077700b137816 */ /* 0x000fc400000000ff */
[----:B------:R-:W-:Y:S01]  /*15750*/  @P1 STG.E.U8 desc[UR14][R14.64], R21 ;  /* 0x000000150e001986 */ /* 0x000fe2000c10110e */
[----:B-1----:R-:W-:-:S04]  /*15760*/  IADD3 R2, P6, R0, R38, RZ ;  /* 0x0000002600027210 */ /* 0x002fc80007fde0ff */
[-C--:B------:R-:W-:Y:S02]  /*15770*/  LEA.HI.X.SX32 R3, R0, R39.reuse, 0x1, P6 ;  /* 0x0000002700037211 */ /* 0x080fe400030f0eff */
[----:B------:R-:W-:Y:S02]  /*15780*/  IADD3 R16, P6, R18, R38, RZ ;  /* 0x0000002612107210 */ /* 0x000fe40007fde0ff */
[----:B0-----:R-:W-:Y:S01]  /*15790*/  PRMT R23, R8, 0x7771, RZ ;  /* 0x0000777108177816 */ /* 0x001fe200000000ff */
[----:B------:R0:W-:Y:S01]  /*157a0*/  @P3 STG.E.U8 desc[UR14][R2.64], R19 ;  /* 0x0000001302003986 */ /* 0x0001e2000c10110e */
[----:B------:R-:W-:-:S05]  /*157b0*/  LEA.HI.X.SX32 R17, R18, R39, 0x1, P6 ;  /* 0x0000002712117211 */ /* 0x000fca00030f0eff */
[----:B------:R1:W-:Y:S01]  /*157c0*/  @P5 STG.E.U8 desc[UR14][R16.64], R23 ;  /* 0x0000001710005986 */ /* 0x0003e2000c10110e */
[----:B--2---:R-:W-:Y:S01]  /*157d0*/  ISETP.LT.AND P4, PT, R154, UR4, !P0 ;  /* 0x000000049a007c0c */ /* 0x004fe2000c781270 */
[----:B------:R-:W-:Y:S02]  /*157e0*/  ULDC UR4, c[0x0][0x22c] ;  /* 0x00008b0000047ab9 */ /* 0x000fe40000000800 */
[----:B----4-:R-:W-:Y:S01]  /*157f0*/  ISETP.LT.AND P2, PT, R153, UR4, !P0 ;  /* 0x0000000499007c0c */ /* 0x010fe2000c741270 */
[----:B------:R-:W-:Y:S01]  /*15800*/  ULDC UR4, c[0x0][0x22c] ;  /* 0x00008b0000047ab9 */ /* 0x000fe20000000800 */
[----:B------:R-:W2:Y:S01]  /*15810*/  LDL.LU R153, [R1+0x4bc] ;  /* 0x0004bc0001997983 */ /* 0x000ea20000300800 */
[----:B---3--:R-:W-:Y:S01]  /*15820*/  ISETP.LT.AND P1, PT, R152, UR4, !P0 ;  /* 0x0000000498007c0c */ /* 0x008fe2000c721270 */
[----:B------:R-:W-:Y:S02]  /*15830*/  ULDC UR4, c[0x0][0x22c] ;  /* 0x00008b0000047ab9 */ /* 0x000fe40000000800 */
[----:B------:R-:W3:Y:S01]  /*15840*/  LDL.LU R152, [R1+0x4b8] ;  /* 0x0004b80001987983 */ /* 0x000ee20000300800 */
[----:B------:R-:W-:Y:S01]  /*15850*/  ISETP.LT.AND P3, PT, R22, UR4, !P0 ;  /* 0x0000000416007c0c */ /* 0x000fe2000c761270 */
[----:B------:R-:W-:-:S02]  /*15860*/  ULDC UR4, c[0x0][0x22c] ;  /* 0x00008b0000047ab9 */ /* 0x000fc40000000800 */
[----:B------:R-:W4:Y:S04]  /*15870*/  LDL.LU R154, [R1+0x4b4] ;  /* 0x0004b400019a7983 */ /* 0x000f280000300800 */
[----:B------:R-:W4:Y:S01]  /*15880*/  LDL.LU R22, [R1+0x4b0] ;  /* 0x0004b00001167983 */ /* 0x000f220000300800 */
[C---:B------:R-:W-:Y:S01]  /*15890*/  ISETP.LT.AND P5, PT, R20.reuse, UR4, !P0 ;  /* 0x0000000414007c0c */ /* 0x040fe2000c7a1270 */
[----:B0-----:R-:W-:Y:S02]  /*158a0*/  IMAD R3, R20, R37, RZ ;  /* 0x0000002514037224 */ /* 0x001fe400078e02ff */
[----:B------:R-:W-:Y:S01]  /*158b0*/  IMAD R18, R37, 0x2, R18 ;  /* 0x0000000225127824 */ /* 0x000fe200078e0212 */
[----:B------:R-:W4:Y:S01]  /*158c0*/  LDL.LU R20, [R1+0x474] ;  /* 0x0004740001147983 */ /* 0x000f220000300800 */
[----:B------:R-:W-:Y:S01]  /*158d0*/  PRMT R21, R9, 0x7771, RZ ;  /* 0x0000777109157816 */ /* 0x000fe200000000ff */
[----:B------:R-:W-:Y:S01]  /*158e0*/  ULDC UR4, c[0x0][0x22c] ;  /* 0x00008b0000047ab9 */ /* 0x000fe20000000800 */
[----:B------:R-:W-:Y:S01]  /*158f0*/  IMAD R0, R37, 0x2, R18 ;  /* 0x0000000225007824 */ /* 0x000fe200078e0212 */
[----:B------:R-:W-:-:S04]  /*15900*/  IADD3 R12, P6, R18, R38, RZ ;  /* 0x00000026120c7210 */ /* 0x000fc80007fde0ff */
[----:B------:R-:W-:Y:S02]  /*15910*/  LEA.HI.X.SX32 R13, R18, R39, 0x1, P6 ;  /* 0x00000027120d7211 */ /* 0x000fe400030f0eff */
[----:B------:R-:W-:-:S04]  /*15920*/  IADD3 R14, P6, R0, R38, RZ ;  /* 0x00000026000e7210 */ /* 0x000fc80007fde0ff */
[-C--:B------:R-:W-:Y:S01]  /*15930*/  LEA.HI.X.SX32 R15, R0, R39.reuse, 0x1, P6 ;  /* 0x00000027000f7211 */ /* 0x080fe200030f0eff */
[----:B------:R-:W-:Y:S01]  /*15940*/  IMAD R0, R37, 0x4, R0 ;  /* 0x0000000425007824 */ /* 0x000fe200078e0200 */
[-C--:B------:R-:W-:Y:S02]  /*15950*/  IADD3 R2, P6, R3, R38.reuse, RZ ;  /* 0x0000002603027210 */ /* 0x080fe40007fde0ff */
[----:B------:R-:W-:Y:S01]  /*15960*/  PRMT R19, R10, 0x7771, RZ ;  /* 0x000077710a137816 */ /* 0x000fe200000000ff */
[----:B------:R-:W-:Y:S01]  /*15970*/  IMAD R18, R37, 0x2, R0 ;  /* 0x0000000225127824 */ /* 0x000fe200078e0200 */
[----:B------:R-:W-:Y:S02]  /*15980*/  LEA.HI.X.SX32 R3, R3, R39, 0x1, P6 ;  /* 0x0000002703037211 */ /* 0x000fe400030f0eff */
[----:B-1----:R-:W-:Y:S01]  /*15990*/  IADD3 R16, P6, R0, R38, RZ ;  /* 0x0000002600107210 */ /* 0x002fe20007fde0ff */
[----:B------:R0:W-:Y:S01]  /*159a0*/  @P4 STG.E.U8 desc[UR14][R12.64], R21 ;  /* 0x000000150c004986 */ /* 0x0001e2000c10110e */
[----:B------:R-:W-:-:S02]  /*159b0*/  PRMT R23, R11, 0x7771, RZ ;  /* 0x000077710b177816 */ /* 0x000fc400000000ff */
[-C--:B------:R-:W-:Y:S01]  /*159c0*/  LEA.HI.X.SX32 R17, R0, R39.reuse, 0x1, P6 ;  /* 0x0000002700117211 */ /* 0x080fe200030f0eff */
[----:B------:R1:W-:Y:S04]  /*159d0*/  @P2 STG.E.U8 desc[UR14][R14.64], R19 ;  /* 0x000000130e002986 */ /* 0x0003e8000c10110e */
[----:B------:R-:W-:Y:S01]  /*159e0*/  @P5 STG.E.U8 desc[UR14][R2.64], R23 ;  /* 0x0000001702005986 */ /* 0x000fe2000c10110e */
[----:B0-----:R-:W-:Y:S02]  /*159f0*/  PRMT R21, R8, 0x7772, RZ ;  /* 0x0000777208157816 */ /* 0x001fe400000000ff */
[C---:B------:R-:W-:Y:S02]  /*15a00*/  IADD3 R12, P6, R18.reuse, R38, RZ ;  /* 0x00000026120c7210 */ /* 0x040fe40007fde0ff */
[----:B-1----:R-:W-:Y:S01]  /*15a10*/  PRMT R19, R9, 0x7772, RZ ;  /* 0x0000777209137816 */ /* 0x002fe200000000ff */
[----:B------:R0:W-:Y:S01]  /*15a20*/  @P1 STG.E.U8 desc[UR14][R16.64], R21 ;  /* 0x0000001510001986 */ /* 0x0001e2000c10110e */
[----:B------:R-:W-:-:S05]  /*15a30*/  LEA.HI.X.SX32 R13, R18, R39, 0x1, P6 ;  /* 0x00000027120d7211 */ /* 0x000fca00030f0eff */
[----:B------:R1:W-:Y:S01]  /*15a40*/  @P3 STG.E.U8 desc[UR14][R12.64], R19 ;  /* 0x000000130c003986 */ /* 0x0003e2000c10110e */
[----:B--2---:R-:W-:Y:S01]  /*15a50*/  ISETP.LT.AND P4, PT, R153, UR5, !P0 ;  /* 0x0000000599007c0c */ /* 0x004fe2000c781270 */
[----:B------:R-:W-:Y:S02]  /*15a60*/  IMAD R0, R37, 0x2, R18 ;  /* 0x0000000225007824 */ /* 0x000fe400078e0212 */
[----:B------:R-:W2:Y:S01]  /*15a70*/  LDL.LU R153, [R1+0x470] ;  /* 0x0004700001997983 */ /* 0x000ea20000300800 */
[----:B---3--:R-:W-:Y:S01]  /*15a80*/  ISETP.LT.AND P2, PT, R152, UR4, !P0 ;  /* 0x0000000498007c0c */ /* 0x008fe2000c741270 */
[----:B------:R-:W-:Y:S02]  /*15a90*/  ULDC UR4, c[0x0][0x22c] ;  /* 0x00008b0000047ab9 */ /* 0x000fe40000000800 */
[----:B------:R-:W3:Y:S01]  /*15aa0*/  LDL.LU R152, [R1+0x46c] ;  /* 0x00046c0001987983 */ /* 0x000ee20000300800 */
[----:B0-----:R-:W-:Y:S01]  /*15ab0*/  PRMT R21, R10, 0x7772, RZ ;  /* 0x000077720a157816 */ /* 0x001fe200000000ff */
[----:B------:R-:W-:Y:S01]  /*15ac0*/  ULDC UR5, c[0x0][0x22c] ;  /* 0x00008b0000057ab9 */ /* 0x000fe20000000800 */
[----:B----4-:R-:W-:Y:S01]  /*15ad0*/  ISETP.LT.AND P5, PT, R154, UR4, !P0 ;  /* 0x000000049a007c0c */ /* 0x010fe2000c7a1270 */
[----:B------:R-:W-:-:S02]  /*15ae0*/  ULDC UR4, c[0x0][0x22c] ;  /* 0x00008b0000047ab9 */ /* 0x000fc40000000800 */
[----:B------:R-:W-:Y:S01]  /*15af0*/  ISETP.LT.AND P1, PT, R22, UR4, !P0 ;  /* 0x0000000416007c0c */ /* 0x000fe2000c721270 */
[----:B------:R-:W-:Y:S01]  /*15b00*/  ULDC UR4, c[0x0][0x22c] ;  /* 0x00008b0000047ab9 */ /* 0x000fe20000000800 */
[----:B------:R-:W4:Y:S01]  /*15b10*/  LDL.LU R22, [R1+0x2f0] ;  /* 0x0002f00001167983 */ /* 0x000f220000300800 */
[----:B------:R-:W-:Y:S01]  /*15b20*/  ISETP.LT.AND P3, PT, R20, UR4, !P0 ;  /* 0x0000000414007c0c */ /* 0x000fe2000c761270 */
[----:B------:R-:W-:Y:S02]  /*15b30*/  IMAD R18, R37, 0x2, R0 ;  /* 0x0000000225127824 */ /* 0x000fe400078e0200 */
[----:B------:R-:W4:Y:S01]  /*15b40*/  LDL.LU R20, [R1+0x468] ;  /* 0x0004680001147983 */ /* 0x000f220000300800 */
[----:B------:R-:W-:Y:S01]  /*15b50*/  IADD3 R14, P6, R0, R38, RZ ;  /* 0x00000026000e7210 */ /* 0x000fe20007fde0ff */
[----:B------:R-:W-:-:S03]  /*15b60*/  ULDC UR4, c[0x0][0x22c] ;  /* 0x00008b0000047ab9 */ /* 0x000fc60000000800 */
[----:B------:R-:W-:Y:S01]  /*15b70*/  LEA.HI.X.SX32 R15, R0, R39, 0x1, P6 ;  /* 0x00000027000f7211 */ /* 0x000fe200030f0eff */
[----:B------:R-:W-:Y:S01]  /*15b80*/  IMAD R0, R37, 0x2, R18 ;  /* 0x0000000225007824 */ /* 0x000fe200078e0212 */
[----:B------:R-:W-:-:S04]  /*15b90*/  IADD3 R2, P6, R18, R38, RZ ;  /* 0x0000002612027210 */ /* 0x000fc80007fde0ff */
[-C--:B------:R-:W-:Y:S02]  /*15ba0*/  LEA.HI.X.SX32 R3, R18, R39.reuse, 0x1, P6 ;  /* 0x0000002712037211 */ /* 0x080fe400030f0eff */
[CC--:B-1----:R-:W-:Y:S02]  /*15bb0*/  IADD3 R12, P6, R0.reuse, R38.reuse, RZ ;  /* 0x00000026000c7210 */ /* 0x0c2fe40007fde0ff */
[----:B------:R-:W-:Y:S02]  /*15bc0*/  PRMT R19, R11, 0x7772, RZ ;  /* 0x000077720b137816 */ /* 0x000fe400000000ff */
[----:B------:R-:W-:Y:S01]  /*15bd0*/  LEA.HI.X.SX32 R13, R0, R39, 0x1, P6 ;  /* 0x00000027000d7211 */ /* 0x000fe200030f0eff */
[C---:B------:R-:W-:Y:S01]  /*15be0*/  IMAD R0, R37.reuse, 0x2, R0 ;  /* 0x0000000225007824 */ /* 0x040fe200078e0200 */
[----:B------:R0:W-:Y:S01]  /*15bf0*/  @P4 STG.E.U8 desc[UR14][R14.64], R21 ;  /* 0x000000150e004986 */ /* 0x0001e2000c10110e */
[----:B------:R-:W-:Y:S02]  /*15c00*/  PRMT R17, R8, 0x7773, RZ ;  /* 0x0000777308117816 */ /* 0x000fe400000000ff */
[----:B------:R-:W-:Y:S01]  /*15c10*/  IMAD R16, R37, 0x2, R0 ;  /* 0x0000000225107824 */ /* 0x000fe200078e0200 */
[----:B------:R1:W-:Y:S01]  /*15c20*/  @P2 STG.E.U8 desc[UR14][R2.64], R19 ;  /* 0x0000001302002986 */ /* 0x0003e2000c10110e */
[----:B0-----:R-:W-:-:S02]  /*15c30*/  IADD3 R14, P6, R0, R38, RZ ;  /* 0x00000026000e7210 */ /* 0x001fc40007fde0ff */
[----:B------:R-:W-:Y:S02]  /*15c40*/  PRMT R21, R9, 0x7773, RZ ;  /* 0x0000777309157816 */ /* 0x000fe400000000ff */
[----:B------:R-:W-:Y:S01]  /*15c50*/  LEA.HI.X.SX32 R15, R0, R39, 0x1, P6 ;  /* 0x00000027000f7211 */ /* 0x000fe200030f0eff */
[----:B------:R0:W-:Y:S01]  /*15c60*/  @P5 STG.E.U8 desc[UR14][R12.64], R17 ;  /* 0x000000110c005986 */ /* 0x0001e2000c10110e */
[----:B------:R-:W-:-:S03]  /*15c70*/  IADD3 R8, P6, R16, R38, RZ ;  /* 0x0000002610087210 */ /* 0x000fc60007fde0ff */
[----:B------:R4:W-:Y:S01]  /*15c80*/  @P1 STG.E.U8 desc[UR14][R14.64], R21 ;  /* 0x000000150e001986 */ /* 0x0009e2000c10110e */
[----:B------:R-:W-:Y:S01]  /*15c90*/  LEA.HI.X.SX32 R9, R16, R39, 0x1, P6 ;  /* 0x0000002710097211 */ /* 0x000fe200030f0eff */
[----:B------:R-:W-:Y:S01]  /*15ca0*/  IMAD R16, R37, 0x4, R16 ;  /* 0x0000000425107824 */ /* 0x000fe200078e0210 */
[----:B-1----:R-:W-:Y:S02]  /*15cb0*/  PRMT R19, R10, 0x7773, RZ ;  /* 0x000077730a137816 */ /* 0x002fe400000000ff */
[----:B0-----:R-:W-:Y:S02]  /*15cc0*/  PRMT R17, R11, 0x7773, RZ ;  /* 0x000077730b117816 */ /* 0x001fe400000000ff */
[----:B--2---:R-:W-:Y:S01]  /*15cd0*/  ISETP.LT.AND P4, PT, R153, UR4, !P0 ;  /* 0x0000000499007c0c */ /* 0x004fe2000c781270 */
[----:B------:R-:W-:Y:S01]  /*15ce0*/  ULDC UR4, c[0x0][0x22c] ;  /* 0x00008b0000047ab9 */ /* 0x000fe20000000800 */
[----:B------:R-:W2:Y:S01]  /*15cf0*/  LDL.LU R153, [R1+0x464] ;  /* 0x0004640001997983 */ /* 0x000ea20000300800 */
[----:B---3--:R-:W-:Y:S01]  /*15d00*/  ISETP.LT.AND P2, PT, R152, UR4, !P0 ;  /* 0x0000000498007c0c */ /* 0x008fe2000c741270 */
[----:B------:R-:W-:-:S02]  /*15d10*/  ULDC UR4, c[0x0][0x22c] ;  /* 0x00008b0000047ab9 */ /* 0x000fc40000000800 */
[----:B------:R-:W3:Y:S04]  /*15d20*/  LDL.LU R152, [R1+0x460] ;  /* 0x0004600001987983 */ /* 0x000ee80000300800 */
[----:B------:R-:W3:Y:S01]  /*15d30*/  LDL.LU R23, [R1+0x45c] ;  /* 0x00045c0001177983 */ /* 0x000ee20000300800 */
[C---:B----4-:R-:W-:Y:S01]  /*15d40*/  IMAD R0, R22.reuse, R37, RZ ;  /* 0x0000002516007224 */ /* 0x050fe200078e02ff */
[----:B------:R-:W-:Y:S02]  /*15d50*/  ISETP.LT.AND P5, PT, R22, UR4, !P0 ;  /* 0x0000000416007c0c */ /* 0x000fe4000c7a1270 */
[----:B------:R-:W-:Y:S01]  /*15d60*/  ISETP.LT.AND P1, PT, R20, UR5, !P0 ;  /* 0x0000000514007c0c */ /* 0x000fe2000c721270 */
[----:B------:R-:W4:Y:S01]  /*15d70*/  LDL.LU R22, [R1+0x458] ;  /* 0x0004580001167983 */ /* 0x000f220000300800 */
[-C--:B------:R-:W-:Y:S01]  /*15d80*/  IADD3 R2, P6, R0, R38.reuse, RZ ;  /* 0x0000002600027210 */ /* 0x080fe20007fde0ff */
[----:B------:R-:W-:Y:S01]  /*15d90*/  ULDC UR4, c[0x0][0x22c] ;  /* 0x00008b0000047ab9 */ /* 0x000fe20000000800 */
[----:B------:R-:W-:Y:S01]  /*15da0*/  PRMT R21, R4, 0x7770, RZ ;  /* 0x0000777004157816 */ /* 0x000fe200000000ff */
[----:B------:R-:W4:Y:S01]  /*15db0*/  LDL.LU R20, [R1+0x454] ;  /* 0x0004540001147983 */ /* 0x000f220000300800 */
[----:B------:R-:W-:Y:S01]  /*15dc0*/  LEA.HI.X.SX32 R3, R0, R39, 0x1, P6 ;  /* 0x0000002700037211 */ /* 0x000fe200030f0eff */
[----:B------:R-:W-:Y:S01]  /*15dd0*/  ULDC UR5, c[0x0][0x22c] ;  /* 0x00008b0000057ab9 */ /* 0x000fe20000000800 */
[----:B------:R-:W-:Y:S01]  /*15de0*/  IADD3 R10, P6, R16, R38, RZ ;  /* 0x00000026100a7210 */ /* 0x000fe20007fde0ff */
[----:B------:R-:W4:Y:S01]  /*15df0*/  LDL.LU R18, [R1+0x450] ;  /* 0x0004500001127983 */ /* 0x000f220000300800 */
[----:B------:R-:W-:-:S02]  /*15e00*/  IMAD R0, R37, 0x2, R16 ;  /* 0x0000000225007824 */ /* 0x000fc400078e0210 */
[----:B------:R-:W-:Y:S02]  /*15e10*/  LEA.HI.X.SX32 R11, R16, R39, 0x1, P6 ;  /* 0x00000027100b7211 */ /* 0x000fe400030f0eff */
[----:B------:R-:W4:Y:S01]  /*15e20*/  LDL.LU R16, [R1+0x2ec] ;  /* 0x0002ec0001107983 */ /* 0x000f220000300800 */
[----:B------:R-:W-:-:S03]  /*15e30*/  IMAD R14, R37, 0x2, R0 ;  /* 0x00000002250e7824 */ /* 0x000fc600078e0200 */
[----:B------:R0:W-:Y:S01]  /*15e40*/  @P3 STG.E.U8 desc[UR14][R8.64], R19 ;  /* 0x0000001308003986 */ /* 0x0001e2000c10110e */
[----:B------:R-:W-:-:S03]  /*15e50*/  PRMT R15, R5, 0x7770, RZ ;  /* 0x00007770050f7816 */ /* 0x000fc600000000ff */
[----:B------:R1:W-:Y:S01]  /*15e60*/  @P5 STG.E.U8 desc[UR14][R2.64], R17 ;  /* 0x0000001102005986 */ /* 0x0003e2000c10110e */
[----:B0-----:R-:W-:-:S04]  /*15e70*/  IADD3 R8, P6, R0, R38, RZ ;  /* 0x0000002600087210 */ /* 0x001fc80007fde0ff */
[-C--:B------:R-:W-:Y:S01]  /*15e80*/  LEA.HI.X.SX32 R9, R0, R39.reuse, 0x1, P6 ;  /* 0x0000002700097211 */ /* 0x080fe200030f0eff */
[C---:B------:R-:W-:Y:S01]  /*15e90*/  IMAD R0, R37.reuse, 0x2, R14 ;  /* 0x0000000225007824 */ /* 0x040fe200078e020e */
[CC--:B------:R-:W-:Y:S01]  /*15ea0*/  IADD3 R12, P6, R14.reuse, R38.reuse, RZ ;  /* 0x000000260e0c7210 */ /* 0x0c0fe20007fde0ff */
[----:B------:R0:W-:Y:S03]  /*15eb0*/  @P4 STG.E.U8 desc[UR14][R10.64], R21 ;  /* 0x000000150a004986 */ /* 0x0001e6000c10110e */
[----:B------:R-:W-:Y:S02]  /*15ec0*/  LEA.HI.X.SX32 R13, R14, R39, 0x1, P6 ;  /* 0x000000270e0d7211 */ /* 0x000fe400030f0eff */
[----:B-1----:R-:W-:Y:S01]  /*15ed0*/  IADD3 R2, P6, R0, R38, RZ ;  /* 0x0000002600027210 */ /* 0x002fe20007fde0ff */
[----:B------:R1:W-:Y:S01]  /*15ee0*/  @P2 STG.E.U8 desc[UR14][R8.64], R15 ;  /* 0x0000000f08002986 */ /* 0x0003e2000c10110e */
[----:B0-----:R-:W-:Y:S01]  /*15ef0*/  PRMT R11, R6, 0x7770, RZ ;  /* 0x00007770060b7816 */ /* 0x001fe200000000ff */
[----:B------:R-:W-:-:S02]  /*15f00*/  IMAD R10, R37, 0x2, R0 ;  /* 0x00000002250a7824 */ /* 0x000fc400078e0200 */
[----:B------:R-:W4:Y:S01]  /*15f10*/  LDL.LU R21, [R1+0x44c] ;  /* 0x00044c0001157983 */ /* 0x000f220000300800 */
[-C--:B------:R-:W-:Y:S01]  /*15f20*/  LEA.HI.X.SX32 R3, R0, R39.reuse, 0x1, P6 ;  /* 0x0000002700037211 */ /* 0x080fe200030f0eff */
[----:B------:R-:W-:Y:S02]  /*15f30*/  IMAD R0, R37, 0x2, R10 ;  /* 0x0000000225007824 */ /* 0x000fe400078e020a */
[----:B------:R0:W-:Y:S01]  /*15f40*/  @P1 STG.E.U8 desc[UR14][R12.64], R11 ;  /* 0x0000000b0c001986 */ /* 0x0001e2000c10110e */
[----:B-1----:R-:W-:Y:S02]  /*15f50*/  IADD3 R8, P6, R10, R38, RZ ;  /* 0x000000260a087210 */ /* 0x002fe40007fde0ff */
[----:B------:R-:W-:Y:S02]  /*15f60*/  PRMT R15, R7, 0x7770, RZ ;  /* 0x00007770070f7816 */ /* 0x000fe400000000ff */
[----:B------:R-:W-:Y:S02]  /*15f70*/  PRMT R19, R4, 0x7771, RZ ;  /* 0x0000777104137816 */ /* 0x000fe400000000ff */
[----:B------:R-:W-:-:S02]  /*15f80*/  LEA.HI.X.SX32 R9, R10, R39, 0x1, P6 ;  /* 0x000000270a097211 */ /* 0x000fc400030f0eff */
[----:B------:R-:W-:Y:S01]  /*15f90*/  IADD3 R10, P6, R0, R38, RZ ;  /* 0x00000026000a7210 */ /* 0x000fe20007fde0ff */
[----:B------:R-:W-:-:S03]  /*15fa0*/  IMAD R14, R37, 0x2, R0 ;  /* 0x00000002250e7824 */ /* 0x000fc600078e0200 */
[----:B0-----:R-:W-:Y:S02]  /*15fb0*/  LEA.HI.X.SX32 R11, R0, R39, 0x1, P6 ;  /* 0x00000027000b7211 */ /* 0x001fe400030f0eff */
[----:B--2---:R-:W-:Y:S01]  /*15fc0*/  ISETP.LT.AND P3, PT, R153, UR4, !P0 ;  /* 0x0000000499007c0c */ /* 0x004fe2000c761270 */
[----:B------:R-:W-:-:S12]  /*15fd0*/  ULDC UR4, c[0x0][0x22c] ;  /* 0x00008b0000047ab9 */ /* 0x000fd80000000800 */
[----:B------:R0:W-:Y:S01]  /*15fe0*/  @P3 STG.E.U8 desc[UR14][R2.64], R15 ;  /* 0x0000000f02003986 */ /* 0x0001e2000c10110e */
[----:B---3--:R-:W-:Y:S01]  /*15ff0*/  ISETP.LT.AND P5, PT, R152, UR4, !P0 ;  /* 0x0000000498007c0c */ /* 0x008fe2000c7a1270 */
[----:B------:R-:W-:Y:S02]  /*16000*/  ULDC UR4, c[0x0][0x22c] ;  /* 0x00008b0000047ab9 */ /* 0x000fe40000000800 */
[----:B------:R-:W-:Y:S01]  /*16010*/  ISETP.LT.AND P4, PT, R23, UR4, !P0 ;  /* 0x0000000417007c0c */ /* 0x000fe2000c781270 */
[----:B------:R-:W-:Y:S01]  /*16020*/  ULDC UR4, c[0x0][0x22c] ;  /* 0x00008b0000047ab9 */ /* 0x000fe20000000800 */
[----:B----4-:R-:W-:Y:S01]  /*16030*/  IMAD R0, R16, R37, RZ ;  /* 0x0000002510007224 */ /* 0x010fe200078e02ff */
[----:B------:R-:W-:Y:S01]  /*16040*/  ISETP.LT.AND P2, PT, R22, UR4, !P0 ;  /* 0x0000000416007c0c */ /* 0x000fe2000c741270 */
[----:B------:R-:W-:-:S06]  /*16050*/  ULDC UR4, c[0x0][0x22c] ;  /* 0x00008b0000047ab9 */ /* 0x000fcc0000000800 */
[----:B------:R1:W-:Y:S01]  /*16060*/  @P5 STG.E.U8 desc[UR14][R8.64], R19 ;  /* 0x0000001308005986 */ /* 0x0003e2000c10110e */
[----:B------:R-:W-:Y:S01]  /*16070*/  ISETP.LT.AND P1, PT, R20, UR4, !P0 ;  /* 0x0000000414007c0c */ /* 0x000fe2000c721270 */
[----:B------:R-:W-:Y:S01]  /*16080*/  ULDC UR4, c[0x0][0x22c] ;  /* 0x00008b0000047ab9 */ /* 0x000fe20000000800 */
[-C--:B------:R-:W-:Y:S01]  /*16090*/  IADD3 R12, P6, R14, R38.reuse, RZ ;  /* 0x000000260e0c7210 */ /* 0x080fe20007fde0ff */
[----:B------:R-:W2:Y:S01]  /*160a0*/  LDL.LU R20, [R1+0x448] ;  /* 0x0004480001147983 */ /* 0x000ea20000300800 */
[----:B------:R-:W-:Y:S01]  /*160b0*/  ISETP.LT.AND P3, PT, R18, UR4, !P0 ;  /* 0x0000000412007c0c */ /* 0x000fe2000c761270 */
[----:B------:R-:W-:Y:S01]  /*160c0*/  ULDC UR4, c[0x0][0x22c] ;  /* 0x00008b0000047ab9 */ /* 0x000fe20000000800 */
[----:B------:R-:W-:Y:S01]  /*160d0*/  PRMT R17, R5, 0x7771, RZ ;  /* 0x0000777105117816 */ /* 0x000fe200000000ff */
[----:B------:R-:W3:Y:S01]  /*160e0*/  LDL.LU R22, [R1+0x444] ;  /* 0x0004440001167983 */ /* 0x000ee20000300800 */
[----:B------:R-:W-:Y:S01]  /*160f0*/  ISETP.LT.AND P5, PT, R16, UR4, !P0 ;  /* 0x0000000410007c0c */ /* 0x000fe2000c7a1270 */
[----:B------:R-:W-:Y:S01]  /*16100*/  ULDC UR4, c[0x0][0x22c] ;  /* 0x00008b0000047ab9 */ /* 0x000fe20000000800 */
[----:B0-----:R-:W-:Y:S01]  /*16110*/  PRMT R15, R6, 0x7771, RZ ;  /* 0x00007771060f7816 */ /* 0x001fe200000000ff */
[----:B------:R-:W4:Y:S01]  /*16120*/  LDL.LU R18, [R1+0x440] ;  /* 0x0004400001127983 */ /* 0x000f220000300800 */
[----:B------:R-:W0:Y:S03]  /*16130*/  LDC R23, c[0x0][0x248] ;  /* 0x00009200ff177b82 */ /* 0x000e260000000800 */
[----:B------:R-:W4:Y:S01]  /*16140*/  LDL.LU R16, [R1+0x43c] ;  /* 0x00043c0001107983 */ /* 0x000f220000300800 */
[-C--:B------:R-:W-:Y:S01]  /*16150*/  LEA.HI.X.SX32 R13, R14, R39.reuse, 0x1, P6 ;  /* 0x000000270e0d7211 */ /* 0x080fe200030f0eff */
[C---:B------:R-:W-:Y:S01]  /*16160*/  IMAD R14, R37.reuse, 0x4, R14 ;  /* 0x00000004250e7824 */ /* 0x040fe200078e020e */
[CC--:B------:R-:W-:Y:S01]  /*16170*/  IADD3 R2, P6, R0.reuse, R38.reuse, RZ ;  /* 0x0000002600027210 */ /* 0x0c0fe20007fde0ff */
[----:B------:R1:W-:Y:S03]  /*16180*/  @P4 STG.E.U8 desc[UR14][R10.64], R17 ;  /* 0x000000110a004986 */ /* 0x0003e6000c10110e */
[----:B------:R-:W-:Y:S01]  /*16190*/  LEA.HI.X.SX32 R3, R0, R39, 0x1, P6 ;  /* 0x0000002700037211 */ /* 0x000fe200030f0eff */
[----:B------:R-:W-:Y:S01]  /*161a0*/  IMAD R0, R37, 0x2, R14 ;  /* 0x0000000225007824 */ /* 0x000fe200078e020e */
[----:B-1----:R-:W-:-:S02]  /*161b0*/  IADD3 R8, P6, R14, R38, RZ ;  /* 0x000000260e087210 */ /* 0x002fc40007fde0ff */
[----:B------:R-:W-:Y:S01]  /*161c0*/  PRMT R19, R7, 0x7771, RZ ;  /* 0x0000777107137816 */ /* 0x000fe200000000ff */
[----:B------:R1:W-:Y:S01]  /*161d0*/  @P2 STG.E.U8 desc[UR14][R12.64], R15 ;  /* 0x0000000f0c002986 */ /* 0x0003e2000c10110e */
[-C--:B------:R-:W-:Y:S02]  /*161e0*/  LEA.HI.X.SX32 R9, R14, R39.reuse, 0x1, P6 ;  /* 0x000000270e097211 */ /* 0x080fe400030f0eff */
[----:B------:R-:W-:Y:S02]  /*161f0*/  IADD3 R10, P6, R0, R38, RZ ;  /* 0x00000026000a7210 */ /* 0x000fe40007fde0ff */
[----:B------:R-:W-:Y:S02]  /*16200*/  ISETP.LT.AND P4, PT, R21, UR5, !P0 ;  /* 0x0000000515007c0c */ /* 0x000fe4000c781270 */
[----:B------:R-:W-:Y:S01]  /*16210*/  PRMT R17, R4, 0x7772, RZ ;  /* 0x0000777204117816 */ /* 0x000fe200000000ff */
[----:B------:R-:W4:Y:S01]  /*16220*/  LDL.LU R21, [R1+0x438] ;  /* 0x0004380001157983 */ /* 0x000f220000300800 */
[----:B------:R-:W-:-:S02]  /*16230*/  LEA.HI.X.SX32 R11, R0, R39, 0x1, P6 ;  /* 0x00000027000b7211 */ /* 0x000fc400030f0eff */
[----:B-1----:R-:W-:Y:S01]  /*16240*/  PRMT R15, R5, 0x7772, RZ ;  /* 0x00007772050f7816 */ /* 0x002fe200000000ff */
[----:B------:R-:W-:Y:S01]  /*16250*/  @P5 STG.E.U8 desc[UR14][R2.64], R19 ;  /* 0x0000001302005986 */ /* 0x000fe2000c10110e */
[----:B--2---:R-:W-:Y:S01]  /*16260*/  ISETP.LT.AND P2, PT, R20, UR4, !P0 ;  /* 0x0000000414007c0c */ /* 0x004fe2000c741270 */
[----:B------:R-:W-:Y:S02]  /*16270*/  ULDC UR4, c[0x0][0x22c] ;  /* 0x00008b0000047ab9 */ /* 0x000fe40000000800 */
[----:B------:R-:W2:Y:S01]  /*16280*/  LDL.LU R20, [R1+0x434] ;  /* 0x0004340001147983 */ /* 0x000ea20000300800 */
[C---:B------:R-:W-:Y:S01]  /*16290*/  IMAD R14, R37.reuse, 0x2, R0 ;  /* 0x00000002250e7824 */ /* 0x040fe200078e0200 */
[----:B---3--:R-:W-:Y:S01]  /*162a0*/  ISETP.LT.AND P5, PT, R22, UR4, !P0 ;  /* 0x0000000416007c0c */ /* 0x008fe2000c7a1270 */
[----:B------:R-:W-:Y:S01]  /*162b0*/  ULDC UR4, c[0x0][0x22c] ;  /* 0x00008b0000047ab9 */ /* 0x000fe20000000800 */
[----:B------:R1:W-:Y:S01]  /*162c0*/  @P1 STG.E.U8 desc[UR14][R8.64], R17 ;  /* 0x0000001108001986 */ /* 0x0003e2000c10110e */
[----:B------:R-:W-:Y:S01]  /*162d0*/  ULDC UR5, c[0x0][0x22c] ;  /* 0x00008b0000057ab9 */ /* 0x000fe20000000800 */
[----:B----4-:R-:W-:Y:S01]  /*162e0*/  ISETP.LT.AND P1, PT, R18, UR4, !P0 ;  /* 0x0000000412007c0c */ /* 0x010fe2000c721270 */
[----:B------:R-:W-:Y:S01]  /*162f0*/  ULDC UR4, c[0x0][0x22c] ;  /* 0x00008b0000047ab9 */ /* 0x000fe20000000800 */
[----:B------:R-:W3:Y:S04]  /*16300*/  LDL.LU R18, [R1+0x2e8] ;  /* 0x0002e80001127983 */ /* 0x000ee80000300800 */
[----:B------:R4:W-:Y:S01]  /*16310*/  @P3 STG.E.U8 desc[UR14][R10.64], R15 ;  /* 0x0000000f0a003986 */ /* 0x0009e2000c10110e */
[----:B------:R-:W-:Y:S01]  /*16320*/  ISETP.LT.AND P3, PT, R16, UR4, !P0 ;  /* 0x0000000410007c0c */ /* 0x000fe2000c761270 */
[C---:B------:R-:W-:Y:S01]  /*16330*/  IMAD R0, R37.reuse, 0x2, R14 ;  /* 0x0000000225007824 */ /* 0x040fe200078e020e */
[-C--:B------:R-:W-:Y:S01]  /*16340*/  IADD3 R12, P6, R14, R38.reuse, RZ ;  /* 0x000000260e0c7210 */ /* 0x080fe20007fde0ff */
[----:B------:R-:W3:Y:S01]  /*16350*/  LDL.LU R16, [R1+0x430] ;  /* 0x0004300001107983 */ /* 0x000ee20000300800 */
[----:B-1----:R-:W-:Y:S01]  /*16360*/  PRMT R17, R6, 0x7772, RZ ;  /* 0x0000777206117816 */ /* 0x002fe200000000ff */
[----:B------:R-:W-:Y:S01]  /*16370*/  ULDC UR4, c[0x0][0x22c] ;  /* 0x00008b0000047ab9 */ /* 0x000fe20000000800 */
[----:B------:R-:W-:Y:S01]  /*16380*/  LEA.HI.X.SX32 R13, R14, R39, 0x1, P6 ;  /* 0x000000270e0d7211 */ /* 0x000fe200030f0eff */
[----:B------:R-:W-:Y:S01]  /*16390*/  IMAD R14, R37, 0x2, R0 ;  /* 0x00000002250e7824 */ /* 0x000fe200078e0200 */
[----:B------:R-:W-:-:S04]  /*163a0*/  IADD3 R2, P6, R0, R38, RZ ;  /* 0x0000002600027210 */ /* 0x000fc80007fde0ff */
[-C--:B------:R-:W-:Y:S02]  /*163b0*/  LEA.HI.X.SX32 R3, R0, R39.reuse, 0x1, P6 ;  /* 0x0000002700037211 */ /* 0x080fe400030f0eff */
[CC--:B------:R-:W-:Y:S01]  /*163c0*/  IADD3 R8, P6, R14.reuse, R38.reuse, RZ ;  /* 0x000000260e087210 */ /* 0x0c0fe20007fde0ff */
[----:B------:R1:W-:Y:S01]  /*163d0*/  @P4 STG.E.U8 desc[UR14][R12.64], R17 ;  /* 0x000000110c004986 */ /* 0x0003e2000c10110e */
[----:B----4-:R-:W-:Y:S02]  /*163e0*/  PRMT R15, R7, 0x7772, RZ ;  /* 0x00007772070f7816 */ /* 0x010fe400000000ff */
[----:B------:R-:W-:Y:S01]  /*163f0*/  LEA.HI.X.SX32 R9, R14, R39, 0x1, P6 ;  /* 0x000000270e097211 */ /* 0x000fe200030f0eff */
[----:B------:R-:W-:Y:S01]  /*16400*/  IMAD R14, R37, 0x2, R14 ;  /* 0x00000002250e7824 */ /* 0x000fe200078e020e */
[----:B------:R-:W-:Y:S01]  /*16410*/  ISETP.LT.AND P4, PT, R21, UR4, !P0 ;  /* 0x0000000415007c0c */ /* 0x000fe2000c781270 */
[----:B------:R-:W-:Y:S01]  /*16420*/  ULDC UR4, c[0x0][0x22c] ;  /* 0x00008b0000047ab9 */ /* 0x000fe20000000800 */
[----:B-1----:R-:W4:Y:S02]  /*16430*/  LDL.LU R13, [R1+0x42c] ;  /* 0x00042c00010d7983 */ /* 0x002f240000300800 */
[----:B------:R-:W-:-:S02]  /*16440*/  IADD3 R10, P6, R14, R38, RZ ;  /* 0x000000260e0a7210 */ /* 0x000fc40007fde0ff */
[----:B------:R-:W-:Y:S01]  /*16450*/  PRMT R19, R4, 0x7773, RZ ;  /* 0x0000777304137816 */ /* 0x000fe200000000ff */
[----:B------:R1:W-:Y:S01]  /*16460*/  @P2 STG.E.U8 desc[UR14][R2.64], R15 ;  /* 0x0000000f02002986 */ /* 0x0003e2000c10110e */
[----:B------:R-:W-:Y:S02]  /*16470*/  LEA.HI.X.SX32 R11, R14, R39, 0x1, P6 ;  /* 0x000000270e0b7211 */ /* 0x000fe400030f0eff */
[----:B------:R-:W-:Y:S01]  /*16480*/  PRMT R17, R5, 0x7773, RZ ;  /* 0x0000777305117816 */ /* 0x000fe200000000ff */
[----:B------:R0:W-:Y:S01]  /*16490*/  @P5 STG.E.U8 desc[UR14][R8.64], R19 ;  /* 0x0000001308005986 */ /* 0x0001e2000c10110e */
[----:B------:R-:W-:Y:S01]  /*164a0*/  IMAD R0, R37, 0x2, R14 ;  /* 0x0000000225007824 */ /* 0x000fe200078e020e */
[----:B------:R-:W4:Y:S02]  /*164b0*/  LDC R21, c[0x0][0x248] ;  /* 0x00009200ff157b82 */ /* 0x000f240000000800 */
[----:B------:R0:W-:Y:S01]  /*164c0*/  @P1 STG.E.U8 desc[UR14][R10.64], R17 ;  /* 0x000000110a001986 */ /* 0x0001e2000c10110e */
[----:B--2---:R-:W-:Y:S01]  /*164d0*/  ISETP.LT.AND P2, PT, R20, UR4, !P0 ;  /* 0x0000000414007c0c */ /* 0x004fe2000c741270 */
[----:B------:R-:W-:-:S02]  /*164e0*/  ULDC UR4, c[0x0][0x22c] ;  /* 0x00008b0000047ab9 */ /* 0x000fc40000000800 */
[----:B------:R-:W2:Y:S04]  /*164f0*/  LDL.LU R20, [R1+0x428] ;  /* 0x0004280001147983 */ /* 0x000ea80000300800 */
[----:B------:R-:W2:Y:S01]  /*16500*/  LDL.LU R12, [R1+0x424] ;  /* 0x00042400010c7983 */ /* 0x000ea20000300800 */
[C---:B---3--:R-:W-:Y:S01]  /*16510*/  ISETP.LT.AND P5, PT, R18.reuse, UR4, !P0 ;  /* 0x0000000412007c0c */ /* 0x048fe2000c7a1270 */
[----:B-1----:R-:W-:Y:S01]  /*16520*/  IMAD R3, R18, R37, RZ ;  /* 0x0000002512037224 */ /* 0x002fe200078e02ff */
[----:B------:R-:W-:Y:S01]  /*16530*/  IADD3 R4, P6, R0, R38, RZ ;  /* 0x0000002600047210 */ /* 0x000fe20007fde0ff */
[----:B------:R-:W3:Y:S01]  /*16540*/  LDL.LU R18, [R1+0x420] ;  /* 0x0004200001127983 */ /* 0x000ee20000300800 */
[----:B------:R-:W-:Y:S01]  /*16550*/  PRMT R15, R6, 0x7773, RZ ;  /* 0x00007773060f7816 */ /* 0x000fe200000000ff */
[----:B------:R-:W-:Y:S01]  /*16560*/  ULDC UR4, c[0x0][0x22c] ;  /* 0x00008b0000047ab9 */ /* 0x000fe20000000800 */
[----:B------:R-:W-:Y:S01]  /*16570*/  ISETP.LT.AND P1, PT, R16, UR5, !P0 ;  /* 0x0000000510007c0c */ /* 0x000fe2000c721270 */
[----:B------:R-:W-:Y:S01]  /*16580*/  ULDC UR5, c[0x0][0x22c] ;  /* 0x00008b0000057ab9 */ /* 0x000fe20000000800 */
[----:B------:R-:W3:Y:S01]  /*16590*/  LDL.LU R16, [R1+0x41c] ;  /* 0x00041c0001107983 */ /* 0x000ee20000300800 */
[----:B------:R-:W-:-:S03]  /*165a0*/  LEA.HI.X.SX32 R5, R0, R39, 0x1, P6 ;  /* 0x0000002700057211 */ /* 0x000fc600030f0eff */
[----:B------:R-:W3:Y:S01]  /*165b0*/  LDL.LU R14, [R1+0x418] ;  /* 0x00041800010e7983 */ /* 0x000ee20000300800 */
[----:B------:R-:W-:Y:S01]  /*165c0*/  IADD3 R2, P6, R3, R38, RZ ;  /* 0x0000002603027210 */ /* 0x000fe20007fde0ff */
[----:B------:R-:W-:-:S03]  /*165d0*/  IMAD R0, R37, 0x4, R0 ;  /* 0x0000000425007824 */ /* 0x000fc600078e0200 */
[-C--:B------:R-:W-:Y:S01]  /*165e0*/  LEA.HI.X.SX32 R3, R3, R39.reuse, 0x1, P6 ;  /* 0x0000002703037211 */ /* 0x080fe200030f0eff */
[----:B0-----:R-:W-:Y:S01]  /*165f0*/  IMAD R8, R37, 0x2, R0 ;  /* 0x0000000225087824 */ /* 0x001fe200078e0200 */
[-C--:B------:R-:W-:Y:S01]  /*16600*/  IADD3 R6, P6, R0, R38.reuse, RZ ;  /* 0x0000002600067210 */ /* 0x080fe20007fde0ff */
[----:B------:R0:W-:Y:S01]  /*16610*/  @P3 STG.E.U8 desc[UR14][R4.64], R15 ;  /* 0x0000000f04003986 */ /* 0x0001e2000c10110e */
[----:B------:R-:W-:Y:S02]  /*16620*/  PRMT R17, R28, 0x7770, RZ ;  /* 0x000077701c117816 */ /* 0x000fe400000000ff */
[----:B----4-:R-:W-:Y:S01]  /*16630*/  ISETP.LT.AND P3, PT, R13, UR4, !P0 ;  /* 0x000000040d007c0c */ /* 0x010fe2000c761270 */
[----:B------:R-:W-:Y:S01]  /*16640*/  ULDC UR4, c[0x0][0x22c] ;  /* 0x00008b0000047ab9 */ /* 0x000fe20000000800 */
[----:B------:R-:W-:Y:S02]  /*16650*/  PRMT R13, R7, 0x7773, RZ ;  /* 0x00007773070d7816 */ /* 0x000fe400000000ff */
[----:B------:R-:W-:Y:S01]  /*16660*/  LEA.HI.X.SX32 R7, R0, R39, 0x1, P6 ;  /* 0x0000002700077211 */ /* 0x000fe200030f0eff */
[----:B------:R-:W-:Y:S01]  /*16670*/  IMAD R0, R37, 0x2, R8 ;  /* 0x0000000225007824 */ /* 0x000fe200078e0208 */
[----:B0-----:R-:W-:Y:S01]  /*16680*/  IADD3 R4, P6, R8, R38, RZ ;  /* 0x0000002608047210 */ /* 0x001fe20007fde0ff */
[----:B------:R-:W-:Y:S01]  /*16690*/  @P5 STG.E.U8 desc[UR14][R2.64], R13 ;  /* 0x0000000d02005986 */ /* 0x000fe2000c10110e */
[----:B------:R-:W-:-:S02]  /*166a0*/  PRMT R11, R29, 0x7770, RZ ;  /* 0x000077701d0b7816 */ /* 0x000fc400000000ff */
[-C--:B------:R-:W-:Y:S02]  /*166b0*/  LEA.HI.X.SX32 R5, R8, R39.reuse, 0x1, P6 ;  /* 0x0000002708057211 */ /* 0x080fe400030f0eff */
[C---:B------:R-:W-:Y:S01]  /*166c0*/  IADD3 R8, P6, R0.reuse, R38, RZ ;  /* 0x0000002600087210 */ /* 0x040fe20007fde0ff */
[----:B------:R0:W-:Y:S03]  /*166d0*/  @P4 STG.E.U8 desc[UR14][R6.64], R17 ;  /* 0x0000001106004986 */ /* 0x0001e6000c10110e */
[----:B------:R-:W-:Y:S01]  /*166e0*/  LEA.HI.X.SX32 R9, R0, R39, 0x1, P6 ;  /* 0x0000002700097211 */ /* 0x000fe200030f0eff */
[----:B------:R1:W-:Y:S01]  /*166f0*/  @P2 STG.E.U8 desc[UR14][R4.64], R11 ;  /* 0x0000000b04002986 */ /* 0x0003e2000c10110e */
[----:B0-----:R-:W-:-:S05]  /*16700*/  PRMT R7, R30, 0x7770, RZ ;  /* 0x000077701e077816 */ /* 0x001fca00000000ff */
[----:B------:R0:W-:Y:S01]  /*16710*/  @P1 STG.E.U8 desc[UR14][R8.64], R7 ;  /* 0x0000000708001986 */ /* 0x0001e2000c10110e */
[----:B--2---:R-:W-:Y:S01]  /*16720*/  ISETP.LT.AND P5, PT, R20, UR4, !P0 ;  /* 0x0000000414007c0c */ /* 0x004fe2000c7a1270 */
[----:B------:R-:W-:Y:S02]  /*16730*/  ULDC UR4, c[0x0][0x22c] ;  /* 0x00008b0000047ab9 */ /* 0x000fe40000000800 */
[----:B------:R-:W-:Y:S01]  /*16740*/  ISETP.LT.AND P4, PT, R12, UR4, !P0 ;  /* 0x000000040c007c0c */ /* 0x000fe2000c781270 */
[----:B------:R-:W-:Y:S01]  /*16750*/  ULDC UR4, c[0x0][0x22c] ;  /* 0x00008b0000047ab9 */ /* 0x000fe20000000800 */
[----:B------:R-:W2:Y:S01]  /*16760*/  LDL.LU R12, [R1+0x2e4] ;  /* 0x0002e400010c7983 */ /* 0x000ea20000300800 */
[----:B---3--:R-:W-:-:S03]  /*16770*/  ISETP.LT.AND P2, PT, R18, UR4, !P0 ;  /* 0x0000000412007c0c */ /* 0x008fc6000c741270 */
[----:B------:R-:W3:Y:S01]  /*16780*/  LDL.LU R17, [R1+0x414] ;  /* 0x0004140001117983 */ /* 0x000ee20000300800 */
[----:B------:R-:W-:Y:S02]  /*16790*/  ULDC UR4, c[0x0][0x22c] ;  /* 0x00008b0000047ab9 */ /* 0x000fe40000000800 */
[----:B------:R-:W-:Y:S01]  /*167a0*/  ISETP.LT.AND P1, PT, R16, UR4, !P0 ;  /* 0x0000000410007c0c */ /* 0x000fe2000c721270 */
[----:B------:R-:W-:Y:S01]  /*167b0*/  IMAD R10, R37, 0x2, R0 ;  /* 0x00000002250a7824 */ /* 0x000fe200078e0200 */
[----:B------:R-:W4:Y:S01]  /*167c0*/  LDL.LU R16, [R1+0x410] ;  /* 0x0004100001107983 */ /* 0x000f220000300800 */
[----:B-1----:R-:W-:Y:S01]  /*167d0*/  PRMT R11, R31, 0x7770, RZ ;  /* 0x000077701f0b7816 */ /* 0x002fe200000000ff */
[----:B------:R-:W-:Y:S02]  /*167e0*/  ULDC UR4, c[0x0][0x22c] ;  /* 0x00008b0000047ab9 */ /* 0x000fe40000000800 */
[C---:B------:R-:W-:Y:S01]  /*167f0*/  IADD3 R2, P6, R10.reuse, R38, RZ ;  /* 0x000000260a027210 */ /* 0x040fe20007fde0ff */
[----:B------:R-:W4:Y:S03]  /*16800*/  LDL.LU R18, [R1+0x40c] ;  /* 0x00040c0001127983 */ /* 0x000f260000300800 */
[----:B------:R-:W-:Y:S01]  /*16810*/  LEA.HI.X.SX32 R3, R10, R39, 0x1, P6 ;  /* 0x000000270a037211 */ /* 0x000fe200030f0eff */
[----:B------:R-:W-:-:S04]  /*16820*/  IMAD R0, R37, 0x2, R10 ;  /* 0x0000000225007824 */ /* 0x000fc800078e020a */
[----:B------:R1:W-:Y:S01]  /*16830*/  @P3 STG.E.U8 desc[UR14][R2.64], R11 ;  /* 0x0000000b02003986 */ /* 0x0003e2000c10110e */
[----:B------:R-:W-:Y:S01]  /*16840*/  ISETP.LT.AND P3, PT, R14, UR4, !P0 ;  /* 0x000000040e007c0c */ /* 0x000fe2000c761270 */
[----:B------:R-:W-:Y:S02]  /*16850*/  ULDC UR4, c[0x0][0x22c] ;  /* 0x00008b0000047ab9 */ /* 0x000fe40000000800 */
[----:B------:R-:W4:Y:S01]  /*16860*/  LDL.LU R14, [R1+0x408] ;  /* 0x00040800010e7983 */ /* 0x000f220000300800 */
[----:B------:R-:W-:-:S04]  /*16870*/  IADD3 R4, P6, R0, R38, RZ ;  /* 0x0000002600047210 */ /* 0x000fc80007fde0ff */
[----:B------:R-:W-:Y:S01]  /*16880*/  LEA.HI.X.SX32 R5, R0, R39, 0x1, P6 ;  /* 0x0000002700057211 */ /* 0x000fe200030f0eff */
[----:B------:R-:W-:Y:S01]  /*16890*/  IMAD R0, R37, 0x2, R0 ;  /* 0x0000000225007824 */ /* 0x000fe200078e0200 */
[----:B------:R-:W-:-:S03]  /*168a0*/  PRMT R15, R28, 0x7771, RZ ;  /* 0x000077711c0f7816 */ /* 0x000fc600000000ff */
[----:B------:R-:W-:Y:S01]  /*168b0*/  IMAD R10, R37, 0x2, R0 ;  /* 0x00000002250a7824 */ /* 0x000fe200078e0200 */
[CC--:B------:R-:W-:Y:S02]  /*168c0*/  IADD3 R6, P6, R0.reuse, R38.reuse, RZ ;  /* 0x0000002600067210 */ /* 0x0c0fe40007fde0ff */
[----:B------:R-:W-:Y:S02]  /*168d0*/  PRMT R13, R29, 0x7771, RZ ;  /* 0x000077711d0d7816 */ /* 0x000fe400000000ff */
[-C--:B0-----:R-:W-:Y:S02]  /*168e0*/  LEA.HI.X.SX32 R7, R0, R39.reuse, 0x1, P6 ;  /* 0x0000002700077211 */ /* 0x081fe400030f0eff */
[-C--:B------:R-:W-:Y:S01]  /*168f0*/  IADD3 R8, P6, R10, R38.reuse, RZ ;  /* 0x000000260a087210 */ /* 0x080fe20007fde0ff */
[----:B------:R0:W-:Y:S01]  /*16900*/  @P5 STG.E.U8 desc[UR14][R4.64], R15 ;  /* 0x0000000f04005986 */ /* 0x0001e2000c10110e */
[----:B-1----:R-:W-:Y:S02]  /*16910*/  PRMT R11, R30, 0x7771, RZ ;  /* 0x000077711e0b7816 */ /* 0x002fe400000000ff */
[----:B------:R-:W-:Y:S01]  /*16920*/  LEA.HI.X.SX32 R9, R10, R39, 0x1, P6 ;  /* 0x000000270a097211 */ /* 0x000fe200030f0eff */
[----:B------:R1:W-:Y:S04]  /*16930*/  @P4 STG.E.U8 desc[UR14][R6.64], R13 ;  /* 0x0000000d06004986 */ /* 0x0003e8000c10110e */
[----:B------:R1:W-:Y:S01]  /*16940*/  @P2 STG.E.U8 desc[UR14][R8.64], R11 ;  /* 0x0000000b08002986 */ /* 0x0003e2000c10110e */
[C---:B--2---:R-:W-:Y:S01]  /*16950*/  ISETP.LT.AND P5, PT, R12.reuse, UR4, !P0 ;  /* 0x000000040c007c0c */ /* 0x044fe2000c7a1270 */
[----:B------:R-:W-:Y:S01]  /*16960*/  IMAD R0, R12, R37, RZ ;  /* 0x000000250c007224 */ /* 0x000fe200078e02ff */
[----:B------:R-:W-:Y:S01]  /*16970*/  ULDC UR4, c[0x0][0x22c] ;  /* 0x00008b0000047ab9 */ /* 0x000fe20000000800 */
[----:B------:R-:W2:Y:S01]  /*16980*/  LDL.LU R12, [R1+0x404] ;  /* 0x00040400010c7983 */ /* 0x000ea20000300800 */
[----:B---3--:R-:W-:Y:S01]  /*16990*/  ISETP.LT.AND P4, PT, R17, UR5, !P0 ;  /* 0x0000000511007c0c */ /* 0x008fe2000c781270 */
[----:B------:R-:W-:Y:S01]  /*169a0*/  IMAD R10, R37, 0x4, R10 ;  /* 0x00000004250a7824 */ /* 0x000fe200078e020a */
[----:B------:R-:W-:Y:S01]  /*169b0*/  IADD3 R2, P6, R0, R38, RZ ;  /* 0x0000002600027210 */ /* 0x000fe20007fde0ff */
[----:B------:R-:W3:Y:S01]  /*169c0*/  LDL.LU R17, [R1+0x400] ;  /* 0x0004000001117983 */ /* 0x000ee20000300800 */
[----:B0-----:R-:W-:Y:S01]  /*169d0*/  PRMT R15, R31, 0x7771, RZ ;  /* 0x000077711f0f7816 */ /* 0x001fe200000000ff */
[----:B------:R-:W-:Y:S01]  /*169e0*/  ULDC UR5, c[0x0][0x22c] ;  /* 0x00008b0000057ab9 */ /* 0x000fe20000000800 */
[----:B----4-:R-:W-:Y:S01]  /*169f0*/  ISETP.LT.AND P2, PT, R16, UR4, !P0 ;  /* 0x0000000410007c0c */ /* 0x010fe2000c741270 */
[----:B------:R-:W-:Y:S01]  /*16a00*/  ULDC UR4, c[0x0][0x22c] ;  /* 0x00008b0000047ab9 */ /* 0x000fe20000000800 */
[----:B------:R-:W4:Y:S01]  /*16a10*/  LDL.LU R16, [R1+0x3fc] ;  /* 0x0003fc0001107983 */ /* 0x000f220000300800 */
[----:B------:R-:W-:-:S02]  /*16a20*/  LEA.HI.X.SX32 R3, R0, R39, 0x1, P6 ;  /* 0x0000002700037211 */ /* 0x000fc400030f0eff */
[----:B------:R-:W-:Y:S02]  /*16a30*/  IADD3 R4, P6, R10, R38, RZ ;  /* 0x000000260a047210 */ /* 0x000fe40007fde0ff */
[----:B-1----:R-:W-:Y:S02]  /*16a40*/  PRMT R13, R28, 0x7772, RZ ;  /* 0x000077721c0d7816 */ /* 0x002fe400000000ff */
[----:B------:R-:W-:Y:S01]  /*16a50*/  LEA.HI.X.SX32 R5, R10, R39, 0x1, P6 ;  /* 0x000000270a057211 */ /* 0x000fe200030f0eff */
[----:B------:R0:W-:Y:S01]  /*16a60*/  @P5 STG.E.U8 desc[UR14][R2.64], R15 ;  /* 0x0000000f02005986 */ /* 0x0001e2000c10110e */
[----:B------:R-:W-:Y:S01]  /*16a70*/  ISETP.LT.AND P5, PT, R18, UR4, !P0 ;  /* 0x0000000412007c0c */ /* 0x000fe2000c7a1270 */
[----:B------:R-:W-:Y:S02]  /*16a80*/  ULDC UR4, c[0x0][0x22c] ;  /* 0x00008b0000047ab9 */ /* 0x000fe40000000800 */
[----:B------:R-:W-:Y:S01]  /*16a90*/  @P1 STG.E.U8 desc[UR14][R4.64], R13 ;  /* 0x0000000d04001986 */ /* 0x000fe2000c10110e */
[----:B------:R-:W-:Y:S01]  /*16aa0*/  ISETP.LT.AND P1, PT, R14, UR4, !P0 ;  /* 0x000000040e007c0c */ /* 0x000fe2000c721270 */
[----:B------:R-:W-:-:S02]  /*16ab0*/  IMAD R0, R37, 0x2, R10 ;  /* 0x0000000225007824 */ /* 0x000fc400078e020a */
[----:B------:R-:W4:Y:S01]  /*16ac0*/  LDL.LU R14, [R1+0x2e0] ;  /* 0x0002e000010e7983 */ /* 0x000f220000300800 */
[----:B------:R-:W-:Y:S01]  /*16ad0*/  PRMT R11, R29, 0x7772, RZ ;  /* 0x000077721d0b7816 */ /* 0x000fe200000000ff */
[----:B------:R-:W-:Y:S01]  /*16ae0*/  ULDC UR4, c[0x0][0x22c] ;  /* 0x00008b0000047ab9 */ /* 0x000fe20000000800 */
[----:B------:R-:W-:Y:S01]  /*16af0*/  IMAD R10, R37, 0x2, R0 ;  /* 0x00000002250a7824 */ /* 0x000fe200078e0200 */
[----:B------:R-:W-:-:S04]  /*16b00*/  IADD3 R6, P6, R0, R38, RZ ;  /* 0x0000002600067210 */ /* 0x000fc80007fde0ff */
[-C--:B------:R-:W-:Y:S01]  /*16b10*/  LEA.HI.X.SX32 R7, R0, R39.reuse, 0x1, P6 ;  /* 0x0000002700077211 */ /* 0x080fe200030f0eff */
[----:B------:R-:W-:Y:S01]  /*16b20*/  IMAD R0, R37, 0x2, R10 ;  /* 0x0000000225007824 */ /* 0x000fe200078e020a */
[-C--:B------:R-:W-:Y:S02]  /*16b30*/  IADD3 R8, P6, R10, R38.reuse, RZ ;  /* 0x000000260a087210 */ /* 0x080fe40007fde0ff */
[----:B0-----:R-:W-:Y:S02]  /*16b40*/  PRMT R15, R30, 0x7772, RZ ;  /* 0x000077721e0f7816 */ /* 0x001fe400000000ff */
        /* <DEDUP_REMOVED lines=9> */
[----:B------:R-:W2:Y:S01]  /*16be0*/  LDL.LU R12, [R1+0x3f8] ;  /* 0x0003f800010c7983 */ /* 0x000ea20000300800 */
[----:B---3--:R-:W-:Y:S01]  /*16bf0*/  ISETP.LT.AND P4, PT, R17, UR4, !P0 ;  /* 0x0000000411007c0c */ /* 0x008fe2000c781270 */
[----:B------:R-:W-:Y:S02]  /*16c00*/  ULDC UR4, c[0x0][0x22c] ;  /* 0x00008b0000047ab9 */ /* 0x000fe40000000800 */
[----:B------:R-:W3:Y:S01]  /*16c10*/  LDL.LU R17, [R1+0x3f4] ;  /* 0x0003f40001117983 */ /* 0x000ee20000300800 */
[----:B----4-:R-:W-:Y:S01]  /*16c20*/  ISETP.LT.AND P2, PT, R16, UR4, !P0 ;  /* 0x0000000410007c0c */ /* 0x010fe2000c741270 */
[----:B------:R-:W-:-:S02]  /*16c30*/  IMAD R10, R37, 0x2, R0 ;  /* 0x00000002250a7824 */ /* 0x000fc400078e0200 */
[----:B------:R-:W4:Y:S01]  /*16c40*/  LDL.LU R16, [R1+0x3f0] ;  /* 0x0003f00001107983 */ /* 0x000f220000300800 */
[----:B------:R-:W-:Y:S01]  /*16c50*/  PRMT R13, R28, 0x7773, RZ ;  /* 0x000077731c0d7816 */ /* 0x000fe200000000ff */
[----:B------:R-:W-:Y:S01]  /*16c60*/  ULDC UR4, c[0x0][0x22c] ;  /* 0x00008b0000047ab9 */ /* 0x000fe20000000800 */
[C---:B------:R-:W-:Y:S01]  /*16c70*/  IADD3 R4, P6, R10.reuse, R38, RZ ;  /* 0x000000260a047210 */ /* 0x040fe20007fde0ff */
[----:B-1----:R-:W4:Y:S03]  /*16c80*/  LDL.LU R15, [R1+0x3ec] ;  /* 0x0003ec00010f7983 */ /* 0x002f260000300800 */
[----:B------:R-:W-:-:S05]  /*16c90*/  LEA.HI.X.SX32 R5, R10, R39, 0x1, P6 ;  /* 0x000000270a057211 */ /* 0x000fca00030f0eff */
[----:B------:R1:W-:Y:S01]  /*16ca0*/  @P5 STG.E.U8 desc[UR14][R4.64], R13 ;  /* 0x0000000d04005986 */ /* 0x0003e2000c10110e */
[C---:B------:R-:W-:Y:S01]  /*16cb0*/  ISETP.LT.AND P5, PT, R14.reuse, UR4, !P0 ;  /* 0x000000040e007c0c */ /* 0x040fe2000c7a1270 */
[----:B0-----:R-:W-:Y:S01]  /*16cc0*/  IMAD R3, R14, R37, RZ ;  /* 0x000000250e037224 */ /* 0x001fe200078e02ff */
[----:B------:R-:W-:Y:S01]  /*16cd0*/  PRMT R29, R29, 0x7773, RZ ;  /* 0x000077731d1d7816 */ /* 0x000fe200000000ff */
[----:B------:R-:W4:Y:S01]  /*16ce0*/  LDL.LU R14, [R1+0x3e8] ;  /* 0x0003e800010e7983 */ /* 0x000f220000300800 */
[C---:B------:R-:W-:Y:S01]  /*16cf0*/  IMAD R10, R37.reuse, 0x2, R10 ;  /* 0x00000002250a7824 */ /* 0x040fe200078e020a */
[----:B------:R-:W-:Y:S01]  /*16d00*/  PRMT R11, R30, 0x7773, RZ ;  /* 0x000077731e0b7816 */ /* 0x000fe200000000ff */
[----:B------:R-:W-:Y:S02]  /*16d10*/  ULDC UR4, c[0x0][0x22c] ;  /* 0x00008b0000047ab9 */ /* 0x000fe40000000800 */
[----:B------:R-:W-:Y:S01]  /*16d20*/  IMAD R0, R37, 0x2, R10 ;  /* 0x0000000225007824 */ /* 0x000fe200078e020a */
[----:B------:R-:W-:-:S04]  /*16d30*/  IADD3 R6, P6, R10, R38, RZ ;  /* 0x000000260a067210 */ /* 0x000fc80007fde0ff */
[----:B------:R-:W-:Y:S02]  /*16d40*/  LEA.HI.X.SX32 R7, R10, R39, 0x1, P6 ;  /* 0x000000270a077211 */ /* 0x000fe400030f0eff */
[----:B------:R-:W-:-:S04]  /*16d50*/  IADD3 R8, P6, R0, R38, RZ ;  /* 0x0000002600087210 */ /* 0x000fc80007fde0ff */
[-C--:B------:R-:W-:Y:S02]  /*16d60*/  LEA.HI.X.SX32 R9, R0, R39.reuse, 0x1, P6 ;  /* 0x0000002700097211 */ /* 0x080fe400030f0eff */
[----:B------:R-:W-:Y:S01]  /*16d70*/  IADD3 R2, P6, R3, R38, RZ ;  /* 0x0000002603027210 */ /* 0x000fe20007fde0ff */
[----:B------:R-:W-:Y:S01]  /*16d80*/  @P1 STG.E.U8 desc[UR14][R6.64], R29 ;  /* 0x0000001d06001986 */ /* 0x000fe2000c10110e */
[----:B------:R-:W-:Y:S02]  /*16d90*/  PRMT R31, R31, 0x7773, RZ ;  /* 0x000077731f1f7816 */ /* 0x000fe400000000ff */
[----:B------:R-:W-:Y:S01]  /*16da0*/  LEA.HI.X.SX32 R3, R3, R39, 0x1, P6 ;  /* 0x0000002703037211 */ /* 0x000fe200030f0eff */
[----:B------:R0:W-:Y:S04]  /*16db0*/  @P3 STG.E.U8 desc[UR14][R8.64], R11 ;  /* 0x0000000b08003986 */ /* 0x0001e8000c10110e */
[----:B------:R0:W-:Y:S01]  /*16dc0*/  @P5 STG.E.U8 desc[UR14][R2.64], R31 ;  /* 0x0000001f02005986 */ /* 0x0001e2000c10110e */
[----:B--2---:R-:W-:Y:S01]  /*16dd0*/  ISETP.LT.AND P1, PT, R12, UR5, !P0 ;  /* 0x000000050c007c0c */ /* 0x004fe2000c721270 */
[----:B------:R-:W-:-:S02]  /*16de0*/  IMAD R0, R37, 0x4, R0 ;  /* 0x0000000425007824 */ /* 0x000fc400078e0200 */
[----:B------:R-:W2:Y:S01]  /*16df0*/  LDL.LU R12, [R1+0x3e4] ;  /* 0x0003e400010c7983 */ /* 0x000ea20000300800 */
[----:B-1----:R-:W-:Y:S01]  /*16e00*/  PRMT R13, R32, 0x7770, RZ ;  /* 0x00007770200d7816 */ /* 0x002fe200000000ff */
[----:B------:R-:W-:Y:S01]  /*16e10*/  ULDC UR5, c[0x0][0x22c] ;  /* 0x00008b0000057ab9 */ /* 0x000fe20000000800 */
[----:B---3--:R-:W-:Y:S01]  /*16e20*/  ISETP.LT.AND P3, PT, R17, UR4, !P0 ;  /* 0x0000000411007c0c */ /* 0x008fe2000c761270 */
[----:B------:R-:W-:Y:S01]  /*16e30*/  ULDC UR4, c[0x0][0x22c] ;  /* 0x00008b0000047ab9 */ /* 0x000fe20000000800 */
[----:B------:R-:W3:Y:S01]  /*16e40*/  LDL.LU R17, [R1+0x3e0] ;  /* 0x0003e00001117983 */ /* 0x000ee20000300800 */
[----:B----4-:R-:W-:Y:S01]  /*16e50*/  ISETP.LT.AND P5, PT, R16, UR4, !P0 ;  /* 0x0000000410007c0c */ /* 0x010fe2000c7a1270 */
[----:B------:R-:W-:Y:S02]  /*16e60*/  IMAD R10, R37, 0x2, R0 ;  /* 0x00000002250a7824 */ /* 0x000fe400078e0200 */
[----:B------:R-:W4:Y:S01]  /*16e70*/  LDL.LU R16, [R1+0x2dc] ;  /* 0x0002dc0001107983 */ /* 0x000f220000300800 */
[C---:B------:R-:W-:Y:S01]  /*16e80*/  IADD3 R4, P6, R0.reuse, R38, RZ ;  /* 0x0000002600047210 */ /* 0x040fe20007fde0ff */
[----:B------:R-:W-:Y:S01]  /*16e90*/  ULDC UR4, c[0x0][0x22c] ;  /* 0x00008b0000047ab9 */ /* 0x000fe20000000800 */
[----:B0-----:R-:W-:Y:S01]  /*16ea0*/  PRMT R11, R33, 0x7770, RZ ;  /* 0x00007770210b7816 */ /* 0x001fe200000000ff */
[----:B------:R-:W4:Y:S01]  /*16eb0*/  LDL.LU R18, [R1+0x3dc] ;  /* 0x0003dc0001127983 */ /* 0x000f220000300800 */
[----:B------:R-:W-:-:S02]  /*16ec0*/  LEA.HI.X.SX32 R5, R0, R39, 0x1, P6 ;  /* 0x0000002700057211 */ /* 0x000fc400030f0eff */
[----:B------:R-:W-:-:S04]  /*16ed0*/  IADD3 R6, P6, R10, R38, RZ ;  /* 0x000000260a067210 */ /* 0x000fc80007fde0ff */
[----:B------:R-:W-:Y:S01]  /*16ee0*/  LEA.HI.X.SX32 R7, R10, R39, 0x1, P6 ;  /* 0x000000270a077211 */ /* 0x000fe200030f0eff */
[----:B------:R0:W-:Y:S01]  /*16ef0*/  @P4 STG.E.U8 desc[UR14][R4.64], R13 ;  /* 0x0000000d04004986 */ /* 0x0001e2000c10110e */
[----:B------:R-:W-:Y:S01]  /*16f00*/  ISETP.LT.AND P4, PT, R15, UR4, !P0 ;  /* 0x000000040f007c0c */ /* 0x000fe2000c781270 */
[----:B------:R-:W-:Y:S01]  /*16f10*/  ULDC UR4, c[0x0][0x22c] ;  /* 0x00008b0000047ab9 */ /* 0x000fe20000000800 */
[C---:B------:R-:W-:Y:S01]  /*16f20*/  IMAD R0, R37.reuse, 0x2, R10 ;  /* 0x0000000225007824 */ /* 0x040fe200078e020a */
[----:B------:R1:W-:Y:S01]  /*16f30*/  @P2 STG.E.U8 desc[UR14][R6.64], R11 ;  /* 0x0000000b06002986 */ /* 0x0003e2000c10110e */
[----:B------:R-:W-:Y:S01]  /*16f40*/  ISETP.LT.AND P2, PT, R14, UR4, !P0 ;  /* 0x000000040e007c0c */ /* 0x000fe2000c741270 */
[----:B------:R-:W-:Y:S02]  /*16f50*/  ULDC UR4, c[0x0][0x22c] ;  /* 0x00008b0000047ab9 */ /* 0x000fe40000000800 */
[----:B------:R-:W4:Y:S01]  /*16f60*/  LDL.LU R14, [R1+0x3d8] ;  /* 0x0003d800010e7983 */ /* 0x000f220000300800 */
[----:B------:R-:W-:Y:S01]  /*16f70*/  IADD3 R8, P6, R0, R38, RZ ;  /* 0x0000002600087210 */ /* 0x000fe20007fde0ff */
[----:B------:R-:W-:-:S03]  /*16f80*/  IMAD R10, R37, 0x2, R0 ;  /* 0x00000002250a7824 */ /* 0x000fc600078e0200 */
[----:B------:R-:W-:Y:S01]  /*16f90*/  LEA.HI.X.SX32 R9, R0, R39, 0x1, P6 ;  /* 0x0000002700097211 */ /* 0x000fe200030f0eff */
[----:B------:R-:W-:Y:S01]  /*16fa0*/  IMAD R0, R37, 0x2, R10 ;  /* 0x0000000225007824 */ /* 0x000fe200078e020a */
[----:B------:R-:W-:-:S04]  /*16fb0*/  IADD3 R2, P6, R10, R38, RZ ;  /* 0x000000260a027210 */ /* 0x000fc80007fde0ff */
[-C--:B------:R-:W-:Y:S02]  /*16fc0*/  LEA.HI.X.SX32 R3, R10, R39.reuse, 0x1, P6 ;  /* 0x000000270a037211 */ /* 0x080fe400030f0eff */
[----:B0-----:R-:W-:Y:S02]  /*16fd0*/  IADD3 R4, P6, R0, R38, RZ ;  /* 0x0000002600047210 */ /* 0x001fe40007fde0ff */
[----:B------:R-:W-:Y:S02]  /*16fe0*/  PRMT R13, R34, 0x7770, RZ ;  /* 0x00007770220d7816 */ /* 0x000fe400000000ff */
[----:B------:R-:W-:Y:S01]  /*16ff0*/  LEA.HI.X.SX32 R5, R0, R39, 0x1, P6 ;  /* 0x0000002700057211 */ /* 0x000fe200030f0eff */
[----:B------:R-:W-:Y:S01]  /*17000*/  IMAD R0, R37, 0x2, R0 ;  /* 0x0000000225007824 */ /* 0x000fe200078e0200 */
[----:B-1----:R-:W-:Y:S01]  /*17010*/  PRMT R11, R35, 0x7770, RZ ;  /* 0x00007770230b7816 */ /* 0x002fe200000000ff */
[----:B------:R0:W-:Y:S01]  /*17020*/  @P1 STG.E.U8 desc[UR14][R8.64], R13 ;  /* 0x0000000d08001986 */ /* 0x0001e2000c10110e */
[----:B------:R-:W-:-:S02]  /*17030*/  PRMT R15, R32, 0x7771, RZ ;  /* 0x00007771200f7816 */ /* 0x000fc400000000ff */
[C---:B------:R-:W-:Y:S01]  /*17040*/  IADD3 R6, P6, R0.reuse, R38, RZ ;  /* 0x0000002600067210 */ /* 0x040fe20007fde0ff */
[----:B------:R1:W-:Y:S01]  /*17050*/  @P3 STG.E.U8 desc[UR14][R2.64], R11 ;  /* 0x0000000b02003986 */ /* 0x0003e2000c10110e */
[----:B------:R-:W-:Y:S02]  /*17060*/  IMAD R10, R37, 0x2, R0 ;  /* 0x00000002250a7824 */ /* 0x000fe400078e0200 */
[----:B------:R-:W-:Y:S01]  /*17070*/  LEA.HI.X.SX32 R7, R0, R39, 0x1, P6 ;  /* 0x0000002700077211 */ /* 0x000fe200030f0eff */
[----:B------:R1:W-:Y:S01]  /*17080*/  @P5 STG.E.U8 desc[UR14][R4.64], R15 ;  /* 0x0000000f04005986 */ /* 0x0003e2000c10110e */
[----:B--2---:R-:W-:Y:S01]  /*17090*/  ISETP.LT.AND P1, PT, R12, UR4, !P0 ;  /* 0x000000040c007c0c */ /* 0x004fe2000c721270 */
[----:B------:R-:W-:Y:S02]  /*170a0*/  ULDC UR4, c[0x0][0x22c] ;  /* 0x00008b0000047ab9 */ /* 0x000fe40000000800 */
[----:B------:R-:W2:Y:S01]  /*170b0*/  LDL.LU R12, [R1+0x3d4] ;  /* 0x0003d400010c7983 */ /* 0x000ea20000300800 */
[----:B---3--:R-:W-:Y:S01]  /*170c0*/  ISETP.LT.AND P3, PT, R17, UR4, !P0 ;  /* 0x0000000411007c0c */ /* 0x008fe2000c761270 */
[----:B------:R-:W-:-:S02]  /*170d0*/  ULDC UR4, c[0x0][0x22c] ;  /* 0x00008b0000047ab9 */ /* 0x000fc40000000800 */
[----:B------:R-:W3:Y:S01]  /*170e0*/  LDL.LU R17, [R1+0x3d0] ;  /* 0x0003d00001117983 */ /* 0x000ee20000300800 */
[C---:B----4-:R-:W-:Y:S01]  /*170f0*/  ISETP.LT.AND P5, PT, R16.reuse, UR4, !P0 ;  /* 0x0000000410007c0c */ /* 0x050fe2000c7a1270 */
[----:B------:R-:W-:Y:S01]  /*17100*/  IMAD R0, R16, R37, RZ ;  /* 0x0000002510007224 */ /* 0x000fe200078e02ff */
[----:B0-----:R-:W-:Y:S01]  /*17110*/  IADD3 R8, P6, R10, R38, RZ ;  /* 0x000000260a087210 */ /* 0x001fe20007fde0ff */
[----:B------:R-:W4:Y:S01]  /*17120*/  LDL.LU R16, [R1+0x3cc] ;  /* 0x0003cc0001107983 */ /* 0x000f220000300800 */
[----:B------:R-:W-:Y:S01]  /*17130*/  PRMT R13, R33, 0x7771, RZ ;  /* 0x00007771210d7816 */ /* 0x000fe200000000ff */
[----:B------:R-:W-:Y:S01]  /*17140*/  ULDC UR4, c[0x0][0x22c] ;  /* 0x00008b0000047ab9 */ /* 0x000fe20000000800 */
[----:B-1----:R-:W-:Y:S02]  /*17150*/  PRMT R11, R34, 0x7771, RZ ;  /* 0x00007771220b7816 */ /* 0x002fe400000000ff */
[----:B------:R-:W-:Y:S01]  /*17160*/  LEA.HI.X.SX32 R9, R10, R39, 0x1, P6 ;  /* 0x000000270a097211 */ /* 0x000fe200030f0eff */
[----:B------:R0:W-:Y:S04]  /*17170*/  @P4 STG.E.U8 desc[UR14][R6.64], R13 ;  /* 0x0000000d06004986 */ /* 0x0001e8000c10110e */
[----:B------:R1:W-:Y:S01]  /*17180*/  @P2 STG.E.U8 desc[UR14][R8.64], R11 ;  /* 0x0000000b08002986 */ /* 0x0003e2000c10110e */
[----:B------:R-:W-:Y:S01]  /*17190*/  ISETP.LT.AND P2, PT, R14, UR4, !P0 ;  /* 0x000000040e007c0c */ /* 0x000fe2000c741270 */
[----:B------:R-:W-:-:S02]  /*171a0*/  IMAD R10, R37, 0x4, R10 ;  /* 0x00000004250a7824 */ /* 0x000fc400078e020a */
[----:B------:R-:W4:Y:S01]  /*171b0*/  LDL.LU R14, [R1+0x3c8] ;  /* 0x0003c800010e7983 */ /* 0x000f220000300800 */
[----:B------:R-:W-:Y:S01]  /*171c0*/  IADD3 R2, P6, R0, R38, RZ ;  /* 0x0000002600027210 */ /* 0x000fe20007fde0ff */
[----:B------:R-:W-:-:S03]  /*171d0*/  ULDC UR4, c[0x0][0x22c] ;  /* 0x00008b0000047ab9 */ /* 0x000fc60000000800 */
[-C--:B------:R-:W-:Y:S01]  /*171e0*/  LEA.HI.X.SX32 R3, R0, R39.reuse, 0x1, P6 ;  /* 0x0000002700037211 */ /* 0x080fe200030f0eff */
[----:B------:R-:W-:Y:S01]  /*171f0*/  IMAD R0, R37, 0x2, R10 ;  /* 0x0000000225007824 */ /* 0x000fe200078e020a */
[CC--:B------:R-:W-:Y:S02]  /*17200*/  IADD3 R4, P6, R10.reuse, R38.reuse, RZ ;  /* 0x000000260a047210 */ /* 0x0c0fe40007fde0ff */
[----:B------:R-:W-:Y:S02]  /*17210*/  PRMT R15, R35, 0x7771, RZ ;  /* 0x00007771230f7816 */ /* 0x000fe400000000ff */
[----:B------:R-:W-:Y:S02]  /*17220*/  LEA.HI.X.SX32 R5, R10, R39, 0x1, P6 ;  /* 0x000000270a057211 */ /* 0x000fe400030f0eff */
[----:B0-----:R-:W-:Y:S02]  /*17230*/  IADD3 R6, P6, R0, R38, RZ ;  /* 0x0000002600067210 */ /* 0x001fe40007fde0ff */
[----:B------:R-:W-:Y:S01]  /*17240*/  PRMT R13, R32, 0x7772, RZ ;  /* 0x00007772200d7816 */ /* 0x000fe200000000ff */
[----:B------:R0:W-:Y:S01]  /*17250*/  @P5 STG.E.U8 desc[UR14][R2.64], R15 ;  /* 0x0000000f02005986 */ /* 0x0001e2000c10110e */
[----:B-1----:R-:W-:-:S02]  /*17260*/  PRMT R11, R33, 0x7772, RZ ;  /* 0x00007772210b7816 */ /* 0x002fc400000000ff */
[----:B------:R-:W-:Y:S01]  /*17270*/  LEA.HI.X.SX32 R7, R0, R39, 0x1, P6 ;  /* 0x0000002700077211 */ /* 0x000fe200030f0eff */
[----:B------:R1:W-:Y:S04]  /*17280*/  @P1 STG.E.U8 desc[UR14][R4.64], R13 ;  /* 0x0000000d04001986 */ /* 0x0003e8000c10110e */
[----:B------:R-:W-:Y:S01]  /*17290*/  @P3 STG.E.U8 desc[UR14][R6.64], R11 ;  /* 0x0000000b06003986 */ /* 0x000fe2000c10110e */
[----:B--2---:R-:W-:Y:S01]  /*172a0*/  ISETP.LT.AND P5, PT, R12, UR4, !P0 ;  /* 0x000000040c007c0c */ /* 0x004fe2000c7a1270 */
[----:B------:R-:W-:Y:S02]  /*172b0*/  ULDC UR4, c[0x0][0x22c] ;  /* 0x00008b0000047ab9 */ /* 0x000fe40000000800 */
[----:B------:R-:W2:Y:S01]  /*172c0*/  LDL.LU R12, [R1+0x3c4] ;  /* 0x0003c400010c7983 */ /* 0x000ea20000300800 */
[----:B---3--:R-:W-:-:S03]  /*172d0*/  ISETP.LT.AND P1, PT, R17, UR4, !P0 ;  /* 0x0000000411007c0c */ /* 0x008fc6000c721270 */
[----:B------:R-:W3:Y:S01]  /*172e0*/  LDL.LU R19, [R1+0x2d8] ;  /* 0x0002d80001137983 */ /* 0x000ee20000300800 */
[----:B------:R-:W-:Y:S01]  /*172f0*/  ULDC UR4, c[0x0][0x22c] ;  /* 0x00008b0000047ab9 */ /* 0x000fe20000000800 */
[C---:B------:R-:W-:Y:S01]  /*17300*/  IMAD R0, R37.reuse, 0x2, R0 ;  /* 0x0000000225007824 */ /* 0x040fe200078e0200 */
[----:B------:R-:W-:Y:S01]  /*17310*/  ISETP.LT.AND P4, PT, R18, UR5, !P0 ;  /* 0x0000000512007c0c */ /* 0x000fe2000c781270 */
[----:B------:R-:W3:Y:S01]  /*17320*/  LDS.128 R4, [R36] ;  /* 0x0000000024047984 */ /* 0x000ee20000000c00 */
[----:B------:R-:W-:Y:S02]  /*17330*/  PRMT R17, R34, 0x7772, RZ ;  /* 0x0000777222117816 */ /* 0x000fe400000000ff */
[----:B----4-:R-:W-:Y:S01]  /*17340*/  ISETP.LT.AND P3, PT, R16, UR4, !P0 ;  /* 0x0000000410007c0c */ /* 0x010fe2000c761270 */
[----:B------:R-:W-:Y:S01]  /*17350*/  ULDC UR4, c[0x0][0x22c] ;  /* 0x00008b0000047ab9 */ /* 0x000fe20000000800 */
[----:B------:R-:W4:Y:S01]  /*17360*/  LDL.LU R16, [R1+0x3c0] ;  /* 0x0003c00001107983 */ /* 0x000f220000300800 */
[C---:B0-----:R-:W-:Y:S01]  /*17370*/  IADD3 R2, P6, R0.reuse, R38, RZ ;  /* 0x0000002600027210 */ /* 0x041fe20007fde0ff */
[----:B------:R-:W-:Y:S01]  /*17380*/  IMAD R10, R37, 0x2, R0 ;  /* 0x00000002250a7824 */ /* 0x000fe200078e0200 */
[----:B------:R-:W-:Y:S01]  /*17390*/  PRMT R15, R35, 0x7772, RZ ;  /* 0x00007772230f7816 */ /* 0x000fe200000000ff */
[----:B------:R-:W4:Y:S01]  /*173a0*/  LDL.LU R18, [R1+0x3bc] ;  /* 0x0003bc0001127983 */ /* 0x000f220000300800 */
[----:B------:R-:W-:Y:S01]  /*173b0*/  LEA.HI.X.SX32 R3, R0, R39, 0x1, P6 ;  /* 0x0000002700037211 */ /* 0x000fe200030f0eff */
[----:B------:R-:W-:-:S04]  /*173c0*/  ULDC UR5, c[0x0][0x22c] ;  /* 0x00008b0000057ab9 */ /* 0x000fc80000000800 */
[----:B------:R0:W-:Y:S01]  /*173d0*/  @P4 STG.E.U8 desc[UR14][R2.64], R17 ;  /* 0x0000001102004986 */ /* 0x0001e2000c10110e */
[-C--:B------:R-:W-:Y:S02]  /*173e0*/  IADD3 R8, P6, R10, R38.reuse, RZ ;  /* 0x000000260a087210 */ /* 0x080fe40007fde0ff */
[----:B------:R-:W-:Y:S01]  /*173f0*/  ISETP.LT.AND P4, PT, R14, UR4, !P0 ;  /* 0x000000040e007c0c */ /* 0x000fe2000c781270 */
[C---:B------:R-:W-:Y:S01]  /*17400*/  IMAD R0, R37.reuse, 0x2, R10 ;  /* 0x0000000225007824 */ /* 0x040fe200078e020a */
[----:B------:R-:W4:Y:S01]  /*17410*/  LDL.LU R14, [R1+0x3b4] ;  /* 0x0003b400010e7983 */ /* 0x000f220000300800 */
[-C--:B------:R-:W-:Y:S01]  /*17420*/  LEA.HI.X.SX32 R9, R10, R39.reuse, 0x1, P6 ;  /* 0x000000270a097211 */ /* 0x080fe200030f0eff */
[----:B------:R-:W-:Y:S02]  /*17430*/  ULDC UR4, c[0x0][0x22c] ;  /* 0x00008b0000047ab9 */ /* 0x000fe40000000800 */
[-C--:B------:R-:W-:Y:S01]  /*17440*/  IADD3 R10, P6, R0, R38.reuse, RZ ;  /* 0x00000026000a7210 */ /* 0x080fe20007fde0ff */
[----:B------:R-:W4:Y:S01]  /*17450*/  LDL.LU R20, [R1+0x3b0] ;  /* 0x0003b00001147983 */ /* 0x000f220000300800 */
[----:B-1----:R-:W-:Y:S01]  /*17460*/  PRMT R13, R32, 0x7773, RZ ;  /* 0x00007773200d7816 */ /* 0x002fe200000000ff */
[----:B0-----:R-:W0:Y:S01]  /*17470*/  LDC R17, c[0x0][0x248] ;  /* 0x00009200ff117b82 */ /* 0x001e220000000800 */
[----:B------:R-:W-:Y:S01]  /*17480*/  LEA.HI.X.SX32 R11, R0, R39, 0x1, P6 ;  /* 0x00000027000b7211 */ /* 0x000fe200030f0eff */
[----:B------:R-:W-:Y:S01]  /*17490*/  IMAD R0, R37, 0x2, R0 ;  /* 0x0000000225007824 */ /* 0x000fe200078e0200 */
[----:B------:R1:W-:Y:S04]  /*174a0*/  @P2 STG.E.U8 desc[UR14][R8.64], R15 ;  /* 0x0000000f08002986 */ /* 0x0003e8000c10110e */
[----:B------:R4:W-:Y:S01]  /*174b0*/  @P5 STG.E.U8 desc[UR14][R10.64], R13 ;  /* 0x0000000d0a005986 */ /* 0x0009e2000c10110e */
[----:B------:R-:W-:-:S02]  /*174c0*/  IADD3 R2, P5, R0, R38, RZ ;  /* 0x0000002600027210 */ /* 0x000fc40007fbe0ff */
[----:B------:R-:W-:Y:S02]  /*174d0*/  PRMT R33, R33, 0x7773, RZ ;  /* 0x0000777321217816 */ /* 0x000fe400000000ff */
[----:B------:R-:W-:Y:S01]  /*174e0*/  LEA.HI.X.SX32 R3, R0, R39, 0x1, P5 ;  /* 0x0000002700037211 */ /* 0x000fe200028f0eff */
[----:B-1----:R-:W1:Y:S04]  /*174f0*/  LDC R15, c[0x0][0x248] ;  /* 0x00009200ff0f7b82 */ /* 0x002e680000000800 */
[----:B------:R1:W-:Y:S01]  /*17500*/  @P1 STG.E.U8 desc[UR14][R2.64], R33 ;  /* 0x0000002102001986 */ /* 0x0003e2000c10110e */
[----:B--2---:R-:W-:Y:S01]  /*17510*/  ISETP.LT.AND P2, PT, R12, UR4, !P0 ;  /* 0x000000040c007c0c */ /* 0x004fe2000c741270 */
[----:B------:R-:W-:Y:S02]  /*17520*/  ULDC UR4, c[0x0][0x22c] ;  /* 0x00008b0000047ab9 */ /* 0x000fe40000000800 */
[----:B---3--:R-:W-:Y:S01]  /*17530*/  ISETP.LT.AND P6, PT, R19, UR4, !P0 ;  /* 0x0000000413007c0c */ /* 0x008fe2000c7c1270 */
[----:B------:R-:W-:-:S02]  /*17540*/  ULDC UR4, c[0x0][0x22c] ;  /* 0x00008b0000047ab9 */ /* 0x000fc40000000800 */
[----:B----4-:R-:W-:Y:S01]  /*17550*/  ISETP.LT.AND P1, PT, R16, UR4, !P0 ;  /* 0x0000000410007c0c */ /* 0x010fe2000c721270 */
[----:B------:R-:W-:Y:S01]  /*17560*/  IMAD R12, R37, 0x2, R0 ;  /* 0x00000002250c7824 */ /* 0x000fe200078e0200 */
[----:B------:R-:W2:Y:S01]  /*17570*/  LDL.LU R16, [R1+0x3a0] ;  /* 0x0003a00001107983 */ /* 0x000ea20000300800 */
[----:B------:R-:W-:Y:S01]  /*17580*/  IMAD R37, R19, R37, RZ ;  /* 0x0000002513257224 */ /* 0x000fe200078e02ff */
[----:B------:R-:W-:Y:S01]  /*17590*/  PRMT R13, R34, 0x7773, RZ ;  /* 0x00007773220d7816 */ /* 0x000fe200000000ff */
[----:B------:R-:W-:Y:S01]  /*175a0*/  ULDC UR4, c[0x0][0x22c] ;  /* 0x00008b0000047ab9 */ /* 0x000fe20000000800 */
[----:B------:R-:W-:-:S04]  /*175b0*/  IADD3 R8, P5, R12, R38, RZ ;  /* 0x000000260c087210 */ /* 0x000fc80007fbe0ff */
[----:B------:R-:W-:Y:S02]  /*175c0*/  LEA.HI.X.SX32 R9, R12, R39, 0x1, P5 ;  /* 0x000000270c097211 */ /* 0x000fe400028f0eff */
[----:B------:R-:W-:-:S03]  /*175d0*/  IADD3 R10, P5, R37, R38, RZ ;  /* 0x00000026250a7210 */ /* 0x000fc60007fbe0ff */
[----:B------:R3:W-:Y:S01]  /*175e0*/  @P3 STG.E.U8 desc[UR14][R8.64], R13 ;  /* 0x0000000d08003986 */ /* 0x0007e2000c10110e */
[----:B------:R-:W-:Y:S02]  /*175f0*/  LEA.HI.X.SX32 R11, R37, R39, 0x1, P5 ;  /* 0x00000027250b7211 */ /* 0x000fe400028f0eff */
[----:B------:R-:W-:Y:S01]  /*17600*/  ISETP.LT.AND P3, PT, R14, UR5, !P0 ;  /* 0x000000050e007c0c */ /* 0x000fe2000c761270 */
[----:B0-----:R-:W-:Y:S01]  /*17610*/  IMAD R12, R17, 0x4, R12 ;  /* 0x00000004110c7824 */ /* 0x001fe200078e020c */
[----:B------:R-:W4:Y:S01]  /*17620*/  LDL.LU R14, [R1+0x39c] ;  /* 0x00039c00010e7983 */ /* 0x000f220000300800 */
[----:B------:R-:W-:Y:S01]  /*17630*/  ISETP.LT.AND P5, PT, R18, UR4, !P0 ;  /* 0x0000000412007c0c */ /* 0x000fe2000c7a1270 */
[----:B------:R-:W-:Y:S01]  /*17640*/  ULDC UR4, c[0x0][0x22c] ;  /* 0x00008b0000047ab9 */ /* 0x000fe20000000800 */
[----:B------:R-:W-:Y:S01]  /*17650*/  PRMT R35, R35, 0x7773, RZ ;  /* 0x0000777323237816 */ /* 0x000fe200000000ff */
[----:B------:R-:W4:Y:S01]  /*17660*/  LDL.LU R18, [R1+0x398] ;  /* 0x0003980001127983 */ /* 0x000f220000300800 */
[----:B-1----:R-:W-:Y:S01]  /*17670*/  IMAD R0, R15, 0x2, R12 ;  /* 0x000000020f007824 */ /* 0x002fe200078e020c */
[----:B------:R-:W-:Y:S01]  /*17680*/  PRMT R19, R4, 0x7770, RZ ;  /* 0x0000777004137816 */ /* 0x000fe200000000ff */
[----:B------:R-:W-:Y:S01]  /*17690*/  ULDC UR5, c[0x0][0x22c] ;  /* 0x00008b0000057ab9 */ /* 0x000fe20000000800 */
[----:B------:R0:W-:Y:S01]  /*176a0*/  @P6 STG.E.U8 desc[UR14][R10.64], R35 ;  /* 0x000000230a006986 */ /* 0x0001e2000c10110e */
[----:B------:R-:W-:-:S02]  /*176b0*/  IADD3 R2, P6, R12, R38, RZ ;  /* 0x000000260c027210 */ /* 0x000fc40007fde0ff */
[----:B------:R-:W-:Y:S01]  /*176c0*/  PRMT R17, R5, 0x7770, RZ ;  /* 0x0000777005117816 */ /* 0x000fe200000000ff */
[----:B------:R-:W4:Y:S01]  /*176d0*/  LDL.LU R152, [R1+0x2d4] ;  /* 0x0002d40001987983 */ /* 0x000f220000300800 */
[-C--:B------:R-:W-:Y:S02]  /*176e0*/  LEA.HI.X.SX32 R3, R12, R39.reuse, 0x1, P6 ;  /* 0x000000270c037211 */ /* 0x080fe400030f0eff */
[C---:B---3--:R-:W-:Y:S01]  /*176f0*/  IADD3 R8, P6, R0.reuse, R38, RZ ;  /* 0x0000002600087210 */ /* 0x048fe20007fde0ff */
[----:B------:R-:W3:Y:S03]  /*17700*/  LDL.LU R22, [R1+0x394] ;  /* 0x0003940001167983 */ /* 0x000ee60000300800 */
[----:B------:R-:W-:Y:S01]  /*17710*/  LEA.HI.X.SX32 R9, R0, R39, 0x1, P6 ;  /* 0x0000002700097211 */ /* 0x000fe200030f0eff */
[----:B------:R1:W-:Y:S01]  /*17720*/  @P4 STG.E.U8 desc[UR14][R2.64], R19 ;  /* 0x0000001302004986 */ /* 0x0003e2000c10110e */
[----:B------:R-:W-:Y:S01]  /*17730*/  ISETP.LT.AND P4, PT, R20, UR4, !P0 ;  /* 0x0000000414007c0c */ /* 0x000fe2000c781270 */
[----:B------:R-:W-:-:S02]  /*17740*/  ULDC UR4, c[0x0][0x22c] ;  /* 0x00008b0000047ab9 */ /* 0x000fc40000000800 */
[----:B------:R1:W-:Y:S01]  /*17750*/  @P2 STG.E.U8 desc[UR14][R8.64], R17 ;  /* 0x0000001108002986 */ /* 0x0003e2000c10110e */
[----:B------:R-:W-:Y:S01]  /*17760*/  IMAD R12, R21, 0x2, R0 ;  /* 0x00000002150c7824 */ /* 0x000fe200078e0200 */
[----:B------:R-:W-:Y:S01]  /*17770*/  PRMT R15, R6, 0x7770, RZ ;  /* 0x00007770060f7816 */ /* 0x000fe200000000ff */
[----:B------:R-:W4:Y:S01]  /*17780*/  LDC R21, c[0x0][0x248] ;  /* 0x00009200ff157b82 */ /* 0x000f220000000800 */
[----:B--2---:R-:W-:Y:S01]  /*17790*/  ISETP.LT.AND P2, PT, R16, UR4, !P0 ;  /* 0x0000000410007c0c */ /* 0x004fe2000c741270 */
[----:B------:R-:W-:Y:S01]  /*177a0*/  IMAD R0, R23, 0x2, R12 ;  /* 0x0000000217007824 */ /* 0x000fe200078e020c */
[----:B------:R-:W2:Y:S01]  /*177b0*/  LDL.LU R16, [R1+0x390] ;  /* 0x0003900001107983 */ /* 0x000ea20000300800 */
[CC--:B0-----:R-:W-:Y:S01]  /*177c0*/  IADD3 R10, P6, R12.reuse, R38.reuse, RZ ;  /* 0x000000260c0a7210 */ /* 0x0c1fe20007fde0ff */
[----:B------:R-:W-:Y:S01]  /*177d0*/  ULDC UR4, c[0x0][0x22c] ;  /* 0x00008b0000047ab9 */ /* 0x000fe20000000800 */
[----:B-1----:R-:W-:Y:S01]  /*177e0*/  PRMT R19, R7, 0x7770, RZ ;  /* 0x0000777007137816 */ /* 0x002fe200000000ff */
[----:B------:R-:W3:Y:S01]  /*177f0*/  LDL.LU R20, [R1+0x38c] ;  /* 0x00038c0001147983 */ /* 0x000ee20000300800 */
[----:B------:R-:W-:Y:S01]  /*17800*/  LEA.HI.X.SX32 R11, R12, R39, 0x1, P6 ;  /* 0x000000270c0b7211 */ /* 0x000fe200030f0eff */
[----:B------:R-:W0:Y:S01]  /*17810*/  LDC R23, c[0x0][0x248] ;  /* 0x00009200ff177b82 */ /* 0x000e220000000800 */
[----:B------:R-:W-:-:S04]  /*17820*/  IADD3 R12, P6, R0, R38, RZ ;  /* 0x00000026000c7210 */ /* 0x000fc80007fde0ff */
[-C--:B------:R-:W-:Y:S01]  /*17830*/  LEA.HI.X.SX32 R13, R0, R39.reuse, 0x1, P6 ;  /* 0x00000027000d7211 */ /* 0x080fe200030f0eff */
[----:B------:R-:W-:Y:S01]  /*17840*/  IMAD R0, R25, 0x2, R0 ;  /* 0x0000000219007824 */ /* 0x000fe200078e0200 */
[----:B------:R1:W-:Y:S01]  /*17850*/  @P1 STG.E.U8 desc[UR14][R10.64], R15 ;  /* 0x0000000f0a001986 */ /* 0x0003e2000c10110e */
[----:B------:R-:W-:Y:S01]  /*17860*/  PRMT R17, R4, 0x7771, RZ ;  /* 0x0000777104117816 */ /* 0x000fe200000000ff */
[----:B------:R-:W3:Y:S02]  /*17870*/  LDC R25, c[0x0][0x248] ;  /* 0x00009200ff197b82 */ /* 0x000ee40000000800 */
[----:B------:R-:W-:Y:S02]  /*17880*/  IADD3 R2, P6, R0, R38, RZ ;  /* 0x0000002600027210 */ /* 0x000fe40007fde0ff */
[----:B----4-:R-:W-:Y:S01]  /*17890*/  ISETP.LT.AND P1, PT, R14, UR4, !P0 ;  /* 0x000000040e007c0c */ /* 0x010fe2000c721270 */
[----:B------:R-:W-:Y:S01]  /*178a0*/  ULDC UR4, c[0x0][0x22c] ;  /* 0x00008b0000047ab9 */ /* 0x000fe20000000800 */
[----:B------:R-:W-:-:S02]  /*178b0*/  LEA.HI.X.SX32 R3, R0, R39, 0x1, P6 ;  /* 0x0000002700037211 */ /* 0x000fc400030f0eff */
[----:B------:R-:W-:Y:S01]  /*178c0*/  ISETP.LT.AND P6, PT, R18, UR4, !P0 ;  /* 0x0000000412007c0c */ /* 0x000fe2000c7c1270 */
[----:B------:R4:W-:Y:S01]  /*178d0*/  @P5 STG.E.U8 desc[UR14][R12.64], R19 ;  /* 0x000000130c005986 */ /* 0x0009e2000c10110e */
[----:B------:R-:W-:Y:S01]  /*178e0*/  IMAD R14, R27, 0x2, R0 ;  /* 0x000000021b0e7824 */ /* 0x000fe200078e0200 */
[----:B-1----:R-:W-:Y:S01]  /*178f0*/  PRMT R15, R5, 0x7771, RZ ;  /* 0x00007771050f7816 */ /* 0x002fe200000000ff */
[----:B------:R-:W-:Y:S01]  /*17900*/  ULDC UR4, c[0x0][0x248] ;  /* 0x0000920000047ab9 */ /* 0x000fe20000000800 */
[----:B------:R-:W3:Y:S04]  /*17910*/  LDL.LU R18, [R1+0x388] ;  /* 0x0003880001127983 */ /* 0x000ee80000300800 */
[----:B----4-:R-:W4:Y:S01]  /*17920*/  LDL.LU R12, [R1+0x384] ;  /* 0x00038400010c7983 */ /* 0x010f220000300800 */
[-C--:B------:R-:W-:Y:S01]  /*17930*/  IADD3 R8, P5, R14, R38.reuse, RZ ;  /* 0x000000260e087210 */ /* 0x080fe20007fbe0ff */
[----:B------:R-:W-:Y:S01]  /*17940*/  IMAD R0, R152, UR4, RZ ;  /* 0x0000000498007c24 */ /* 0x000fe2000f8e02ff */
[----:B------:R-:W-:Y:S01]  /*17950*/  ULDC UR4, c[0x0][0x22c] ;  /* 0x00008b0000047ab9 */ /* 0x000fe20000000800 */
[----:B------:R-:W1:Y:S01]  /*17960*/  LDC R19, c[0x0][0x248] ;  /* 0x00009200ff137b82 */ /* 0x000e620000000800 */
[----:B------:R-:W-:Y:S01]  /*17970*/  LEA.HI.X.SX32 R9, R14, R39, 0x1, P5 ;  /* 0x000000270e097211 */ /* 0x000fe200028f0eff */
[----:B------:R0:W-:Y:S04]  /*17980*/  @P3 STG.E.U8 desc[UR14][R2.64], R17 ;  /* 0x0000001102003986 */ /* 0x0001e8000c10110e */
[----:B------:R2:W-:Y:S01]  /*17990*/  @P4 STG.E.U8 desc[UR14][R8.64], R15 ;  /* 0x0000000f08004986 */ /* 0x0005e2000c10110e */
[----:B------:R-:W-:Y:S01]  /*179a0*/  IMAD R14, R21, 0x2, R14 ;  /* 0x00000002150e7824 */ /* 0x000fe200078e020e */
[----:B------:R-:W-:Y:S01]  /*179b0*/  PRMT R13, R6, 0x7771, RZ ;  /* 0x00007771060d7816 */ /* 0x000fe200000000ff */
[----:B------:R-:W4:Y:S03]  /*179c0*/  LDC R21, c[0x0][0x248] ;  /* 0x00009200ff157b82 */ /* 0x000f260000000800 */
[----:B------:R-:W-:-:S05]  /*179d0*/  IADD3 R10, P3, R14, R38, RZ ;  /* 0x000000260e0a7210 */ /* 0x000fca0007f7e0ff */
[----:B0-----:R-:W0:Y:S01]  /*179e0*/  LDC R17, c[0x0][0x248] ;  /* 0x00009200ff117b82 */ /* 0x001e220000000800 */
[----:B--2---:R-:W-:Y:S01]  /*179f0*/  ISETP.LT.AND P4, PT, R16, UR4, !P0 ;  /* 0x0000000410007c0c */ /* 0x004fe2000c781270 */
[----:B------:R-:W-:Y:S01]  /*17a00*/  ULDC UR4, c[0x0][0x22c] ;  /* 0x00008b0000047ab9 */ /* 0x000fe20000000800 */
[----:B------:R-:W2:Y:S01]  /*17a10*/  LDL.LU R16, [R1+0x2d0] ;  /* 0x0002d00001107983 */ /* 0x000ea20000300800 */
[----:B------:R-:W-:Y:S01]  /*17a20*/  LEA.HI.X.SX32 R11, R14, R39, 0x1, P3 ;  /* 0x000000270e0b7211 */ /* 0x000fe200018f0eff */
[----:B------:R-:W-:Y:S01]  /*17a30*/  IMAD R14, R23, 0x4, R14 ;  /* 0x00000004170e7824 */ /* 0x000fe200078e020e */
[----:B------:R-:W-:Y:S01]  /*17a40*/  ISETP.LT.AND P3, PT, R152, UR5, !P0 ;  /* 0x0000000598007c0c */ /* 0x000fe2000c761270 */
[----:B------:R-:W-:Y:S02]  /*17a50*/  ULDC UR5, c[0x0][0x22c] ;  /* 0x00008b0000057ab9 */ /* 0x000fe40000000800 */
[----:B------:R0:W-:Y:S01]  /*17a60*/  @P2 STG.E.U8 desc[UR14][R10.64], R13 ;  /* 0x0000000d0a002986 */ /* 0x0001e2000c10110e */
[----:B------:R-:W-:-:S04]  /*17a70*/  IADD3 R2, P2, R0, R38, RZ ;  /* 0x0000002600027210 */ /* 0x000fc80007f5e0ff */
[-C--:B------:R-:W-:Y:S02]  /*17a80*/  LEA.HI.X.SX32 R3, R0, R39.reuse, 0x1, P2 ;  /* 0x0000002700037211 */ /* 0x080fe400010f0eff */
[CC--:B------:R-:W-:Y:S02]  /*17a90*/  IADD3 R8, P2, R14.reuse, R38.reuse, RZ ;  /* 0x000000260e087210 */ /* 0x0c0fe40007f5e0ff */
[----:B------:R-:W-:Y:S02]  /*17aa0*/  PRMT R15, R7, 0x7771, RZ ;  /* 0x00007771070f7816 */ /* 0x000fe400000000ff */
[----:B------:R-:W-:Y:S01]  /*17ab0*/  LEA.HI.X.SX32 R9, R14, R39, 0x1, P2 ;  /* 0x000000270e097211 */ /* 0x000fe200010f0eff */
[----:B-1----:R-:W-:Y:S01]  /*17ac0*/  IMAD R14, R19, 0x2, R14 ;  /* 0x00000002130e7824 */ /* 0x002fe200078e020e */
[----:B0-----:R-:W-:Y:S01]  /*17ad0*/  PRMT R13, R4, 0x7772, RZ ;  /* 0x00007772040d7816 */ /* 0x001fe200000000ff */
[----:B------:R0:W-:Y:S01]  /*17ae0*/  @P3 STG.E.U8 desc[UR14][R2.64], R15 ;  /* 0x0000000f02003986 */ /* 0x0001e2000c10110e */
[----:B------:R-:W1:Y:S01]  /*17af0*/  LDC R19, c[0x0][0x248] ;  /* 0x00009200ff137b82 */ /* 0x000e620000000800 */
[----:B---3--:R-:W-:Y:S01]  /*17b00*/  ISETP.LT.AND P3, PT, R20, UR4, !P0 ;  /* 0x0000000414007c0c */ /* 0x008fe2000c761270 */
[----:B------:R-:W-:Y:S01]  /*17b10*/  ULDC UR4, c[0x0][0x22c] ;  /* 0x00008b0000047ab9 */ /* 0x000fe20000000800 */
[----:B------:R3:W-:Y:S01]  /*17b20*/  @P1 STG.E.U8 desc[UR14][R8.64], R13 ;  /* 0x0000000d08001986 */ /* 0x0007e2000c10110e */
[----:B------:R-:W-:-:S02]  /*17b30*/  IADD3 R10, P1, R14, R38, RZ ;  /* 0x000000260e0a7210 */ /* 0x000fc40007f3e0ff */
[----:B------:R-:W-:Y:S01]  /*17b40*/  ISETP.LT.AND P2, PT, R18, UR4, !P0 ;  /* 0x0000000412007c0c */ /* 0x000fe2000c741270 */
[----:B------:R-:W-:Y:S01]  /*17b50*/  ULDC UR4, c[0x0][0x22c] ;  /* 0x00008b0000047ab9 */ /* 0x000fe20000000800 */
[----:B------:R-:W-:Y:S01]  /*17b60*/  LEA.HI.X.SX32 R11, R14, R39, 0x1, P1 ;  /* 0x000000270e0b7211 */ /* 0x000fe200008f0eff */
[----:B------:R-:W-:Y:S01]  /*17b70*/  IMAD R14, R17, 0x2, R14 ;  /* 0x00000002110e7824 */ /* 0x000fe200078e020e */
[----:B0-----:R-:W-:Y:S02]  /*17b80*/  PRMT R15, R5, 0x7772, RZ ;  /* 0x00007772050f7816 */ /* 0x001fe400000000ff */
[----:B----4-:R-:W-:Y:S01]  /*17b90*/  ISETP.LT.AND P1, PT, R12, UR4, !P0 ;  /* 0x000000040c007c0c */ /* 0x010fe2000c721270 */
[----:B------:R-:W-:Y:S01]  /*17ba0*/  IMAD R0, R21, 0x2, R14 ;  /* 0x0000000215007824 */ /* 0x000fe200078e020e */
[----:B------:R-:W0:Y:S01]  /*17bb0*/  LDC R12, c[0x0][0x248] ;  /* 0x00009200ff0c7b82 */ /* 0x000e220000000800 */
[----:B------:R4:W-:Y:S01]  /*17bc0*/  @P6 STG.E.U8 desc[UR14][R10.64], R15 ;  /* 0x0000000f0a006986 */ /* 0x0009e2000c10110e */
[----:B------:R-:W-:Y:S01]  /*17bd0*/  IADD3 R2, P6, R14, R38, RZ ;  /* 0x000000260e027210 */ /* 0x000fe20007fde0ff */
[----:B------:R-:W-:-:S03]  /*17be0*/  ULDC UR4, c[0x0][0x248] ;  /* 0x0000920000047ab9 */ /* 0x000fc60000000800 */
[-C--:B------:R-:W-:Y:S02]  /*17bf0*/  LEA.HI.X.SX32 R3, R14, R39.reuse, 0x1, P6 ;  /* 0x000000270e037211 */ /* 0x080fe400030f0eff */
[----:B---3--:R-:W-:Y:S02]  /*17c00*/  IADD3 R8, P6, R0, R38, RZ ;  /* 0x0000002600087210 */ /* 0x008fe40007fde0ff */
[----:B------:R-:W-:Y:S02]  /*17c10*/  ISETP.LT.AND P5, PT, R22, UR6, !P0 ;  /* 0x0000000616007c0c */ /* 0x000fe4000c7a1270 */
[----:B------:R-:W-:Y:S01]  /*17c20*/  LEA.HI.X.SX32 R9, R0, R39, 0x1, P6 ;  /* 0x0000002700097211 */ /* 0x000fe200030f0eff */
[----:B-1----:R-:W-:Y:S01]  /*17c30*/  IMAD R0, R19, 0x2, R0 ;  /* 0x0000000213007824 */ /* 0x002fe200078e0200 */
[----:B------:R-:W-:-:S03]  /*17c40*/  PRMT R23, R6, 0x7772, RZ ;  /* 0x0000777206177816 */ /* 0x000fc600000000ff */
[----:B----4-:R-:W-:Y:S01]  /*17c50*/  IMAD R11, R25, 0x2, R0 ;  /* 0x00000002190b7824 */ /* 0x010fe200078e0200 */
[----:B------:R-:W-:Y:S02]  /*17c60*/  PRMT R21, R7, 0x7772, RZ ;  /* 0x0000777207157816 */ /* 0x000fe400000000ff */
[----:B------:R-:W-:Y:S02]  /*17c70*/  PRMT R19, R4, 0x7773, RZ ;  /* 0x0000777304137816 */ /* 0x000fe400000000ff */
[-C--:B------:R-:W-:Y:S01]  /*17c80*/  IADD3 R4, P6, R0, R38.reuse, RZ ;  /* 0x0000002600047210 */ /* 0x080fe20007fde0ff */
[----:B0-----:R-:W-:Y:S01]  /*17c90*/  IMAD R12, R12, 0x2, R11 ;  /* 0x000000020c0c7824 */ /* 0x001fe200078e020b */
[----:B------:R0:W-:Y:S01]  /*17ca0*/  @P5 STG.E.U8 desc[UR14][R2.64], R23 ;  /* 0x0000001702005986 */ /* 0x0001e2000c10110e */
[----:B------:R-:W-:Y:S02]  /*17cb0*/  PRMT R15, R6, 0x7773, RZ ;  /* 0x00007773060f7816 */ /* 0x000fe400000000ff */
[----:B------:R-:W-:Y:S01]  /*17cc0*/  PRMT R17, R5, 0x7773, RZ ;  /* 0x0000777305117816 */ /* 0x000fe200000000ff */
[----:B------:R1:W-:Y:S01]  /*17cd0*/  @P4 STG.E.U8 desc[UR14][R8.64], R21 ;  /* 0x0000001508004986 */ /* 0x0003e2000c10110e */
[----:B------:R-:W-:-:S02]  /*17ce0*/  IADD3 R6, P5, R11, R38, RZ ;  /* 0x000000260b067210 */ /* 0x000fc40007fbe0ff */
[-C--:B------:R-:W-:Y:S02]  /*17cf0*/  LEA.HI.X.SX32 R5, R0, R39.reuse, 0x1, P6 ;  /* 0x0000002700057211 */ /* 0x080fe400030f0eff */
[----:B0-----:R-:W-:Y:S02]  /*17d00*/  PRMT R3, R7, 0x7773, RZ ;  /* 0x0000777307037816 */ /* 0x001fe400000000ff */
[----:B------:R-:W-:Y:S01]  /*17d10*/  LEA.HI.X.SX32 R7, R11, R39, 0x1, P5 ;  /* 0x000000270b077211 */ /* 0x000fe200028f0eff */
[----:B------:R1:W-:Y:S04]  /*17d20*/  @P3 STG.E.U8 desc[UR14][R4.64], R19 ;  /* 0x0000001304003986 */ /* 0x0003e8000c10110e */
[----:B------:R1:W-:Y:S01]  /*17d30*/  @P2 STG.E.U8 desc[UR14][R6.64], R17 ;  /* 0x0000001106002986 */ /* 0x0003e2000c10110e */
[C---:B--2---:R-:W-:Y:S01]  /*17d40*/  IMAD R13, R16.reuse, UR4, RZ ;  /* 0x00000004100d7c24 */ /* 0x044fe2000f8e02ff */
[----:B------:R-:W-:-:S04]  /*17d50*/  ISETP.LT.AND P0, PT, R16, UR5, !P0 ;  /* 0x0000000510007c0c */ /* 0x000fc8000c701270 */
[CC--:B------:R-:W-:Y:S02]  /*17d60*/  IADD3 R10, P4, R13.reuse, R38.reuse, RZ ;  /* 0x000000260d0a7210 */ /* 0x0c0fe40007f9e0ff */
[C---:B------:R-:W-:Y:S02]  /*17d70*/  IADD3 R38, P6, R12.reuse, R38, RZ ;  /* 0x000000260c267210 */ /* 0x040fe40007fde0ff */
[-C--:B------:R-:W-:Y:S02]  /*17d80*/  LEA.HI.X.SX32 R11, R13, R39.reuse, 0x1, P4 ;  /* 0x000000270d0b7211 */ /* 0x080fe400020f0eff */
[----:B------:R-:W-:-:S05]  /*17d90*/  LEA.HI.X.SX32 R39, R12, R39, 0x1, P6 ;  /* 0x000000270c277211 */ /* 0x000fca00030f0eff */
[----:B------:R1:W-:Y:S01]  /*17da0*/  @P1 STG.E.U8 desc[UR14][R38.64], R15 ;  /* 0x0000000f26001986 */ /* 0x0003e2000c10110e */
[----:B------:R-:W-:Y:S05]  /*17db0*/  @!P0 EXIT ;  /* 0x000000000000894d */ /* 0x000fea0003800000 */
[----:B------:R-:W-:Y:S01]  /*17dc0*/  STG.E.U8 desc[UR14][R10.64], R3 ;  /* 0x000000030a007986 */ /* 0x000fe2000c10110e */
[----:B------:R-:W-:Y:S05]  /*17dd0*/  EXIT ;  /* 0x000000000000794d */ /* 0x000fea0003800000 */
.L_x_3:
[----:B------:R-:W-:-:S00]  /*17de0*/  BRA `(.L_x_3) ;  /* 0xfffffffc00fc7947 */ /* 0x000fc0000383ffff */
[----:B------:R-:W-:-:S00]  /*17df0*/  NOP ;  /* 0x0000000000007918 */ /* 0x000fc00000000000 */
        /* <DEDUP_REMOVED lines=8> */
.L_x_4:


//--------------------- .nv.shared.matmul_kernel  --------------------------
	.section	.nv.shared.matmul_kernel,"aw",@nobits
	.sectionflags	@""
	.align	16
	.zero		1024


//--------------------- .nv.shared.reserved.0     --------------------------
	.section	.nv.shared.reserved.0,"aw",@nobits
	.weak		__nv_reservedSMEM_offset_0_alias
	.size		__nv_reservedSMEM_offset_0_alias, 0, 0
	.other		__nv_reservedSMEM_offset_0_alias,@"STO_CUDA_RESERVED_SHARED STV_DEFAULT"
__nv_reservedSMEM_offset_0_alias:
	.zero		0


//--------------------- .nv.constant0.matmul_kernel --------------------------
	.section	.nv.constant0.matmul_kernel,"a",@progbits
	.sectionflags	@""
	.align	4
.nv.constant0.matmul_kernel:
	.zero		608


//--------------------- SYMBOLS --------------------------

	.type		.nv.reservedSmem.offset0,@object
	.size		.nv.reservedSmem.offset0,0x4
